//
// Generated by NVIDIA NVVM Compiler
//
// Compiler Build ID: CL-36424714
// Cuda compilation tools, release 13.0, V13.0.88
// Based on NVVM 20.0.0
//

.version 9.0
.target sm_100
.address_size 64

	// .globl	_Z18init_curand_statesP17curandStateXORWOWm
.global .align 4 .b8 precalc_xorwow_matrix[102400];
.global .align 4 .b8 precalc_xorwow_offset_matrix[102400];
.global .align 4 .b8 mrg32k3aM1[2304];
.global .align 4 .b8 mrg32k3aM2[2304];
.global .align 4 .b8 mrg32k3aM1SubSeq[2016];
.global .align 4 .b8 mrg32k3aM2SubSeq[2016];
.global .align 4 .b8 mrg32k3aM1Seq[2304];
.global .align 4 .b8 mrg32k3aM2Seq[2304];
.const .align 8 .b8 __cr_lgamma_table[72];
// _ZZN3cub18CUB_300001_SM_10006detail6reduce28DeviceReduceSingleTileKernelINS2_10policy_hubIfjN4cuda3std3__44plusIfEEE10Policy1000EN6thrust24THRUST_300001_SM_1000_NS6detail15normal_iteratorINSD_10device_ptrIfEEEEPfjS9_ffNS7_10__identityEEEvT0_T1_T2_T3_T4_T6_E12temp_storage has been demoted
// _ZZN3cub18CUB_300001_SM_10006detail6reduce18DeviceReduceKernelINS2_10policy_hubIfjN4cuda3std3__44plusIfEEE10Policy1000EN6thrust24THRUST_300001_SM_1000_NS6detail15normal_iteratorINSD_10device_ptrIfEEEEjS9_fNS7_10__identityEEEvT0_PT3_T1_NS0_13GridEvenShareISN_EET2_T4_E12temp_storage has been demoted
// _ZZN3cub18CUB_300001_SM_10006detail6reduce28DeviceReduceSingleTileKernelINS2_10policy_hubIfjN4cuda3std3__44plusIfEEE10Policy1000EPfSC_iS9_ffNS7_10__identityEEEvT0_T1_T2_T3_T4_T6_E12temp_storage has been demoted
// _ZZN3cub18CUB_300001_SM_10006detail6reduce28DeviceReduceSingleTileKernelINS2_10policy_hubIfyN4cuda3std3__44plusIfEEE10Policy1000EN6thrust24THRUST_300001_SM_1000_NS6detail15normal_iteratorINSD_10device_ptrIfEEEEPfyS9_ffNS7_10__identityEEEvT0_T1_T2_T3_T4_T6_E12temp_storage has been demoted
// _ZZN3cub18CUB_300001_SM_10006detail6reduce18DeviceReduceKernelINS2_10policy_hubIfyN4cuda3std3__44plusIfEEE10Policy1000EN6thrust24THRUST_300001_SM_1000_NS6detail15normal_iteratorINSD_10device_ptrIfEEEEyS9_fNS7_10__identityEEEvT0_PT3_T1_NS0_13GridEvenShareISN_EET2_T4_E12temp_storage has been demoted
// _ZZN3cub18CUB_300001_SM_10006detail6reduce28DeviceReduceSingleTileKernelINS2_10policy_hubIfyN4cuda3std3__44plusIfEEE10Policy1000EPfSC_iS9_ffNS7_10__identityEEEvT0_T1_T2_T3_T4_T6_E12temp_storage has been demoted
.global .align 1 .b8 _ZN30_INTERNAL_25c77809_4_k_cu_main4cuda3std3__45__cpo5beginE[1];
.global .align 1 .b8 _ZN30_INTERNAL_25c77809_4_k_cu_main4cuda3std3__45__cpo3endE[1];
.global .align 1 .b8 _ZN30_INTERNAL_25c77809_4_k_cu_main4cuda3std3__45__cpo6cbeginE[1];
.global .align 1 .b8 _ZN30_INTERNAL_25c77809_4_k_cu_main4cuda3std3__45__cpo4cendE[1];
.global .align 1 .b8 _ZN30_INTERNAL_25c77809_4_k_cu_main4cuda3std3__45__cpo6rbeginE[1];
.global .align 1 .b8 _ZN30_INTERNAL_25c77809_4_k_cu_main4cuda3std3__45__cpo4rendE[1];
.global .align 1 .b8 _ZN30_INTERNAL_25c77809_4_k_cu_main4cuda3std3__45__cpo7crbeginE[1];
.global .align 1 .b8 _ZN30_INTERNAL_25c77809_4_k_cu_main4cuda3std3__45__cpo5crendE[1];
.global .align 1 .b8 _ZN30_INTERNAL_25c77809_4_k_cu_main4cuda3std3__432_GLOBAL__N__25c77809_4_k_cu_main6ignoreE[1];
.global .align 1 .b8 _ZN30_INTERNAL_25c77809_4_k_cu_main4cuda3std3__419piecewise_constructE[1];
.global .align 1 .b8 _ZN30_INTERNAL_25c77809_4_k_cu_main4cuda3std3__48in_placeE[1];
.global .align 1 .b8 _ZN30_INTERNAL_25c77809_4_k_cu_main4cuda3std3__420unreachable_sentinelE[1];
.global .align 1 .b8 _ZN30_INTERNAL_25c77809_4_k_cu_main4cuda3std3__47nulloptE[1];
.global .align 1 .b8 _ZN30_INTERNAL_25c77809_4_k_cu_main4cuda3std3__48unexpectE[1];
.global .align 1 .b8 _ZN30_INTERNAL_25c77809_4_k_cu_main4cuda3std6ranges3__45__cpo4swapE[1];
.global .align 1 .b8 _ZN30_INTERNAL_25c77809_4_k_cu_main4cuda3std6ranges3__45__cpo9iter_moveE[1];
.global .align 1 .b8 _ZN30_INTERNAL_25c77809_4_k_cu_main4cuda3std6ranges3__45__cpo5beginE[1];
.global .align 1 .b8 _ZN30_INTERNAL_25c77809_4_k_cu_main4cuda3std6ranges3__45__cpo3endE[1];
.global .align 1 .b8 _ZN30_INTERNAL_25c77809_4_k_cu_main4cuda3std6ranges3__45__cpo6cbeginE[1];
.global .align 1 .b8 _ZN30_INTERNAL_25c77809_4_k_cu_main4cuda3std6ranges3__45__cpo4cendE[1];
.global .align 1 .b8 _ZN30_INTERNAL_25c77809_4_k_cu_main4cuda3std6ranges3__45__cpo7advanceE[1];
.global .align 1 .b8 _ZN30_INTERNAL_25c77809_4_k_cu_main4cuda3std6ranges3__45__cpo9iter_swapE[1];
.global .align 1 .b8 _ZN30_INTERNAL_25c77809_4_k_cu_main4cuda3std6ranges3__45__cpo4nextE[1];
.global .align 1 .b8 _ZN30_INTERNAL_25c77809_4_k_cu_main4cuda3std6ranges3__45__cpo4prevE[1];
.global .align 1 .b8 _ZN30_INTERNAL_25c77809_4_k_cu_main4cuda3std6ranges3__45__cpo4dataE[1];
.global .align 1 .b8 _ZN30_INTERNAL_25c77809_4_k_cu_main4cuda3std6ranges3__45__cpo5cdataE[1];
.global .align 1 .b8 _ZN30_INTERNAL_25c77809_4_k_cu_main4cuda3std6ranges3__45__cpo4sizeE[1];
.global .align 1 .b8 _ZN30_INTERNAL_25c77809_4_k_cu_main4cuda3std6ranges3__45__cpo5ssizeE[1];
.global .align 1 .b8 _ZN30_INTERNAL_25c77809_4_k_cu_main4cuda3std6ranges3__45__cpo8distanceE[1];
.global .align 1 .b8 _ZN30_INTERNAL_25c77809_4_k_cu_main6thrust24THRUST_300001_SM_1000_NS8cuda_cub3parE[1];
.global .align 1 .b8 _ZN30_INTERNAL_25c77809_4_k_cu_main6thrust24THRUST_300001_SM_1000_NS8cuda_cub10par_nosyncE[1];
.global .align 1 .b8 _ZN30_INTERNAL_25c77809_4_k_cu_main6thrust24THRUST_300001_SM_1000_NS6system6detail10sequential3seqE[1];
.global .align 1 .b8 _ZN30_INTERNAL_25c77809_4_k_cu_main6thrust24THRUST_300001_SM_1000_NS12placeholders2_1E[1];
.global .align 1 .b8 _ZN30_INTERNAL_25c77809_4_k_cu_main6thrust24THRUST_300001_SM_1000_NS12placeholders2_2E[1];
.global .align 1 .b8 _ZN30_INTERNAL_25c77809_4_k_cu_main6thrust24THRUST_300001_SM_1000_NS12placeholders2_3E[1];
.global .align 1 .b8 _ZN30_INTERNAL_25c77809_4_k_cu_main6thrust24THRUST_300001_SM_1000_NS12placeholders2_4E[1];
.global .align 1 .b8 _ZN30_INTERNAL_25c77809_4_k_cu_main6thrust24THRUST_300001_SM_1000_NS12placeholders2_5E[1];
.global .align 1 .b8 _ZN30_INTERNAL_25c77809_4_k_cu_main6thrust24THRUST_300001_SM_1000_NS12placeholders2_6E[1];
.global .align 1 .b8 _ZN30_INTERNAL_25c77809_4_k_cu_main6thrust24THRUST_300001_SM_1000_NS12placeholders2_7E[1];
.global .align 1 .b8 _ZN30_INTERNAL_25c77809_4_k_cu_main6thrust24THRUST_300001_SM_1000_NS12placeholders2_8E[1];
.global .align 1 .b8 _ZN30_INTERNAL_25c77809_4_k_cu_main6thrust24THRUST_300001_SM_1000_NS12placeholders2_9E[1];
.global .align 1 .b8 _ZN30_INTERNAL_25c77809_4_k_cu_main6thrust24THRUST_300001_SM_1000_NS12placeholders3_10E[1];
.global .align 1 .b8 _ZN30_INTERNAL_25c77809_4_k_cu_main6thrust24THRUST_300001_SM_1000_NS3seqE[1];

.visible .entry _Z18init_curand_statesP17curandStateXORWOWm(
	.param .u64 .ptr .align 1 _Z18init_curand_statesP17curandStateXORWOWm_param_0,
	.param .u64 _Z18init_curand_statesP17curandStateXORWOWm_param_1
)
{
	.reg .pred 	%p<24>;
	.reg .b32 	%r<413>;
	.reg .b64 	%rd<19>;

	ld.param.u64 	%rd8, [_Z18init_curand_statesP17curandStateXORWOWm_param_0];
	ld.param.u64 	%rd9, [_Z18init_curand_statesP17curandStateXORWOWm_param_1];
	cvta.to.global.u64 	%rd10, %rd8;
	mov.u32 	%r182, %tid.x;
	mov.u32 	%r183, %ctaid.x;
	mov.u32 	%r184, %ntid.x;
	mad.lo.s32 	%r185, %r183, %r184, %r182;
	cvt.s64.s32 	%rd18, %r185;
	mul.wide.s32 	%rd11, %r185, 48;
	add.s64 	%rd2, %rd10, %rd11;
	cvt.u32.u64 	%r186, %rd9;
	xor.b32  	%r187, %r186, -1429050551;
	mul.lo.s32 	%r188, %r187, 1099087573;
	{ .reg .b32 tmp; mov.b64 {tmp, %r189}, %rd9; }
	xor.b32  	%r190, %r189, -136515619;
	mul.lo.s32 	%r191, %r190, -1703105765;
	add.s32 	%r192, %r188, %r191;
	add.s32 	%r193, %r192, 6615241;
	add.s32 	%r194, %r188, 123456789;
	st.global.v2.u32 	[%rd2], {%r193, %r194};
	xor.b32  	%r195, %r188, 362436069;
	add.s32 	%r196, %r191, 521288629;
	st.global.v2.u32 	[%rd2+8], {%r195, %r196};
	xor.b32  	%r197, %r191, 88675123;
	add.s32 	%r198, %r188, 5783321;
	st.global.v2.u32 	[%rd2+16], {%r197, %r198};
	setp.eq.s32 	%p1, %r185, 0;
	@%p1 bra 	$L__BB0_42;
	mov.b32 	%r319, 0;
$L__BB0_2:
	and.b64  	%rd4, %rd18, 3;
	setp.eq.s64 	%p2, %rd4, 0;
	@%p2 bra 	$L__BB0_41;
	mul.wide.u32 	%rd12, %r319, 3200;
	mov.u64 	%rd13, precalc_xorwow_matrix;
	add.s64 	%rd5, %rd13, %rd12;
	cvt.u32.u64 	%r2, %rd4;
	mov.b32 	%r320, 0;
$L__BB0_4:
	mov.b32 	%r333, 0;
	mov.u32 	%r334, %r333;
	mov.u32 	%r335, %r333;
	mov.u32 	%r336, %r333;
	mov.u32 	%r337, %r333;
	mov.u32 	%r326, %r333;
$L__BB0_5:
	mul.wide.u32 	%rd14, %r326, 4;
	add.s64 	%rd15, %rd2, %rd14;
	ld.global.u32 	%r10, [%rd15+4];
	shl.b32 	%r11, %r326, 5;
	mov.b32 	%r332, 0;
$L__BB0_6:
	.pragma "nounroll";
	shr.u32 	%r203, %r10, %r332;
	and.b32  	%r204, %r203, 1;
	setp.eq.b32 	%p3, %r204, 1;
	not.pred 	%p4, %p3;
	add.s32 	%r205, %r11, %r332;
	mul.lo.s32 	%r206, %r205, 5;
	mul.wide.u32 	%rd16, %r206, 4;
	add.s64 	%rd6, %rd5, %rd16;
	@%p4 bra 	$L__BB0_8;
	ld.global.u32 	%r207, [%rd6];
	xor.b32  	%r337, %r337, %r207;
	ld.global.u32 	%r208, [%rd6+4];
	xor.b32  	%r336, %r336, %r208;
	ld.global.u32 	%r209, [%rd6+8];
	xor.b32  	%r335, %r335, %r209;
	ld.global.u32 	%r210, [%rd6+12];
	xor.b32  	%r334, %r334, %r210;
	ld.global.u32 	%r211, [%rd6+16];
	xor.b32  	%r333, %r333, %r211;
$L__BB0_8:
	and.b32  	%r213, %r203, 2;
	setp.eq.s32 	%p5, %r213, 0;
	@%p5 bra 	$L__BB0_10;
	ld.global.u32 	%r214, [%rd6+20];
	xor.b32  	%r337, %r337, %r214;
	ld.global.u32 	%r215, [%rd6+24];
	xor.b32  	%r336, %r336, %r215;
	ld.global.u32 	%r216, [%rd6+28];
	xor.b32  	%r335, %r335, %r216;
	ld.global.u32 	%r217, [%rd6+32];
	xor.b32  	%r334, %r334, %r217;
	ld.global.u32 	%r218, [%rd6+36];
	xor.b32  	%r333, %r333, %r218;
$L__BB0_10:
	and.b32  	%r220, %r203, 4;
	setp.eq.s32 	%p6, %r220, 0;
	@%p6 bra 	$L__BB0_12;
	ld.global.u32 	%r221, [%rd6+40];
	xor.b32  	%r337, %r337, %r221;
	ld.global.u32 	%r222, [%rd6+44];
	xor.b32  	%r336, %r336, %r222;
	ld.global.u32 	%r223, [%rd6+48];
	xor.b32  	%r335, %r335, %r223;
	ld.global.u32 	%r224, [%rd6+52];
	xor.b32  	%r334, %r334, %r224;
	ld.global.u32 	%r225, [%rd6+56];
	xor.b32  	%r333, %r333, %r225;
$L__BB0_12:
	and.b32  	%r227, %r203, 8;
	setp.eq.s32 	%p7, %r227, 0;
	@%p7 bra 	$L__BB0_14;
	ld.global.u32 	%r228, [%rd6+60];
	xor.b32  	%r337, %r337, %r228;
	ld.global.u32 	%r229, [%rd6+64];
	xor.b32  	%r336, %r336, %r229;
	ld.global.u32 	%r230, [%rd6+68];
	xor.b32  	%r335, %r335, %r230;
	ld.global.u32 	%r231, [%rd6+72];
	xor.b32  	%r334, %r334, %r231;
	ld.global.u32 	%r232, [%rd6+76];
	xor.b32  	%r333, %r333, %r232;
$L__BB0_14:
	and.b32  	%r234, %r203, 16;
	setp.eq.s32 	%p8, %r234, 0;
	@%p8 bra 	$L__BB0_16;
	ld.global.u32 	%r235, [%rd6+80];
	xor.b32  	%r337, %r337, %r235;
	ld.global.u32 	%r236, [%rd6+84];
	xor.b32  	%r336, %r336, %r236;
	ld.global.u32 	%r237, [%rd6+88];
	xor.b32  	%r335, %r335, %r237;
	ld.global.u32 	%r238, [%rd6+92];
	xor.b32  	%r334, %r334, %r238;
	ld.global.u32 	%r239, [%rd6+96];
	xor.b32  	%r333, %r333, %r239;
$L__BB0_16:
	and.b32  	%r241, %r203, 32;
	setp.eq.s32 	%p9, %r241, 0;
	@%p9 bra 	$L__BB0_18;
	ld.global.u32 	%r242, [%rd6+100];
	xor.b32  	%r337, %r337, %r242;
	ld.global.u32 	%r243, [%rd6+104];
	xor.b32  	%r336, %r336, %r243;
	ld.global.u32 	%r244, [%rd6+108];
	xor.b32  	%r335, %r335, %r244;
	ld.global.u32 	%r245, [%rd6+112];
	xor.b32  	%r334, %r334, %r245;
	ld.global.u32 	%r246, [%rd6+116];
	xor.b32  	%r333, %r333, %r246;
$L__BB0_18:
	and.b32  	%r248, %r203, 64;
	setp.eq.s32 	%p10, %r248, 0;
	@%p10 bra 	$L__BB0_20;
	ld.global.u32 	%r249, [%rd6+120];
	xor.b32  	%r337, %r337, %r249;
	ld.global.u32 	%r250, [%rd6+124];
	xor.b32  	%r336, %r336, %r250;
	ld.global.u32 	%r251, [%rd6+128];
	xor.b32  	%r335, %r335, %r251;
	ld.global.u32 	%r252, [%rd6+132];
	xor.b32  	%r334, %r334, %r252;
	ld.global.u32 	%r253, [%rd6+136];
	xor.b32  	%r333, %r333, %r253;
$L__BB0_20:
	and.b32  	%r255, %r203, 128;
	setp.eq.s32 	%p11, %r255, 0;
	@%p11 bra 	$L__BB0_22;
	ld.global.u32 	%r256, [%rd6+140];
	xor.b32  	%r337, %r337, %r256;
	ld.global.u32 	%r257, [%rd6+144];
	xor.b32  	%r336, %r336, %r257;
	ld.global.u32 	%r258, [%rd6+148];
	xor.b32  	%r335, %r335, %r258;
	ld.global.u32 	%r259, [%rd6+152];
	xor.b32  	%r334, %r334, %r259;
	ld.global.u32 	%r260, [%rd6+156];
	xor.b32  	%r333, %r333, %r260;
$L__BB0_22:
	and.b32  	%r262, %r203, 256;
	setp.eq.s32 	%p12, %r262, 0;
	@%p12 bra 	$L__BB0_24;
	ld.global.u32 	%r263, [%rd6+160];
	xor.b32  	%r337, %r337, %r263;
	ld.global.u32 	%r264, [%rd6+164];
	xor.b32  	%r336, %r336, %r264;
	ld.global.u32 	%r265, [%rd6+168];
	xor.b32  	%r335, %r335, %r265;
	ld.global.u32 	%r266, [%rd6+172];
	xor.b32  	%r334, %r334, %r266;
	ld.global.u32 	%r267, [%rd6+176];
	xor.b32  	%r333, %r333, %r267;
$L__BB0_24:
	and.b32  	%r269, %r203, 512;
	setp.eq.s32 	%p13, %r269, 0;
	@%p13 bra 	$L__BB0_26;
	ld.global.u32 	%r270, [%rd6+180];
	xor.b32  	%r337, %r337, %r270;
	ld.global.u32 	%r271, [%rd6+184];
	xor.b32  	%r336, %r336, %r271;
	ld.global.u32 	%r272, [%rd6+188];
	xor.b32  	%r335, %r335, %r272;
	ld.global.u32 	%r273, [%rd6+192];
	xor.b32  	%r334, %r334, %r273;
	ld.global.u32 	%r274, [%rd6+196];
	xor.b32  	%r333, %r333, %r274;
$L__BB0_26:
	and.b32  	%r276, %r203, 1024;
	setp.eq.s32 	%p14, %r276, 0;
	@%p14 bra 	$L__BB0_28;
	ld.global.u32 	%r277, [%rd6+200];
	xor.b32  	%r337, %r337, %r277;
	ld.global.u32 	%r278, [%rd6+204];
	xor.b32  	%r336, %r336, %r278;
	ld.global.u32 	%r279, [%rd6+208];
	xor.b32  	%r335, %r335, %r279;
	ld.global.u32 	%r280, [%rd6+212];
	xor.b32  	%r334, %r334, %r280;
	ld.global.u32 	%r281, [%rd6+216];
	xor.b32  	%r333, %r333, %r281;
$L__BB0_28:
	and.b32  	%r283, %r203, 2048;
	setp.eq.s32 	%p15, %r283, 0;
	@%p15 bra 	$L__BB0_30;
	ld.global.u32 	%r284, [%rd6+220];
	xor.b32  	%r337, %r337, %r284;
	ld.global.u32 	%r285, [%rd6+224];
	xor.b32  	%r336, %r336, %r285;
	ld.global.u32 	%r286, [%rd6+228];
	xor.b32  	%r335, %r335, %r286;
	ld.global.u32 	%r287, [%rd6+232];
	xor.b32  	%r334, %r334, %r287;
	ld.global.u32 	%r288, [%rd6+236];
	xor.b32  	%r333, %r333, %r288;
$L__BB0_30:
	and.b32  	%r290, %r203, 4096;
	setp.eq.s32 	%p16, %r290, 0;
	@%p16 bra 	$L__BB0_32;
	ld.global.u32 	%r291, [%rd6+240];
	xor.b32  	%r337, %r337, %r291;
	ld.global.u32 	%r292, [%rd6+244];
	xor.b32  	%r336, %r336, %r292;
	ld.global.u32 	%r293, [%rd6+248];
	xor.b32  	%r335, %r335, %r293;
	ld.global.u32 	%r294, [%rd6+252];
	xor.b32  	%r334, %r334, %r294;
	ld.global.u32 	%r295, [%rd6+256];
	xor.b32  	%r333, %r333, %r295;
$L__BB0_32:
	and.b32  	%r297, %r203, 8192;
	setp.eq.s32 	%p17, %r297, 0;
	@%p17 bra 	$L__BB0_34;
	ld.global.u32 	%r298, [%rd6+260];
	xor.b32  	%r337, %r337, %r298;
	ld.global.u32 	%r299, [%rd6+264];
	xor.b32  	%r336, %r336, %r299;
	ld.global.u32 	%r300, [%rd6+268];
	xor.b32  	%r335, %r335, %r300;
	ld.global.u32 	%r301, [%rd6+272];
	xor.b32  	%r334, %r334, %r301;
	ld.global.u32 	%r302, [%rd6+276];
	xor.b32  	%r333, %r333, %r302;
$L__BB0_34:
	and.b32  	%r304, %r203, 16384;
	setp.eq.s32 	%p18, %r304, 0;
	@%p18 bra 	$L__BB0_36;
	ld.global.u32 	%r305, [%rd6+280];
	xor.b32  	%r337, %r337, %r305;
	ld.global.u32 	%r306, [%rd6+284];
	xor.b32  	%r336, %r336, %r306;
	ld.global.u32 	%r307, [%rd6+288];
	xor.b32  	%r335, %r335, %r307;
	ld.global.u32 	%r308, [%rd6+292];
	xor.b32  	%r334, %r334, %r308;
	ld.global.u32 	%r309, [%rd6+296];
	xor.b32  	%r333, %r333, %r309;
$L__BB0_36:
	and.b32  	%r311, %r203, 32768;
	setp.eq.s32 	%p19, %r311, 0;
	@%p19 bra 	$L__BB0_38;
	ld.global.u32 	%r312, [%rd6+300];
	xor.b32  	%r337, %r337, %r312;
	ld.global.u32 	%r313, [%rd6+304];
	xor.b32  	%r336, %r336, %r313;
	ld.global.u32 	%r314, [%rd6+308];
	xor.b32  	%r335, %r335, %r314;
	ld.global.u32 	%r315, [%rd6+312];
	xor.b32  	%r334, %r334, %r315;
	ld.global.u32 	%r316, [%rd6+316];
	xor.b32  	%r333, %r333, %r316;
$L__BB0_38:
	add.s32 	%r332, %r332, 16;
	setp.ne.s32 	%p20, %r332, 32;
	@%p20 bra 	$L__BB0_6;
	mad.lo.s32 	%r317, %r326, -31, %r11;
	add.s32 	%r326, %r317, 1;
	setp.ne.s32 	%p21, %r326, 5;
	@%p21 bra 	$L__BB0_5;
	st.global.u32 	[%rd2+4], %r337;
	st.global.u32 	[%rd2+8], %r336;
	st.global.u32 	[%rd2+12], %r335;
	st.global.u32 	[%rd2+16], %r334;
	st.global.u32 	[%rd2+20], %r333;
	add.s32 	%r320, %r320, 1;
	setp.lt.u32 	%p22, %r320, %r2;
	@%p22 bra 	$L__BB0_4;
$L__BB0_41:
	shr.u64 	%rd7, %rd18, 2;
	add.s32 	%r319, %r319, 1;
	setp.gt.u64 	%p23, %rd18, 3;
	mov.u64 	%rd18, %rd7;
	@%p23 bra 	$L__BB0_2;
$L__BB0_42:
	mov.b32 	%r318, 0;
	st.global.v2.u32 	[%rd2+24], {%r318, %r318};
	st.global.u32 	[%rd2+32], %r318;
	mov.b64 	%rd17, 0;
	st.global.u64 	[%rd2+40], %rd17;
	ret;

}
	// .globl	_Z24do_MonteCarlo_simulationP17curandStateXORWOWPfi
.visible .entry _Z24do_MonteCarlo_simulationP17curandStateXORWOWPfi(
	.param .u64 .ptr .align 1 _Z24do_MonteCarlo_simulationP17curandStateXORWOWPfi_param_0,
	.param .u64 .ptr .align 1 _Z24do_MonteCarlo_simulationP17curandStateXORWOWPfi_param_1,
	.param .u32 _Z24do_MonteCarlo_simulationP17curandStateXORWOWPfi_param_2
)
{
	.reg .pred 	%p<3>;
	.reg .b32 	%r<44>;
	.reg .b32 	%f<14>;
	.reg .b64 	%rd<9>;
	.reg .b64 	%fd<2>;

	ld.param.u64 	%rd3, [_Z24do_MonteCarlo_simulationP17curandStateXORWOWPfi_param_0];
	ld.param.u64 	%rd4, [_Z24do_MonteCarlo_simulationP17curandStateXORWOWPfi_param_1];
	ld.param.u32 	%r11, [_Z24do_MonteCarlo_simulationP17curandStateXORWOWPfi_param_2];
	mov.u32 	%r12, %ntid.x;
	mov.u32 	%r13, %ctaid.x;
	mov.u32 	%r14, %tid.x;
	mad.lo.s32 	%r1, %r12, %r13, %r14;
	setp.ge.s32 	%p1, %r1, %r11;
	@%p1 bra 	$L__BB1_4;
	cvta.to.global.u64 	%rd5, %rd4;
	cvta.to.global.u64 	%rd6, %rd3;
	mul.wide.s32 	%rd7, %r1, 4;
	add.s64 	%rd1, %rd5, %rd7;
	mov.b32 	%r15, 0;
	st.global.u32 	[%rd1], %r15;
	mul.wide.s32 	%rd8, %r1, 48;
	add.s64 	%rd2, %rd6, %rd8;
	ld.global.v2.u32 	{%r16, %r17}, [%rd2];
	ld.global.v2.u32 	{%r18, %r19}, [%rd2+8];
	ld.global.v2.u32 	{%r2, %r4}, [%rd2+16];
	ld.global.v2.u32 	{%r5, %r6}, [%rd2+24];
	ld.global.f32 	%f1, [%rd2+32];
	ld.global.f64 	%fd1, [%rd2+40];
	shr.u32 	%r20, %r17, 2;
	xor.b32  	%r21, %r20, %r17;
	shl.b32 	%r22, %r4, 4;
	shl.b32 	%r23, %r21, 1;
	xor.b32  	%r24, %r22, %r23;
	xor.b32  	%r25, %r24, %r4;
	xor.b32  	%r7, %r25, %r21;
	add.s32 	%r26, %r16, %r7;
	add.s32 	%r27, %r26, 362437;
	cvt.rn.f32.u32 	%f2, %r27;
	fma.rn.f32 	%f3, %f2, 0f2F800000, 0f2F000000;
	fma.rn.f32 	%f4, %f3, 0f40000000, 0fBF800000;
	shr.u32 	%r28, %r18, 2;
	xor.b32  	%r29, %r28, %r18;
	shl.b32 	%r30, %r7, 4;
	shl.b32 	%r31, %r29, 1;
	xor.b32  	%r32, %r31, %r30;
	xor.b32  	%r33, %r32, %r29;
	xor.b32  	%r8, %r33, %r7;
	add.s32 	%r34, %r16, %r8;
	add.s32 	%r35, %r34, 724874;
	cvt.rn.f32.u32 	%f5, %r35;
	fma.rn.f32 	%f6, %f5, 0f2F800000, 0f2F000000;
	fma.rn.f32 	%f7, %f6, 0f40000000, 0fBF800000;
	shr.u32 	%r36, %r19, 2;
	xor.b32  	%r37, %r36, %r19;
	shl.b32 	%r38, %r8, 4;
	shl.b32 	%r39, %r37, 1;
	xor.b32  	%r40, %r39, %r38;
	xor.b32  	%r41, %r40, %r37;
	xor.b32  	%r9, %r41, %r8;
	add.s32 	%r10, %r16, 1087311;
	add.s32 	%r42, %r9, %r10;
	cvt.rn.f32.u32 	%f8, %r42;
	fma.rn.f32 	%f9, %f8, 0f2F800000, 0f2F000000;
	fma.rn.f32 	%f10, %f9, 0f40000000, 0fBF800000;
	mul.f32 	%f11, %f7, %f7;
	fma.rn.f32 	%f12, %f4, %f4, %f11;
	fma.rn.f32 	%f13, %f10, %f10, %f12;
	setp.gtu.f32 	%p2, %f13, 0f3F800000;
	@%p2 bra 	$L__BB1_3;
	mov.b32 	%r43, 1065353216;
	st.global.u32 	[%rd1], %r43;
$L__BB1_3:
	st.global.v2.u32 	[%rd2], {%r10, %r2};
	st.global.v2.u32 	[%rd2+8], {%r4, %r7};
	st.global.v2.u32 	[%rd2+16], {%r8, %r9};
	st.global.v2.u32 	[%rd2+24], {%r5, %r6};
	st.global.f32 	[%rd2+32], %f1;
	st.global.f64 	[%rd2+40], %fd1;
$L__BB1_4:
	ret;

}
	// .globl	_Z7reduce1Pfi
.visible .entry _Z7reduce1Pfi(
	.param .u64 .ptr .align 1 _Z7reduce1Pfi_param_0,
	.param .u32 _Z7reduce1Pfi_param_1
)
{
	.reg .pred 	%p<7>;
	.reg .b32 	%r<31>;
	.reg .b32 	%f<24>;
	.reg .b64 	%rd<13>;

	ld.param.u64 	%rd2, [_Z7reduce1Pfi_param_0];
	ld.param.u32 	%r13, [_Z7reduce1Pfi_param_1];
	cvta.to.global.u64 	%rd1, %rd2;
	mov.u32 	%r1, %ntid.x;
	mov.u32 	%r14, %ctaid.x;
	mov.u32 	%r15, %tid.x;
	mad.lo.s32 	%r2, %r1, %r14, %r15;
	setp.ge.s32 	%p1, %r2, %r13;
	@%p1 bra 	$L__BB2_8;
	mov.u32 	%r16, %nctaid.x;
	mul.lo.s32 	%r3, %r16, %r1;
	add.s32 	%r17, %r2, %r3;
	max.s32 	%r18, %r13, %r17;
	setp.lt.s32 	%p2, %r17, %r13;
	selp.u32 	%r19, 1, 0, %p2;
	add.s32 	%r20, %r17, %r19;
	sub.s32 	%r21, %r18, %r20;
	div.u32 	%r22, %r21, %r3;
	add.s32 	%r4, %r22, %r19;
	and.b32  	%r23, %r4, 3;
	setp.eq.s32 	%p3, %r23, 3;
	mov.f32 	%f23, 0f00000000;
	mov.u32 	%r29, %r2;
	@%p3 bra 	$L__BB2_4;
	add.s32 	%r24, %r4, 1;
	and.b32  	%r25, %r24, 3;
	neg.s32 	%r27, %r25;
	mov.f32 	%f23, 0f00000000;
	mov.u32 	%r29, %r2;
$L__BB2_3:
	.pragma "nounroll";
	mul.wide.s32 	%rd3, %r29, 4;
	add.s64 	%rd4, %rd1, %rd3;
	ld.global.f32 	%f11, [%rd4];
	add.f32 	%f23, %f23, %f11;
	add.s32 	%r29, %r29, %r3;
	add.s32 	%r27, %r27, 1;
	setp.ne.s32 	%p4, %r27, 0;
	@%p4 bra 	$L__BB2_3;
$L__BB2_4:
	setp.lt.u32 	%p5, %r4, 3;
	@%p5 bra 	$L__BB2_7;
	mul.wide.s32 	%rd7, %r3, 4;
	shl.b32 	%r26, %r3, 2;
$L__BB2_6:
	mul.wide.s32 	%rd5, %r29, 4;
	add.s64 	%rd6, %rd1, %rd5;
	ld.global.f32 	%f12, [%rd6];
	add.f32 	%f13, %f23, %f12;
	add.s64 	%rd8, %rd6, %rd7;
	ld.global.f32 	%f14, [%rd8];
	add.f32 	%f15, %f13, %f14;
	add.s64 	%rd9, %rd8, %rd7;
	ld.global.f32 	%f16, [%rd9];
	add.f32 	%f17, %f15, %f16;
	add.s64 	%rd10, %rd9, %rd7;
	ld.global.f32 	%f18, [%rd10];
	add.f32 	%f23, %f17, %f18;
	add.s32 	%r29, %r26, %r29;
	setp.lt.s32 	%p6, %r29, %r13;
	@%p6 bra 	$L__BB2_6;
$L__BB2_7:
	mul.wide.s32 	%rd11, %r2, 4;
	add.s64 	%rd12, %rd1, %rd11;
	st.global.f32 	[%rd12], %f23;
$L__BB2_8:
	ret;

}
	// .globl	_ZN3cub18CUB_300001_SM_10006detail11EmptyKernelIvEEvv
.visible .entry _ZN3cub18CUB_300001_SM_10006detail11EmptyKernelIvEEvv()
{


	ret;

}
	// .globl	_ZN3cub18CUB_300001_SM_10006detail6reduce28DeviceReduceSingleTileKernelINS2_10policy_hubIfjN4cuda3std3__44plusIfEEE10Policy1000EN6thrust24THRUST_300001_SM_1000_NS6detail15normal_iteratorINSD_10device_ptrIfEEEEPfjS9_ffNS7_10__identityEEEvT0_T1_T2_T3_T4_T6_
.visible .entry _ZN3cub18CUB_300001_SM_10006detail6reduce28DeviceReduceSingleTileKernelINS2_10policy_hubIfjN4cuda3std3__44plusIfEEE10Policy1000EN6thrust24THRUST_300001_SM_1000_NS6detail15normal_iteratorINSD_10device_ptrIfEEEEPfjS9_ffNS7_10__identityEEEvT0_T1_T2_T3_T4_T6_(
	.param .align 8 .b8 _ZN3cub18CUB_300001_SM_10006detail6reduce28DeviceReduceSingleTileKernelINS2_10policy_hubIfjN4cuda3std3__44plusIfEEE10Policy1000EN6thrust24THRUST_300001_SM_1000_NS6detail15normal_iteratorINSD_10device_ptrIfEEEEPfjS9_ffNS7_10__identityEEEvT0_T1_T2_T3_T4_T6__param_0[8],
	.param .u64 .ptr .align 1 _ZN3cub18CUB_300001_SM_10006detail6reduce28DeviceReduceSingleTileKernelINS2_10policy_hubIfjN4cuda3std3__44plusIfEEE10Policy1000EN6thrust24THRUST_300001_SM_1000_NS6detail15normal_iteratorINSD_10device_ptrIfEEEEPfjS9_ffNS7_10__identityEEEvT0_T1_T2_T3_T4_T6__param_1,
	.param .u32 _ZN3cub18CUB_300001_SM_10006detail6reduce28DeviceReduceSingleTileKernelINS2_10policy_hubIfjN4cuda3std3__44plusIfEEE10Policy1000EN6thrust24THRUST_300001_SM_1000_NS6detail15normal_iteratorINSD_10device_ptrIfEEEEPfjS9_ffNS7_10__identityEEEvT0_T1_T2_T3_T4_T6__param_2,
	.param .align 1 .b8 _ZN3cub18CUB_300001_SM_10006detail6reduce28DeviceReduceSingleTileKernelINS2_10policy_hubIfjN4cuda3std3__44plusIfEEE10Policy1000EN6thrust24THRUST_300001_SM_1000_NS6detail15normal_iteratorINSD_10device_ptrIfEEEEPfjS9_ffNS7_10__identityEEEvT0_T1_T2_T3_T4_T6__param_3[1],
	.param .f32 _ZN3cub18CUB_300001_SM_10006detail6reduce28DeviceReduceSingleTileKernelINS2_10policy_hubIfjN4cuda3std3__44plusIfEEE10Policy1000EN6thrust24THRUST_300001_SM_1000_NS6detail15normal_iteratorINSD_10device_ptrIfEEEEPfjS9_ffNS7_10__identityEEEvT0_T1_T2_T3_T4_T6__param_4,
	.param .align 1 .b8 _ZN3cub18CUB_300001_SM_10006detail6reduce28DeviceReduceSingleTileKernelINS2_10policy_hubIfjN4cuda3std3__44plusIfEEE10Policy1000EN6thrust24THRUST_300001_SM_1000_NS6detail15normal_iteratorINSD_10device_ptrIfEEEEPfjS9_ffNS7_10__identityEEEvT0_T1_T2_T3_T4_T6__param_5[1]
)
.maxntid 512
.minnctapersm 1
{
	.reg .pred 	%p<67>;
	.reg .b32 	%r<211>;
	.reg .b32 	%f<384>;
	.reg .b64 	%rd<84>;
	// demoted variable
	.shared .align 4 .b8 _ZZN3cub18CUB_300001_SM_10006detail6reduce28DeviceReduceSingleTileKernelINS2_10policy_hubIfjN4cuda3std3__44plusIfEEE10Policy1000EN6thrust24THRUST_300001_SM_1000_NS6detail15normal_iteratorINSD_10device_ptrIfEEEEPfjS9_ffNS7_10__identityEEEvT0_T1_T2_T3_T4_T6_E12temp_storage[84];
	ld.param.u64 	%rd9, [_ZN3cub18CUB_300001_SM_10006detail6reduce28DeviceReduceSingleTileKernelINS2_10policy_hubIfjN4cuda3std3__44plusIfEEE10Policy1000EN6thrust24THRUST_300001_SM_1000_NS6detail15normal_iteratorINSD_10device_ptrIfEEEEPfjS9_ffNS7_10__identityEEEvT0_T1_T2_T3_T4_T6__param_0];
	ld.param.u64 	%rd10, [_ZN3cub18CUB_300001_SM_10006detail6reduce28DeviceReduceSingleTileKernelINS2_10policy_hubIfjN4cuda3std3__44plusIfEEE10Policy1000EN6thrust24THRUST_300001_SM_1000_NS6detail15normal_iteratorINSD_10device_ptrIfEEEEPfjS9_ffNS7_10__identityEEEvT0_T1_T2_T3_T4_T6__param_1];
	ld.param.u32 	%r51, [_ZN3cub18CUB_300001_SM_10006detail6reduce28DeviceReduceSingleTileKernelINS2_10policy_hubIfjN4cuda3std3__44plusIfEEE10Policy1000EN6thrust24THRUST_300001_SM_1000_NS6detail15normal_iteratorINSD_10device_ptrIfEEEEPfjS9_ffNS7_10__identityEEEvT0_T1_T2_T3_T4_T6__param_2];
	ld.param.f32 	%f42, [_ZN3cub18CUB_300001_SM_10006detail6reduce28DeviceReduceSingleTileKernelINS2_10policy_hubIfjN4cuda3std3__44plusIfEEE10Policy1000EN6thrust24THRUST_300001_SM_1000_NS6detail15normal_iteratorINSD_10device_ptrIfEEEEPfjS9_ffNS7_10__identityEEEvT0_T1_T2_T3_T4_T6__param_4];
	cvta.to.global.u64 	%rd1, %rd10;
	setp.ne.s32 	%p1, %r51, 0;
	@%p1 bra 	$L__BB4_3;
	mov.u32 	%r193, %tid.x;
	setp.ne.s32 	%p66, %r193, 0;
	@%p66 bra 	$L__BB4_52;
	st.global.f32 	[%rd1], %f42;
	bra.uni 	$L__BB4_52;
$L__BB4_3:
	cvta.to.global.u64 	%rd2, %rd9;
	setp.gt.u32 	%p2, %r51, 8191;
	@%p2 bra 	$L__BB4_28;
	mov.u32 	%r1, %tid.x;
	setp.ge.u32 	%p24, %r1, %r51;
	mov.f32 	%f371, 0f00000000;
	mov.u32 	%r197, %r1;
	@%p24 bra 	$L__BB4_6;
	mul.wide.u32 	%rd73, %r1, 4;
	add.s64 	%rd74, %rd2, %rd73;
	ld.global.f32 	%f371, [%rd74];
	add.s32 	%r197, %r1, 512;
$L__BB4_6:
	setp.ge.u32 	%p25, %r197, %r51;
	@%p25 bra 	$L__BB4_19;
	not.b32 	%r120, %r197;
	add.s32 	%r121, %r51, %r120;
	shr.u32 	%r122, %r121, 9;
	add.s32 	%r4, %r122, 1;
	and.b32  	%r5, %r4, 15;
	setp.lt.u32 	%p26, %r121, 7680;
	@%p26 bra 	$L__BB4_10;
	and.b32  	%r123, %r4, 16777200;
	neg.s32 	%r195, %r123;
	mul.wide.u32 	%rd75, %r197, 4;
	add.s64 	%rd76, %rd75, %rd2;
	add.s64 	%rd82, %rd76, 16384;
$L__BB4_9:
	.pragma "nounroll";
	ld.global.f32 	%f205, [%rd82+-16384];
	add.f32 	%f206, %f371, %f205;
	ld.global.f32 	%f207, [%rd82+-14336];
	add.f32 	%f208, %f206, %f207;
	ld.global.f32 	%f209, [%rd82+-12288];
	add.f32 	%f210, %f208, %f209;
	ld.global.f32 	%f211, [%rd82+-10240];
	add.f32 	%f212, %f210, %f211;
	ld.global.f32 	%f213, [%rd82+-8192];
	add.f32 	%f214, %f212, %f213;
	ld.global.f32 	%f215, [%rd82+-6144];
	add.f32 	%f216, %f214, %f215;
	ld.global.f32 	%f217, [%rd82+-4096];
	add.f32 	%f218, %f216, %f217;
	ld.global.f32 	%f219, [%rd82+-2048];
	add.f32 	%f220, %f218, %f219;
	ld.global.f32 	%f221, [%rd82];
	add.f32 	%f222, %f220, %f221;
	ld.global.f32 	%f223, [%rd82+2048];
	add.f32 	%f224, %f222, %f223;
	ld.global.f32 	%f225, [%rd82+4096];
	add.f32 	%f226, %f224, %f225;
	ld.global.f32 	%f227, [%rd82+6144];
	add.f32 	%f228, %f226, %f227;
	ld.global.f32 	%f229, [%rd82+8192];
	add.f32 	%f230, %f228, %f229;
	ld.global.f32 	%f231, [%rd82+10240];
	add.f32 	%f232, %f230, %f231;
	ld.global.f32 	%f233, [%rd82+12288];
	add.f32 	%f234, %f232, %f233;
	ld.global.f32 	%f235, [%rd82+14336];
	add.f32 	%f371, %f234, %f235;
	add.s32 	%r197, %r197, 8192;
	add.s32 	%r195, %r195, 16;
	add.s64 	%rd82, %rd82, 32768;
	setp.ne.s32 	%p27, %r195, 0;
	@%p27 bra 	$L__BB4_9;
$L__BB4_10:
	setp.eq.s32 	%p28, %r5, 0;
	@%p28 bra 	$L__BB4_19;
	and.b32  	%r12, %r4, 7;
	setp.lt.u32 	%p29, %r5, 8;
	@%p29 bra 	$L__BB4_13;
	mul.wide.u32 	%rd77, %r197, 4;
	add.s64 	%rd78, %rd2, %rd77;
	ld.global.f32 	%f237, [%rd78];
	add.f32 	%f238, %f371, %f237;
	ld.global.f32 	%f239, [%rd78+2048];
	add.f32 	%f240, %f238, %f239;
	ld.global.f32 	%f241, [%rd78+4096];
	add.f32 	%f242, %f240, %f241;
	ld.global.f32 	%f243, [%rd78+6144];
	add.f32 	%f244, %f242, %f243;
	ld.global.f32 	%f245, [%rd78+8192];
	add.f32 	%f246, %f244, %f245;
	ld.global.f32 	%f247, [%rd78+10240];
	add.f32 	%f248, %f246, %f247;
	ld.global.f32 	%f249, [%rd78+12288];
	add.f32 	%f250, %f248, %f249;
	ld.global.f32 	%f251, [%rd78+14336];
	add.f32 	%f371, %f250, %f251;
	add.s32 	%r197, %r197, 4096;
$L__BB4_13:
	setp.eq.s32 	%p30, %r12, 0;
	@%p30 bra 	$L__BB4_19;
	and.b32  	%r15, %r4, 3;
	setp.lt.u32 	%p31, %r12, 4;
	@%p31 bra 	$L__BB4_16;
	mul.wide.u32 	%rd79, %r197, 4;
	add.s64 	%rd80, %rd2, %rd79;
	ld.global.f32 	%f253, [%rd80];
	add.f32 	%f254, %f371, %f253;
	ld.global.f32 	%f255, [%rd80+2048];
	add.f32 	%f256, %f254, %f255;
	ld.global.f32 	%f257, [%rd80+4096];
	add.f32 	%f258, %f256, %f257;
	ld.global.f32 	%f259, [%rd80+6144];
	add.f32 	%f371, %f258, %f259;
	add.s32 	%r197, %r197, 2048;
$L__BB4_16:
	setp.eq.s32 	%p32, %r15, 0;
	@%p32 bra 	$L__BB4_19;
	mul.wide.u32 	%rd81, %r197, 4;
	add.s64 	%rd83, %rd2, %rd81;
	neg.s32 	%r200, %r15;
$L__BB4_18:
	.pragma "nounroll";
	ld.global.f32 	%f260, [%rd83];
	add.f32 	%f371, %f371, %f260;
	add.s64 	%rd83, %rd83, 2048;
	add.s32 	%r200, %r200, 1;
	setp.ne.s32 	%p33, %r200, 0;
	@%p33 bra 	$L__BB4_18;
$L__BB4_19:
	setp.lt.u32 	%p34, %r51, 512;
	@%p34 bra 	$L__BB4_24;
	// begin inline asm
	mov.u32 %r162, %laneid;
	// end inline asm
	mov.b32 	%r164, %f371;
	mov.b32 	%r165, 1;
	mov.b32 	%r186, 31;
	mov.b32 	%r187, -1;
	// begin inline asm
	shfl.sync.down.b32 %r163, %r164, %r165, %r186, %r187;
	// end inline asm
	setp.gt.s32 	%p58, %r162, 30;
	mov.b32 	%f319, %r163;
	add.f32 	%f320, %f371, %f319;
	selp.f32 	%f321, %f371, %f320, %p58;
	mov.b32 	%r169, %f321;
	mov.b32 	%r170, 2;
	// begin inline asm
	shfl.sync.down.b32 %r168, %r169, %r170, %r186, %r187;
	// end inline asm
	setp.gt.s32 	%p59, %r162, 29;
	mov.b32 	%f322, %r168;
	add.f32 	%f323, %f321, %f322;
	selp.f32 	%f324, %f321, %f323, %p59;
	mov.b32 	%r174, %f324;
	mov.b32 	%r175, 4;
	// begin inline asm
	shfl.sync.down.b32 %r173, %r174, %r175, %r186, %r187;
	// end inline asm
	setp.gt.s32 	%p60, %r162, 27;
	mov.b32 	%f325, %r173;
	add.f32 	%f326, %f324, %f325;
	selp.f32 	%f327, %f324, %f326, %p60;
	mov.b32 	%r179, %f327;
	mov.b32 	%r180, 8;
	// begin inline asm
	shfl.sync.down.b32 %r178, %r179, %r180, %r186, %r187;
	// end inline asm
	setp.gt.s32 	%p61, %r162, 23;
	mov.b32 	%f328, %r178;
	add.f32 	%f329, %f327, %f328;
	selp.f32 	%f330, %f327, %f329, %p61;
	mov.b32 	%r184, %f330;
	mov.b32 	%r185, 16;
	// begin inline asm
	shfl.sync.down.b32 %r183, %r184, %r185, %r186, %r187;
	// end inline asm
	setp.gt.s32 	%p62, %r162, 15;
	mov.b32 	%f331, %r183;
	add.f32 	%f16, %f330, %f331;
	selp.f32 	%f383, %f330, %f16, %p62;
	setp.ne.s32 	%p63, %r162, 0;
	@%p63 bra 	$L__BB4_22;
	shr.u32 	%r188, %r1, 3;
	and.b32  	%r189, %r188, 124;
	mov.u32 	%r190, _ZZN3cub18CUB_300001_SM_10006detail6reduce28DeviceReduceSingleTileKernelINS2_10policy_hubIfjN4cuda3std3__44plusIfEEE10Policy1000EN6thrust24THRUST_300001_SM_1000_NS6detail15normal_iteratorINSD_10device_ptrIfEEEEPfjS9_ffNS7_10__identityEEEvT0_T1_T2_T3_T4_T6_E12temp_storage;
	add.s32 	%r191, %r190, %r189;
	st.shared.f32 	[%r191+16], %f16;
$L__BB4_22:
	bar.sync 	0;
	setp.ne.s32 	%p64, %r1, 0;
	@%p64 bra 	$L__BB4_50;
	ld.shared.f32 	%f332, [_ZZN3cub18CUB_300001_SM_10006detail6reduce28DeviceReduceSingleTileKernelINS2_10policy_hubIfjN4cuda3std3__44plusIfEEE10Policy1000EN6thrust24THRUST_300001_SM_1000_NS6detail15normal_iteratorINSD_10device_ptrIfEEEEPfjS9_ffNS7_10__identityEEEvT0_T1_T2_T3_T4_T6_E12temp_storage+20];
	add.f32 	%f333, %f383, %f332;
	ld.shared.f32 	%f334, [_ZZN3cub18CUB_300001_SM_10006detail6reduce28DeviceReduceSingleTileKernelINS2_10policy_hubIfjN4cuda3std3__44plusIfEEE10Policy1000EN6thrust24THRUST_300001_SM_1000_NS6detail15normal_iteratorINSD_10device_ptrIfEEEEPfjS9_ffNS7_10__identityEEEvT0_T1_T2_T3_T4_T6_E12temp_storage+24];
	add.f32 	%f335, %f333, %f334;
	ld.shared.f32 	%f336, [_ZZN3cub18CUB_300001_SM_10006detail6reduce28DeviceReduceSingleTileKernelINS2_10policy_hubIfjN4cuda3std3__44plusIfEEE10Policy1000EN6thrust24THRUST_300001_SM_1000_NS6detail15normal_iteratorINSD_10device_ptrIfEEEEPfjS9_ffNS7_10__identityEEEvT0_T1_T2_T3_T4_T6_E12temp_storage+28];
	add.f32 	%f337, %f335, %f336;
	ld.shared.f32 	%f338, [_ZZN3cub18CUB_300001_SM_10006detail6reduce28DeviceReduceSingleTileKernelINS2_10policy_hubIfjN4cuda3std3__44plusIfEEE10Policy1000EN6thrust24THRUST_300001_SM_1000_NS6detail15normal_iteratorINSD_10device_ptrIfEEEEPfjS9_ffNS7_10__identityEEEvT0_T1_T2_T3_T4_T6_E12temp_storage+32];
	add.f32 	%f339, %f337, %f338;
	ld.shared.f32 	%f340, [_ZZN3cub18CUB_300001_SM_10006detail6reduce28DeviceReduceSingleTileKernelINS2_10policy_hubIfjN4cuda3std3__44plusIfEEE10Policy1000EN6thrust24THRUST_300001_SM_1000_NS6detail15normal_iteratorINSD_10device_ptrIfEEEEPfjS9_ffNS7_10__identityEEEvT0_T1_T2_T3_T4_T6_E12temp_storage+36];
	add.f32 	%f341, %f339, %f340;
	ld.shared.f32 	%f342, [_ZZN3cub18CUB_300001_SM_10006detail6reduce28DeviceReduceSingleTileKernelINS2_10policy_hubIfjN4cuda3std3__44plusIfEEE10Policy1000EN6thrust24THRUST_300001_SM_1000_NS6detail15normal_iteratorINSD_10device_ptrIfEEEEPfjS9_ffNS7_10__identityEEEvT0_T1_T2_T3_T4_T6_E12temp_storage+40];
	add.f32 	%f343, %f341, %f342;
	ld.shared.f32 	%f344, [_ZZN3cub18CUB_300001_SM_10006detail6reduce28DeviceReduceSingleTileKernelINS2_10policy_hubIfjN4cuda3std3__44plusIfEEE10Policy1000EN6thrust24THRUST_300001_SM_1000_NS6detail15normal_iteratorINSD_10device_ptrIfEEEEPfjS9_ffNS7_10__identityEEEvT0_T1_T2_T3_T4_T6_E12temp_storage+44];
	add.f32 	%f345, %f343, %f344;
	ld.shared.f32 	%f346, [_ZZN3cub18CUB_300001_SM_10006detail6reduce28DeviceReduceSingleTileKernelINS2_10policy_hubIfjN4cuda3std3__44plusIfEEE10Policy1000EN6thrust24THRUST_300001_SM_1000_NS6detail15normal_iteratorINSD_10device_ptrIfEEEEPfjS9_ffNS7_10__identityEEEvT0_T1_T2_T3_T4_T6_E12temp_storage+48];
	add.f32 	%f347, %f345, %f346;
	ld.shared.f32 	%f348, [_ZZN3cub18CUB_300001_SM_10006detail6reduce28DeviceReduceSingleTileKernelINS2_10policy_hubIfjN4cuda3std3__44plusIfEEE10Policy1000EN6thrust24THRUST_300001_SM_1000_NS6detail15normal_iteratorINSD_10device_ptrIfEEEEPfjS9_ffNS7_10__identityEEEvT0_T1_T2_T3_T4_T6_E12temp_storage+52];
	add.f32 	%f349, %f347, %f348;
	ld.shared.f32 	%f350, [_ZZN3cub18CUB_300001_SM_10006detail6reduce28DeviceReduceSingleTileKernelINS2_10policy_hubIfjN4cuda3std3__44plusIfEEE10Policy1000EN6thrust24THRUST_300001_SM_1000_NS6detail15normal_iteratorINSD_10device_ptrIfEEEEPfjS9_ffNS7_10__identityEEEvT0_T1_T2_T3_T4_T6_E12temp_storage+56];
	add.f32 	%f351, %f349, %f350;
	ld.shared.f32 	%f352, [_ZZN3cub18CUB_300001_SM_10006detail6reduce28DeviceReduceSingleTileKernelINS2_10policy_hubIfjN4cuda3std3__44plusIfEEE10Policy1000EN6thrust24THRUST_300001_SM_1000_NS6detail15normal_iteratorINSD_10device_ptrIfEEEEPfjS9_ffNS7_10__identityEEEvT0_T1_T2_T3_T4_T6_E12temp_storage+60];
	add.f32 	%f353, %f351, %f352;
	ld.shared.f32 	%f354, [_ZZN3cub18CUB_300001_SM_10006detail6reduce28DeviceReduceSingleTileKernelINS2_10policy_hubIfjN4cuda3std3__44plusIfEEE10Policy1000EN6thrust24THRUST_300001_SM_1000_NS6detail15normal_iteratorINSD_10device_ptrIfEEEEPfjS9_ffNS7_10__identityEEEvT0_T1_T2_T3_T4_T6_E12temp_storage+64];
	add.f32 	%f355, %f353, %f354;
	ld.shared.f32 	%f356, [_ZZN3cub18CUB_300001_SM_10006detail6reduce28DeviceReduceSingleTileKernelINS2_10policy_hubIfjN4cuda3std3__44plusIfEEE10Policy1000EN6thrust24THRUST_300001_SM_1000_NS6detail15normal_iteratorINSD_10device_ptrIfEEEEPfjS9_ffNS7_10__identityEEEvT0_T1_T2_T3_T4_T6_E12temp_storage+68];
	add.f32 	%f357, %f355, %f356;
	ld.shared.f32 	%f358, [_ZZN3cub18CUB_300001_SM_10006detail6reduce28DeviceReduceSingleTileKernelINS2_10policy_hubIfjN4cuda3std3__44plusIfEEE10Policy1000EN6thrust24THRUST_300001_SM_1000_NS6detail15normal_iteratorINSD_10device_ptrIfEEEEPfjS9_ffNS7_10__identityEEEvT0_T1_T2_T3_T4_T6_E12temp_storage+72];
	add.f32 	%f359, %f357, %f358;
	ld.shared.f32 	%f360, [_ZZN3cub18CUB_300001_SM_10006detail6reduce28DeviceReduceSingleTileKernelINS2_10policy_hubIfjN4cuda3std3__44plusIfEEE10Policy1000EN6thrust24THRUST_300001_SM_1000_NS6detail15normal_iteratorINSD_10device_ptrIfEEEEPfjS9_ffNS7_10__identityEEEvT0_T1_T2_T3_T4_T6_E12temp_storage+76];
	add.f32 	%f383, %f359, %f360;
	bra.uni 	$L__BB4_50;
$L__BB4_24:
	// begin inline asm
	mov.u32 %r124, %laneid;
	// end inline asm
	and.b32  	%r150, %r1, 992;
	add.s32 	%r151, %r150, 32;
	setp.gt.u32 	%p35, %r151, %r51;
	not.b32 	%r152, %r150;
	add.s32 	%r153, %r51, %r152;
	selp.b32 	%r148, %r153, 31, %p35;
	mov.b32 	%r126, %f371;
	mov.b32 	%r127, 1;
	mov.b32 	%r149, -1;
	// begin inline asm
	shfl.sync.down.b32 %r125, %r126, %r127, %r148, %r149;
	// end inline asm
	setp.lt.s32 	%p36, %r124, %r148;
	mov.b32 	%f261, %r125;
	add.f32 	%f262, %f371, %f261;
	selp.f32 	%f263, %f262, %f371, %p36;
	mov.b32 	%r131, %f263;
	mov.b32 	%r132, 2;
	// begin inline asm
	shfl.sync.down.b32 %r130, %r131, %r132, %r148, %r149;
	// end inline asm
	add.s32 	%r154, %r124, 2;
	setp.gt.s32 	%p37, %r154, %r148;
	mov.b32 	%f264, %r130;
	add.f32 	%f265, %f263, %f264;
	selp.f32 	%f266, %f263, %f265, %p37;
	mov.b32 	%r136, %f266;
	mov.b32 	%r137, 4;
	// begin inline asm
	shfl.sync.down.b32 %r135, %r136, %r137, %r148, %r149;
	// end inline asm
	add.s32 	%r155, %r124, 4;
	setp.gt.s32 	%p38, %r155, %r148;
	mov.b32 	%f267, %r135;
	add.f32 	%f268, %f266, %f267;
	selp.f32 	%f269, %f266, %f268, %p38;
	mov.b32 	%r141, %f269;
	mov.b32 	%r142, 8;
	// begin inline asm
	shfl.sync.down.b32 %r140, %r141, %r142, %r148, %r149;
	// end inline asm
	add.s32 	%r156, %r124, 8;
	setp.gt.s32 	%p39, %r156, %r148;
	mov.b32 	%f270, %r140;
	add.f32 	%f271, %f269, %f270;
	selp.f32 	%f272, %f269, %f271, %p39;
	mov.b32 	%r146, %f272;
	mov.b32 	%r147, 16;
	// begin inline asm
	shfl.sync.down.b32 %r145, %r146, %r147, %r148, %r149;
	// end inline asm
	add.s32 	%r157, %r124, 16;
	setp.gt.s32 	%p40, %r157, %r148;
	mov.b32 	%f273, %r145;
	add.f32 	%f274, %f272, %f273;
	selp.f32 	%f383, %f272, %f274, %p40;
	setp.ne.s32 	%p41, %r124, 0;
	@%p41 bra 	$L__BB4_26;
	shr.u32 	%r158, %r1, 3;
	and.b32  	%r159, %r158, 124;
	mov.u32 	%r160, _ZZN3cub18CUB_300001_SM_10006detail6reduce28DeviceReduceSingleTileKernelINS2_10policy_hubIfjN4cuda3std3__44plusIfEEE10Policy1000EN6thrust24THRUST_300001_SM_1000_NS6detail15normal_iteratorINSD_10device_ptrIfEEEEPfjS9_ffNS7_10__identityEEEvT0_T1_T2_T3_T4_T6_E12temp_storage;
	add.s32 	%r161, %r160, %r159;
	st.shared.f32 	[%r161+16], %f383;
$L__BB4_26:
	bar.sync 	0;
	setp.ne.s32 	%p42, %r1, 0;
	@%p42 bra 	$L__BB4_50;
	setp.gt.u32 	%p43, %r51, 32;
	ld.shared.f32 	%f275, [_ZZN3cub18CUB_300001_SM_10006detail6reduce28DeviceReduceSingleTileKernelINS2_10policy_hubIfjN4cuda3std3__44plusIfEEE10Policy1000EN6thrust24THRUST_300001_SM_1000_NS6detail15normal_iteratorINSD_10device_ptrIfEEEEPfjS9_ffNS7_10__identityEEEvT0_T1_T2_T3_T4_T6_E12temp_storage+20];
	add.f32 	%f276, %f383, %f275;
	selp.f32 	%f277, %f276, %f383, %p43;
	setp.gt.u32 	%p44, %r51, 64;
	ld.shared.f32 	%f278, [_ZZN3cub18CUB_300001_SM_10006detail6reduce28DeviceReduceSingleTileKernelINS2_10policy_hubIfjN4cuda3std3__44plusIfEEE10Policy1000EN6thrust24THRUST_300001_SM_1000_NS6detail15normal_iteratorINSD_10device_ptrIfEEEEPfjS9_ffNS7_10__identityEEEvT0_T1_T2_T3_T4_T6_E12temp_storage+24];
	add.f32 	%f279, %f278, %f277;
	selp.f32 	%f280, %f279, %f277, %p44;
	setp.gt.u32 	%p45, %r51, 96;
	ld.shared.f32 	%f281, [_ZZN3cub18CUB_300001_SM_10006detail6reduce28DeviceReduceSingleTileKernelINS2_10policy_hubIfjN4cuda3std3__44plusIfEEE10Policy1000EN6thrust24THRUST_300001_SM_1000_NS6detail15normal_iteratorINSD_10device_ptrIfEEEEPfjS9_ffNS7_10__identityEEEvT0_T1_T2_T3_T4_T6_E12temp_storage+28];
	add.f32 	%f282, %f281, %f280;
	selp.f32 	%f283, %f282, %f280, %p45;
	setp.gt.u32 	%p46, %r51, 128;
	ld.shared.f32 	%f284, [_ZZN3cub18CUB_300001_SM_10006detail6reduce28DeviceReduceSingleTileKernelINS2_10policy_hubIfjN4cuda3std3__44plusIfEEE10Policy1000EN6thrust24THRUST_300001_SM_1000_NS6detail15normal_iteratorINSD_10device_ptrIfEEEEPfjS9_ffNS7_10__identityEEEvT0_T1_T2_T3_T4_T6_E12temp_storage+32];
	add.f32 	%f285, %f284, %f283;
	selp.f32 	%f286, %f285, %f283, %p46;
	setp.gt.u32 	%p47, %r51, 160;
	ld.shared.f32 	%f287, [_ZZN3cub18CUB_300001_SM_10006detail6reduce28DeviceReduceSingleTileKernelINS2_10policy_hubIfjN4cuda3std3__44plusIfEEE10Policy1000EN6thrust24THRUST_300001_SM_1000_NS6detail15normal_iteratorINSD_10device_ptrIfEEEEPfjS9_ffNS7_10__identityEEEvT0_T1_T2_T3_T4_T6_E12temp_storage+36];
	add.f32 	%f288, %f287, %f286;
	selp.f32 	%f289, %f288, %f286, %p47;
	setp.gt.u32 	%p48, %r51, 192;
	ld.shared.f32 	%f290, [_ZZN3cub18CUB_300001_SM_10006detail6reduce28DeviceReduceSingleTileKernelINS2_10policy_hubIfjN4cuda3std3__44plusIfEEE10Policy1000EN6thrust24THRUST_300001_SM_1000_NS6detail15normal_iteratorINSD_10device_ptrIfEEEEPfjS9_ffNS7_10__identityEEEvT0_T1_T2_T3_T4_T6_E12temp_storage+40];
	add.f32 	%f291, %f290, %f289;
	selp.f32 	%f292, %f291, %f289, %p48;
	setp.gt.u32 	%p49, %r51, 224;
	ld.shared.f32 	%f293, [_ZZN3cub18CUB_300001_SM_10006detail6reduce28DeviceReduceSingleTileKernelINS2_10policy_hubIfjN4cuda3std3__44plusIfEEE10Policy1000EN6thrust24THRUST_300001_SM_1000_NS6detail15normal_iteratorINSD_10device_ptrIfEEEEPfjS9_ffNS7_10__identityEEEvT0_T1_T2_T3_T4_T6_E12temp_storage+44];
	add.f32 	%f294, %f293, %f292;
	selp.f32 	%f295, %f294, %f292, %p49;
	setp.gt.u32 	%p50, %r51, 256;
	ld.shared.f32 	%f296, [_ZZN3cub18CUB_300001_SM_10006detail6reduce28DeviceReduceSingleTileKernelINS2_10policy_hubIfjN4cuda3std3__44plusIfEEE10Policy1000EN6thrust24THRUST_300001_SM_1000_NS6detail15normal_iteratorINSD_10device_ptrIfEEEEPfjS9_ffNS7_10__identityEEEvT0_T1_T2_T3_T4_T6_E12temp_storage+48];
	add.f32 	%f297, %f296, %f295;
	selp.f32 	%f298, %f297, %f295, %p50;
	setp.gt.u32 	%p51, %r51, 288;
	ld.shared.f32 	%f299, [_ZZN3cub18CUB_300001_SM_10006detail6reduce28DeviceReduceSingleTileKernelINS2_10policy_hubIfjN4cuda3std3__44plusIfEEE10Policy1000EN6thrust24THRUST_300001_SM_1000_NS6detail15normal_iteratorINSD_10device_ptrIfEEEEPfjS9_ffNS7_10__identityEEEvT0_T1_T2_T3_T4_T6_E12temp_storage+52];
	add.f32 	%f300, %f299, %f298;
	selp.f32 	%f301, %f300, %f298, %p51;
	setp.gt.u32 	%p52, %r51, 320;
	ld.shared.f32 	%f302, [_ZZN3cub18CUB_300001_SM_10006detail6reduce28DeviceReduceSingleTileKernelINS2_10policy_hubIfjN4cuda3std3__44plusIfEEE10Policy1000EN6thrust24THRUST_300001_SM_1000_NS6detail15normal_iteratorINSD_10device_ptrIfEEEEPfjS9_ffNS7_10__identityEEEvT0_T1_T2_T3_T4_T6_E12temp_storage+56];
	add.f32 	%f303, %f302, %f301;
	selp.f32 	%f304, %f303, %f301, %p52;
	setp.gt.u32 	%p53, %r51, 352;
	ld.shared.f32 	%f305, [_ZZN3cub18CUB_300001_SM_10006detail6reduce28DeviceReduceSingleTileKernelINS2_10policy_hubIfjN4cuda3std3__44plusIfEEE10Policy1000EN6thrust24THRUST_300001_SM_1000_NS6detail15normal_iteratorINSD_10device_ptrIfEEEEPfjS9_ffNS7_10__identityEEEvT0_T1_T2_T3_T4_T6_E12temp_storage+60];
	add.f32 	%f306, %f305, %f304;
	selp.f32 	%f307, %f306, %f304, %p53;
	setp.gt.u32 	%p54, %r51, 384;
	ld.shared.f32 	%f308, [_ZZN3cub18CUB_300001_SM_10006detail6reduce28DeviceReduceSingleTileKernelINS2_10policy_hubIfjN4cuda3std3__44plusIfEEE10Policy1000EN6thrust24THRUST_300001_SM_1000_NS6detail15normal_iteratorINSD_10device_ptrIfEEEEPfjS9_ffNS7_10__identityEEEvT0_T1_T2_T3_T4_T6_E12temp_storage+64];
	add.f32 	%f309, %f308, %f307;
	selp.f32 	%f310, %f309, %f307, %p54;
	setp.gt.u32 	%p55, %r51, 416;
	ld.shared.f32 	%f311, [_ZZN3cub18CUB_300001_SM_10006detail6reduce28DeviceReduceSingleTileKernelINS2_10policy_hubIfjN4cuda3std3__44plusIfEEE10Policy1000EN6thrust24THRUST_300001_SM_1000_NS6detail15normal_iteratorINSD_10device_ptrIfEEEEPfjS9_ffNS7_10__identityEEEvT0_T1_T2_T3_T4_T6_E12temp_storage+68];
	add.f32 	%f312, %f311, %f310;
	selp.f32 	%f313, %f312, %f310, %p55;
	setp.gt.u32 	%p56, %r51, 448;
	ld.shared.f32 	%f314, [_ZZN3cub18CUB_300001_SM_10006detail6reduce28DeviceReduceSingleTileKernelINS2_10policy_hubIfjN4cuda3std3__44plusIfEEE10Policy1000EN6thrust24THRUST_300001_SM_1000_NS6detail15normal_iteratorINSD_10device_ptrIfEEEEPfjS9_ffNS7_10__identityEEEvT0_T1_T2_T3_T4_T6_E12temp_storage+72];
	add.f32 	%f315, %f314, %f313;
	selp.f32 	%f316, %f315, %f313, %p56;
	setp.gt.u32 	%p57, %r51, 480;
	ld.shared.f32 	%f317, [_ZZN3cub18CUB_300001_SM_10006detail6reduce28DeviceReduceSingleTileKernelINS2_10policy_hubIfjN4cuda3std3__44plusIfEEE10Policy1000EN6thrust24THRUST_300001_SM_1000_NS6detail15normal_iteratorINSD_10device_ptrIfEEEEPfjS9_ffNS7_10__identityEEEvT0_T1_T2_T3_T4_T6_E12temp_storage+76];
	add.f32 	%f318, %f317, %f316;
	selp.f32 	%f383, %f318, %f316, %p57;
	bra.uni 	$L__BB4_50;
$L__BB4_28:
	mov.u32 	%r21, %tid.x;
	mul.wide.u32 	%rd11, %r21, 4;
	add.s64 	%rd12, %rd2, %rd11;
	ld.global.f32 	%f43, [%rd12];
	ld.global.f32 	%f44, [%rd12+2048];
	ld.global.f32 	%f45, [%rd12+4096];
	ld.global.f32 	%f46, [%rd12+6144];
	ld.global.f32 	%f47, [%rd12+8192];
	ld.global.f32 	%f48, [%rd12+10240];
	ld.global.f32 	%f49, [%rd12+12288];
	ld.global.f32 	%f50, [%rd12+14336];
	ld.global.f32 	%f51, [%rd12+16384];
	ld.global.f32 	%f52, [%rd12+18432];
	ld.global.f32 	%f53, [%rd12+20480];
	ld.global.f32 	%f54, [%rd12+22528];
	ld.global.f32 	%f55, [%rd12+24576];
	ld.global.f32 	%f56, [%rd12+26624];
	ld.global.f32 	%f57, [%rd12+28672];
	ld.global.f32 	%f58, [%rd12+30720];
	add.f32 	%f59, %f43, %f44;
	add.f32 	%f60, %f45, %f46;
	add.f32 	%f61, %f47, %f48;
	add.f32 	%f62, %f49, %f50;
	add.f32 	%f63, %f51, %f52;
	add.f32 	%f64, %f53, %f54;
	add.f32 	%f65, %f55, %f56;
	add.f32 	%f66, %f57, %f58;
	add.f32 	%f67, %f59, %f60;
	add.f32 	%f68, %f61, %f62;
	add.f32 	%f69, %f63, %f64;
	add.f32 	%f70, %f65, %f66;
	add.f32 	%f71, %f67, %f68;
	add.f32 	%f72, %f69, %f70;
	add.f32 	%f382, %f71, %f72;
	add.s32 	%r22, %r51, -8192;
	setp.lt.u32 	%p3, %r22, 8192;
	mov.b32 	%r202, 8192;
	@%p3 bra 	$L__BB4_32;
	mov.b32 	%r202, 8192;
$L__BB4_30:
	add.s32 	%r54, %r21, %r202;
	mul.wide.u32 	%rd13, %r54, 4;
	add.s64 	%rd14, %rd2, %rd13;
	ld.global.f32 	%f73, [%rd14];
	ld.global.f32 	%f74, [%rd14+2048];
	ld.global.f32 	%f75, [%rd14+4096];
	ld.global.f32 	%f76, [%rd14+6144];
	ld.global.f32 	%f77, [%rd14+8192];
	ld.global.f32 	%f78, [%rd14+10240];
	ld.global.f32 	%f79, [%rd14+12288];
	ld.global.f32 	%f80, [%rd14+14336];
	ld.global.f32 	%f81, [%rd14+16384];
	ld.global.f32 	%f82, [%rd14+18432];
	ld.global.f32 	%f83, [%rd14+20480];
	ld.global.f32 	%f84, [%rd14+22528];
	ld.global.f32 	%f85, [%rd14+24576];
	ld.global.f32 	%f86, [%rd14+26624];
	ld.global.f32 	%f87, [%rd14+28672];
	ld.global.f32 	%f88, [%rd14+30720];
	add.f32 	%f89, %f382, %f73;
	add.f32 	%f90, %f74, %f75;
	add.f32 	%f91, %f76, %f77;
	add.f32 	%f92, %f78, %f79;
	add.f32 	%f93, %f80, %f81;
	add.f32 	%f94, %f82, %f83;
	add.f32 	%f95, %f84, %f85;
	add.f32 	%f96, %f86, %f87;
	add.f32 	%f97, %f89, %f90;
	add.f32 	%f98, %f91, %f92;
	add.f32 	%f99, %f93, %f94;
	add.f32 	%f100, %f95, %f96;
	add.f32 	%f101, %f97, %f98;
	add.f32 	%f102, %f99, %f100;
	add.f32 	%f103, %f101, %f102;
	add.f32 	%f382, %f103, %f88;
	sub.s32 	%r55, %r51, %r202;
	setp.lt.u32 	%p4, %r55, 8192;
	@%p4 bra 	$L__BB4_46;
	add.s32 	%r202, %r202, 8192;
	setp.le.u32 	%p5, %r202, %r22;
	@%p5 bra 	$L__BB4_30;
$L__BB4_32:
	setp.le.u32 	%p6, %r51, %r202;
	sub.s32 	%r56, %r51, %r202;
	setp.ge.s32 	%p7, %r21, %r56;
	or.pred  	%p8, %p6, %p7;
	@%p8 bra 	$L__BB4_46;
	not.b32 	%r58, %r21;
	add.s32 	%r59, %r51, %r58;
	sub.s32 	%r60, %r59, %r202;
	shr.u32 	%r61, %r60, 9;
	add.s32 	%r26, %r61, 1;
	and.b32  	%r27, %r26, 15;
	setp.lt.u32 	%p9, %r60, 7680;
	mov.u32 	%r207, %r21;
	@%p9 bra 	$L__BB4_37;
	or.b32  	%r205, %r21, 4096;
	add.s32 	%r204, %r21, %r202;
	and.b32  	%r62, %r26, 16777200;
	neg.s32 	%r203, %r62;
$L__BB4_35:
	.pragma "nounroll";
	mul.wide.u32 	%rd15, %r204, 4;
	add.s64 	%rd16, %rd2, %rd15;
	ld.global.f32 	%f105, [%rd16];
	add.f32 	%f106, %f382, %f105;
	add.s32 	%r63, %r204, 512;
	mul.wide.u32 	%rd17, %r63, 4;
	add.s64 	%rd18, %rd2, %rd17;
	ld.global.f32 	%f107, [%rd18];
	add.f32 	%f108, %f106, %f107;
	add.s32 	%r64, %r204, 1024;
	mul.wide.u32 	%rd19, %r64, 4;
	add.s64 	%rd20, %rd2, %rd19;
	ld.global.f32 	%f109, [%rd20];
	add.f32 	%f110, %f108, %f109;
	add.s32 	%r65, %r204, 1536;
	mul.wide.u32 	%rd21, %r65, 4;
	add.s64 	%rd22, %rd2, %rd21;
	ld.global.f32 	%f111, [%rd22];
	add.f32 	%f112, %f110, %f111;
	add.s32 	%r66, %r204, 2048;
	mul.wide.u32 	%rd23, %r66, 4;
	add.s64 	%rd24, %rd2, %rd23;
	ld.global.f32 	%f113, [%rd24];
	add.f32 	%f114, %f112, %f113;
	add.s32 	%r67, %r204, 2560;
	mul.wide.u32 	%rd25, %r67, 4;
	add.s64 	%rd26, %rd2, %rd25;
	ld.global.f32 	%f115, [%rd26];
	add.f32 	%f116, %f114, %f115;
	add.s32 	%r68, %r204, 3072;
	mul.wide.u32 	%rd27, %r68, 4;
	add.s64 	%rd28, %rd2, %rd27;
	ld.global.f32 	%f117, [%rd28];
	add.f32 	%f118, %f116, %f117;
	add.s32 	%r69, %r204, 3584;
	mul.wide.u32 	%rd29, %r69, 4;
	add.s64 	%rd30, %rd2, %rd29;
	ld.global.f32 	%f119, [%rd30];
	add.f32 	%f120, %f118, %f119;
	add.s32 	%r70, %r204, 4096;
	mul.wide.u32 	%rd31, %r70, 4;
	add.s64 	%rd32, %rd2, %rd31;
	ld.global.f32 	%f121, [%rd32];
	add.f32 	%f122, %f120, %f121;
	add.s32 	%r71, %r204, 4608;
	mul.wide.u32 	%rd33, %r71, 4;
	add.s64 	%rd34, %rd2, %rd33;
	ld.global.f32 	%f123, [%rd34];
	add.f32 	%f124, %f122, %f123;
	add.s32 	%r72, %r204, 5120;
	mul.wide.u32 	%rd35, %r72, 4;
	add.s64 	%rd36, %rd2, %rd35;
	ld.global.f32 	%f125, [%rd36];
	add.f32 	%f126, %f124, %f125;
	add.s32 	%r73, %r204, 5632;
	mul.wide.u32 	%rd37, %r73, 4;
	add.s64 	%rd38, %rd2, %rd37;
	ld.global.f32 	%f127, [%rd38];
	add.f32 	%f128, %f126, %f127;
	add.s32 	%r74, %r204, 6144;
	mul.wide.u32 	%rd39, %r74, 4;
	add.s64 	%rd40, %rd2, %rd39;
	ld.global.f32 	%f129, [%rd40];
	add.f32 	%f130, %f128, %f129;
	add.s32 	%r75, %r204, 6656;
	mul.wide.u32 	%rd41, %r75, 4;
	add.s64 	%rd42, %rd2, %rd41;
	ld.global.f32 	%f131, [%rd42];
	add.f32 	%f132, %f130, %f131;
	add.s32 	%r76, %r204, 7168;
	mul.wide.u32 	%rd43, %r76, 4;
	add.s64 	%rd44, %rd2, %rd43;
	ld.global.f32 	%f133, [%rd44];
	add.f32 	%f134, %f132, %f133;
	add.s32 	%r77, %r204, 7680;
	mul.wide.u32 	%rd45, %r77, 4;
	add.s64 	%rd46, %rd2, %rd45;
	ld.global.f32 	%f135, [%rd46];
	add.f32 	%f382, %f134, %f135;
	add.s32 	%r205, %r205, 8192;
	add.s32 	%r204, %r204, 8192;
	add.s32 	%r203, %r203, 16;
	setp.ne.s32 	%p10, %r203, 0;
	@%p10 bra 	$L__BB4_35;
	add.s32 	%r207, %r205, -4096;
$L__BB4_37:
	setp.eq.s32 	%p11, %r27, 0;
	@%p11 bra 	$L__BB4_46;
	and.b32  	%r39, %r26, 7;
	setp.lt.u32 	%p12, %r27, 8;
	@%p12 bra 	$L__BB4_40;
	add.s32 	%r78, %r207, %r202;
	mul.wide.u32 	%rd47, %r78, 4;
	add.s64 	%rd48, %rd2, %rd47;
	ld.global.f32 	%f137, [%rd48];
	add.f32 	%f138, %f382, %f137;
	add.s32 	%r79, %r78, 512;
	mul.wide.u32 	%rd49, %r79, 4;
	add.s64 	%rd50, %rd2, %rd49;
	ld.global.f32 	%f139, [%rd50];
	add.f32 	%f140, %f138, %f139;
	add.s32 	%r80, %r78, 1024;
	mul.wide.u32 	%rd51, %r80, 4;
	add.s64 	%rd52, %rd2, %rd51;
	ld.global.f32 	%f141, [%rd52];
	add.f32 	%f142, %f140, %f141;
	add.s32 	%r81, %r78, 1536;
	mul.wide.u32 	%rd53, %r81, 4;
	add.s64 	%rd54, %rd2, %rd53;
	ld.global.f32 	%f143, [%rd54];
	add.f32 	%f144, %f142, %f143;
	add.s32 	%r82, %r78, 2048;
	mul.wide.u32 	%rd55, %r82, 4;
	add.s64 	%rd56, %rd2, %rd55;
	ld.global.f32 	%f145, [%rd56];
	add.f32 	%f146, %f144, %f145;
	add.s32 	%r83, %r78, 2560;
	mul.wide.u32 	%rd57, %r83, 4;
	add.s64 	%rd58, %rd2, %rd57;
	ld.global.f32 	%f147, [%rd58];
	add.f32 	%f148, %f146, %f147;
	add.s32 	%r84, %r78, 3072;
	mul.wide.u32 	%rd59, %r84, 4;
	add.s64 	%rd60, %rd2, %rd59;
	ld.global.f32 	%f149, [%rd60];
	add.f32 	%f150, %f148, %f149;
	add.s32 	%r85, %r78, 3584;
	mul.wide.u32 	%rd61, %r85, 4;
	add.s64 	%rd62, %rd2, %rd61;
	ld.global.f32 	%f151, [%rd62];
	add.f32 	%f382, %f150, %f151;
	add.s32 	%r207, %r207, 4096;
$L__BB4_40:
	setp.eq.s32 	%p13, %r39, 0;
	@%p13 bra 	$L__BB4_46;
	and.b32  	%r42, %r26, 3;
	setp.lt.u32 	%p14, %r39, 4;
	@%p14 bra 	$L__BB4_43;
	add.s32 	%r86, %r207, %r202;
	mul.wide.u32 	%rd63, %r86, 4;
	add.s64 	%rd64, %rd2, %rd63;
	ld.global.f32 	%f153, [%rd64];
	add.f32 	%f154, %f382, %f153;
	add.s32 	%r87, %r86, 512;
	mul.wide.u32 	%rd65, %r87, 4;
	add.s64 	%rd66, %rd2, %rd65;
	ld.global.f32 	%f155, [%rd66];
	add.f32 	%f156, %f154, %f155;
	add.s32 	%r88, %r86, 1024;
	mul.wide.u32 	%rd67, %r88, 4;
	add.s64 	%rd68, %rd2, %rd67;
	ld.global.f32 	%f157, [%rd68];
	add.f32 	%f158, %f156, %f157;
	add.s32 	%r89, %r86, 1536;
	mul.wide.u32 	%rd69, %r89, 4;
	add.s64 	%rd70, %rd2, %rd69;
	ld.global.f32 	%f159, [%rd70];
	add.f32 	%f382, %f158, %f159;
	add.s32 	%r207, %r207, 2048;
$L__BB4_43:
	setp.eq.s32 	%p15, %r42, 0;
	@%p15 bra 	$L__BB4_46;
	add.s32 	%r210, %r207, %r202;
	neg.s32 	%r209, %r42;
$L__BB4_45:
	.pragma "nounroll";
	mul.wide.u32 	%rd71, %r210, 4;
	add.s64 	%rd72, %rd2, %rd71;
	ld.global.f32 	%f160, [%rd72];
	add.f32 	%f382, %f382, %f160;
	add.s32 	%r210, %r210, 512;
	add.s32 	%r209, %r209, 1;
	setp.ne.s32 	%p16, %r209, 0;
	@%p16 bra 	$L__BB4_45;
$L__BB4_46:
	// begin inline asm
	mov.u32 %r90, %laneid;
	// end inline asm
	mov.b32 	%r92, %f382;
	mov.b32 	%r93, 1;
	mov.b32 	%r114, 31;
	mov.b32 	%r115, -1;
	// begin inline asm
	shfl.sync.down.b32 %r91, %r92, %r93, %r114, %r115;
	// end inline asm
	setp.gt.s32 	%p17, %r90, 30;
	mov.b32 	%f161, %r91;
	add.f32 	%f162, %f382, %f161;
	selp.f32 	%f163, %f382, %f162, %p17;
	mov.b32 	%r97, %f163;
	mov.b32 	%r98, 2;
	// begin inline asm
	shfl.sync.down.b32 %r96, %r97, %r98, %r114, %r115;
	// end inline asm
	setp.gt.s32 	%p18, %r90, 29;
	mov.b32 	%f164, %r96;
	add.f32 	%f165, %f163, %f164;
	selp.f32 	%f166, %f163, %f165, %p18;
	mov.b32 	%r102, %f166;
	mov.b32 	%r103, 4;
	// begin inline asm
	shfl.sync.down.b32 %r101, %r102, %r103, %r114, %r115;
	// end inline asm
	setp.gt.s32 	%p19, %r90, 27;
	mov.b32 	%f167, %r101;
	add.f32 	%f168, %f166, %f167;
	selp.f32 	%f169, %f166, %f168, %p19;
	mov.b32 	%r107, %f169;
	mov.b32 	%r108, 8;
	// begin inline asm
	shfl.sync.down.b32 %r106, %r107, %r108, %r114, %r115;
	// end inline asm
	setp.gt.s32 	%p20, %r90, 23;
	mov.b32 	%f170, %r106;
	add.f32 	%f171, %f169, %f170;
	selp.f32 	%f172, %f169, %f171, %p20;
	mov.b32 	%r112, %f172;
	mov.b32 	%r113, 16;
	// begin inline asm
	shfl.sync.down.b32 %r111, %r112, %r113, %r114, %r115;
	// end inline asm
	setp.gt.s32 	%p21, %r90, 15;
	mov.b32 	%f173, %r111;
	add.f32 	%f38, %f172, %f173;
	selp.f32 	%f383, %f172, %f38, %p21;
	setp.ne.s32 	%p22, %r90, 0;
	@%p22 bra 	$L__BB4_48;
	shr.u32 	%r116, %r21, 3;
	and.b32  	%r117, %r116, 124;
	mov.u32 	%r118, _ZZN3cub18CUB_300001_SM_10006detail6reduce28DeviceReduceSingleTileKernelINS2_10policy_hubIfjN4cuda3std3__44plusIfEEE10Policy1000EN6thrust24THRUST_300001_SM_1000_NS6detail15normal_iteratorINSD_10device_ptrIfEEEEPfjS9_ffNS7_10__identityEEEvT0_T1_T2_T3_T4_T6_E12temp_storage;
	add.s32 	%r119, %r118, %r117;
	st.shared.f32 	[%r119+16], %f38;
$L__BB4_48:
	bar.sync 	0;
	setp.ne.s32 	%p23, %r21, 0;
	@%p23 bra 	$L__BB4_50;
	ld.shared.f32 	%f174, [_ZZN3cub18CUB_300001_SM_10006detail6reduce28DeviceReduceSingleTileKernelINS2_10policy_hubIfjN4cuda3std3__44plusIfEEE10Policy1000EN6thrust24THRUST_300001_SM_1000_NS6detail15normal_iteratorINSD_10device_ptrIfEEEEPfjS9_ffNS7_10__identityEEEvT0_T1_T2_T3_T4_T6_E12temp_storage+20];
	add.f32 	%f175, %f383, %f174;
	ld.shared.f32 	%f176, [_ZZN3cub18CUB_300001_SM_10006detail6reduce28DeviceReduceSingleTileKernelINS2_10policy_hubIfjN4cuda3std3__44plusIfEEE10Policy1000EN6thrust24THRUST_300001_SM_1000_NS6detail15normal_iteratorINSD_10device_ptrIfEEEEPfjS9_ffNS7_10__identityEEEvT0_T1_T2_T3_T4_T6_E12temp_storage+24];
	add.f32 	%f177, %f175, %f176;
	ld.shared.f32 	%f178, [_ZZN3cub18CUB_300001_SM_10006detail6reduce28DeviceReduceSingleTileKernelINS2_10policy_hubIfjN4cuda3std3__44plusIfEEE10Policy1000EN6thrust24THRUST_300001_SM_1000_NS6detail15normal_iteratorINSD_10device_ptrIfEEEEPfjS9_ffNS7_10__identityEEEvT0_T1_T2_T3_T4_T6_E12temp_storage+28];
	add.f32 	%f179, %f177, %f178;
	ld.shared.f32 	%f180, [_ZZN3cub18CUB_300001_SM_10006detail6reduce28DeviceReduceSingleTileKernelINS2_10policy_hubIfjN4cuda3std3__44plusIfEEE10Policy1000EN6thrust24THRUST_300001_SM_1000_NS6detail15normal_iteratorINSD_10device_ptrIfEEEEPfjS9_ffNS7_10__identityEEEvT0_T1_T2_T3_T4_T6_E12temp_storage+32];
	add.f32 	%f181, %f179, %f180;
	ld.shared.f32 	%f182, [_ZZN3cub18CUB_300001_SM_10006detail6reduce28DeviceReduceSingleTileKernelINS2_10policy_hubIfjN4cuda3std3__44plusIfEEE10Policy1000EN6thrust24THRUST_300001_SM_1000_NS6detail15normal_iteratorINSD_10device_ptrIfEEEEPfjS9_ffNS7_10__identityEEEvT0_T1_T2_T3_T4_T6_E12temp_storage+36];
	add.f32 	%f183, %f181, %f182;
	ld.shared.f32 	%f184, [_ZZN3cub18CUB_300001_SM_10006detail6reduce28DeviceReduceSingleTileKernelINS2_10policy_hubIfjN4cuda3std3__44plusIfEEE10Policy1000EN6thrust24THRUST_300001_SM_1000_NS6detail15normal_iteratorINSD_10device_ptrIfEEEEPfjS9_ffNS7_10__identityEEEvT0_T1_T2_T3_T4_T6_E12temp_storage+40];
	add.f32 	%f185, %f183, %f184;
	ld.shared.f32 	%f186, [_ZZN3cub18CUB_300001_SM_10006detail6reduce28DeviceReduceSingleTileKernelINS2_10policy_hubIfjN4cuda3std3__44plusIfEEE10Policy1000EN6thrust24THRUST_300001_SM_1000_NS6detail15normal_iteratorINSD_10device_ptrIfEEEEPfjS9_ffNS7_10__identityEEEvT0_T1_T2_T3_T4_T6_E12temp_storage+44];
	add.f32 	%f187, %f185, %f186;
	ld.shared.f32 	%f188, [_ZZN3cub18CUB_300001_SM_10006detail6reduce28DeviceReduceSingleTileKernelINS2_10policy_hubIfjN4cuda3std3__44plusIfEEE10Policy1000EN6thrust24THRUST_300001_SM_1000_NS6detail15normal_iteratorINSD_10device_ptrIfEEEEPfjS9_ffNS7_10__identityEEEvT0_T1_T2_T3_T4_T6_E12temp_storage+48];
	add.f32 	%f189, %f187, %f188;
	ld.shared.f32 	%f190, [_ZZN3cub18CUB_300001_SM_10006detail6reduce28DeviceReduceSingleTileKernelINS2_10policy_hubIfjN4cuda3std3__44plusIfEEE10Policy1000EN6thrust24THRUST_300001_SM_1000_NS6detail15normal_iteratorINSD_10device_ptrIfEEEEPfjS9_ffNS7_10__identityEEEvT0_T1_T2_T3_T4_T6_E12temp_storage+52];
	add.f32 	%f191, %f189, %f190;
	ld.shared.f32 	%f192, [_ZZN3cub18CUB_300001_SM_10006detail6reduce28DeviceReduceSingleTileKernelINS2_10policy_hubIfjN4cuda3std3__44plusIfEEE10Policy1000EN6thrust24THRUST_300001_SM_1000_NS6detail15normal_iteratorINSD_10device_ptrIfEEEEPfjS9_ffNS7_10__identityEEEvT0_T1_T2_T3_T4_T6_E12temp_storage+56];
	add.f32 	%f193, %f191, %f192;
	ld.shared.f32 	%f194, [_ZZN3cub18CUB_300001_SM_10006detail6reduce28DeviceReduceSingleTileKernelINS2_10policy_hubIfjN4cuda3std3__44plusIfEEE10Policy1000EN6thrust24THRUST_300001_SM_1000_NS6detail15normal_iteratorINSD_10device_ptrIfEEEEPfjS9_ffNS7_10__identityEEEvT0_T1_T2_T3_T4_T6_E12temp_storage+60];
	add.f32 	%f195, %f193, %f194;
	ld.shared.f32 	%f196, [_ZZN3cub18CUB_300001_SM_10006detail6reduce28DeviceReduceSingleTileKernelINS2_10policy_hubIfjN4cuda3std3__44plusIfEEE10Policy1000EN6thrust24THRUST_300001_SM_1000_NS6detail15normal_iteratorINSD_10device_ptrIfEEEEPfjS9_ffNS7_10__identityEEEvT0_T1_T2_T3_T4_T6_E12temp_storage+64];
	add.f32 	%f197, %f195, %f196;
	ld.shared.f32 	%f198, [_ZZN3cub18CUB_300001_SM_10006detail6reduce28DeviceReduceSingleTileKernelINS2_10policy_hubIfjN4cuda3std3__44plusIfEEE10Policy1000EN6thrust24THRUST_300001_SM_1000_NS6detail15normal_iteratorINSD_10device_ptrIfEEEEPfjS9_ffNS7_10__identityEEEvT0_T1_T2_T3_T4_T6_E12temp_storage+68];
	add.f32 	%f199, %f197, %f198;
	ld.shared.f32 	%f200, [_ZZN3cub18CUB_300001_SM_10006detail6reduce28DeviceReduceSingleTileKernelINS2_10policy_hubIfjN4cuda3std3__44plusIfEEE10Policy1000EN6thrust24THRUST_300001_SM_1000_NS6detail15normal_iteratorINSD_10device_ptrIfEEEEPfjS9_ffNS7_10__identityEEEvT0_T1_T2_T3_T4_T6_E12temp_storage+72];
	add.f32 	%f201, %f199, %f200;
	ld.shared.f32 	%f202, [_ZZN3cub18CUB_300001_SM_10006detail6reduce28DeviceReduceSingleTileKernelINS2_10policy_hubIfjN4cuda3std3__44plusIfEEE10Policy1000EN6thrust24THRUST_300001_SM_1000_NS6detail15normal_iteratorINSD_10device_ptrIfEEEEPfjS9_ffNS7_10__identityEEEvT0_T1_T2_T3_T4_T6_E12temp_storage+76];
	add.f32 	%f383, %f201, %f202;
$L__BB4_50:
	mov.u32 	%r192, %tid.x;
	setp.ne.s32 	%p65, %r192, 0;
	@%p65 bra 	$L__BB4_52;
	add.f32 	%f361, %f42, %f383;
	st.global.f32 	[%rd1], %f361;
$L__BB4_52:
	ret;

}
	// .globl	_ZN3cub18CUB_300001_SM_10006detail6reduce18DeviceReduceKernelINS2_10policy_hubIfjN4cuda3std3__44plusIfEEE10Policy1000EN6thrust24THRUST_300001_SM_1000_NS6detail15normal_iteratorINSD_10device_ptrIfEEEEjS9_fNS7_10__identityEEEvT0_PT3_T1_NS0_13GridEvenShareISN_EET2_T4_
.visible .entry _ZN3cub18CUB_300001_SM_10006detail6reduce18DeviceReduceKernelINS2_10policy_hubIfjN4cuda3std3__44plusIfEEE10Policy1000EN6thrust24THRUST_300001_SM_1000_NS6detail15normal_iteratorINSD_10device_ptrIfEEEEjS9_fNS7_10__identityEEEvT0_PT3_T1_NS0_13GridEvenShareISN_EET2_T4_(
	.param .align 8 .b8 _ZN3cub18CUB_300001_SM_10006detail6reduce18DeviceReduceKernelINS2_10policy_hubIfjN4cuda3std3__44plusIfEEE10Policy1000EN6thrust24THRUST_300001_SM_1000_NS6detail15normal_iteratorINSD_10device_ptrIfEEEEjS9_fNS7_10__identityEEEvT0_PT3_T1_NS0_13GridEvenShareISN_EET2_T4__param_0[8],
	.param .u64 .ptr .align 1 _ZN3cub18CUB_300001_SM_10006detail6reduce18DeviceReduceKernelINS2_10policy_hubIfjN4cuda3std3__44plusIfEEE10Policy1000EN6thrust24THRUST_300001_SM_1000_NS6detail15normal_iteratorINSD_10device_ptrIfEEEEjS9_fNS7_10__identityEEEvT0_PT3_T1_NS0_13GridEvenShareISN_EET2_T4__param_1,
	.param .u32 _ZN3cub18CUB_300001_SM_10006detail6reduce18DeviceReduceKernelINS2_10policy_hubIfjN4cuda3std3__44plusIfEEE10Policy1000EN6thrust24THRUST_300001_SM_1000_NS6detail15normal_iteratorINSD_10device_ptrIfEEEEjS9_fNS7_10__identityEEEvT0_PT3_T1_NS0_13GridEvenShareISN_EET2_T4__param_2,
	.param .align 4 .b8 _ZN3cub18CUB_300001_SM_10006detail6reduce18DeviceReduceKernelINS2_10policy_hubIfjN4cuda3std3__44plusIfEEE10Policy1000EN6thrust24THRUST_300001_SM_1000_NS6detail15normal_iteratorINSD_10device_ptrIfEEEEjS9_fNS7_10__identityEEEvT0_PT3_T1_NS0_13GridEvenShareISN_EET2_T4__param_3[40],
	.param .align 1 .b8 _ZN3cub18CUB_300001_SM_10006detail6reduce18DeviceReduceKernelINS2_10policy_hubIfjN4cuda3std3__44plusIfEEE10Policy1000EN6thrust24THRUST_300001_SM_1000_NS6detail15normal_iteratorINSD_10device_ptrIfEEEEjS9_fNS7_10__identityEEEvT0_PT3_T1_NS0_13GridEvenShareISN_EET2_T4__param_4[1],
	.param .align 1 .b8 _ZN3cub18CUB_300001_SM_10006detail6reduce18DeviceReduceKernelINS2_10policy_hubIfjN4cuda3std3__44plusIfEEE10Policy1000EN6thrust24THRUST_300001_SM_1000_NS6detail15normal_iteratorINSD_10device_ptrIfEEEEjS9_fNS7_10__identityEEEvT0_PT3_T1_NS0_13GridEvenShareISN_EET2_T4__param_5[1]
)
.maxntid 512
{
	.reg .pred 	%p<65>;
	.reg .b16 	%rs<4>;
	.reg .b32 	%r<279>;
	.reg .b32 	%f<380>;
	.reg .b64 	%rd<130>;
	// demoted variable
	.shared .align 4 .b8 _ZZN3cub18CUB_300001_SM_10006detail6reduce18DeviceReduceKernelINS2_10policy_hubIfjN4cuda3std3__44plusIfEEE10Policy1000EN6thrust24THRUST_300001_SM_1000_NS6detail15normal_iteratorINSD_10device_ptrIfEEEEjS9_fNS7_10__identityEEEvT0_PT3_T1_NS0_13GridEvenShareISN_EET2_T4_E12temp_storage[84];
	ld.param.u32 	%r1, [_ZN3cub18CUB_300001_SM_10006detail6reduce18DeviceReduceKernelINS2_10policy_hubIfjN4cuda3std3__44plusIfEEE10Policy1000EN6thrust24THRUST_300001_SM_1000_NS6detail15normal_iteratorINSD_10device_ptrIfEEEEjS9_fNS7_10__identityEEEvT0_PT3_T1_NS0_13GridEvenShareISN_EET2_T4__param_3+20];
	ld.param.u32 	%r2, [_ZN3cub18CUB_300001_SM_10006detail6reduce18DeviceReduceKernelINS2_10policy_hubIfjN4cuda3std3__44plusIfEEE10Policy1000EN6thrust24THRUST_300001_SM_1000_NS6detail15normal_iteratorINSD_10device_ptrIfEEEEjS9_fNS7_10__identityEEEvT0_PT3_T1_NS0_13GridEvenShareISN_EET2_T4__param_3+24];
	ld.param.u64 	%rd3, [_ZN3cub18CUB_300001_SM_10006detail6reduce18DeviceReduceKernelINS2_10policy_hubIfjN4cuda3std3__44plusIfEEE10Policy1000EN6thrust24THRUST_300001_SM_1000_NS6detail15normal_iteratorINSD_10device_ptrIfEEEEjS9_fNS7_10__identityEEEvT0_PT3_T1_NS0_13GridEvenShareISN_EET2_T4__param_0];
	cvta.to.global.u64 	%rd1, %rd3;
	mov.u32 	%r3, %ctaid.x;
	shl.b32 	%r4, %r2, 13;
	shl.b32 	%r270, %r3, 13;
	sub.s32 	%r6, %r1, %r270;
	setp.gt.u32 	%p1, %r6, 8191;
	@%p1 bra 	$L__BB5_26;
	mov.u32 	%r7, %tid.x;
	setp.ge.u32 	%p23, %r7, %r6;
	mov.f32 	%f368, 0f00000000;
	mov.u32 	%r261, %r7;
	@%p23 bra 	$L__BB5_3;
	add.s32 	%r155, %r270, %r7;
	mul.wide.u32 	%rd66, %r155, 4;
	add.s64 	%rd67, %rd1, %rd66;
	ld.global.f32 	%f368, [%rd67];
	add.s32 	%r261, %r7, 512;
$L__BB5_3:
	setp.ge.u32 	%p24, %r261, %r6;
	@%p24 bra 	$L__BB5_17;
	not.b32 	%r156, %r261;
	add.s32 	%r157, %r1, %r156;
	sub.s32 	%r158, %r157, %r270;
	shr.u32 	%r159, %r158, 9;
	add.s32 	%r10, %r159, 1;
	and.b32  	%r11, %r10, 15;
	setp.lt.u32 	%p25, %r158, 7680;
	@%p25 bra 	$L__BB5_8;
	or.b32  	%r260, %r261, 4096;
	add.s32 	%r259, %r261, %r270;
	and.b32  	%r160, %r10, 16777200;
	neg.s32 	%r258, %r160;
$L__BB5_6:
	.pragma "nounroll";
	mul.wide.u32 	%rd68, %r259, 4;
	add.s64 	%rd69, %rd1, %rd68;
	ld.global.f32 	%f203, [%rd69];
	add.f32 	%f204, %f368, %f203;
	add.s32 	%r161, %r259, 512;
	mul.wide.u32 	%rd70, %r161, 4;
	add.s64 	%rd71, %rd1, %rd70;
	ld.global.f32 	%f205, [%rd71];
	add.f32 	%f206, %f204, %f205;
	add.s32 	%r162, %r259, 1024;
	mul.wide.u32 	%rd72, %r162, 4;
	add.s64 	%rd73, %rd1, %rd72;
	ld.global.f32 	%f207, [%rd73];
	add.f32 	%f208, %f206, %f207;
	add.s32 	%r163, %r259, 1536;
	mul.wide.u32 	%rd74, %r163, 4;
	add.s64 	%rd75, %rd1, %rd74;
	ld.global.f32 	%f209, [%rd75];
	add.f32 	%f210, %f208, %f209;
	add.s32 	%r164, %r259, 2048;
	mul.wide.u32 	%rd76, %r164, 4;
	add.s64 	%rd77, %rd1, %rd76;
	ld.global.f32 	%f211, [%rd77];
	add.f32 	%f212, %f210, %f211;
	add.s32 	%r165, %r259, 2560;
	mul.wide.u32 	%rd78, %r165, 4;
	add.s64 	%rd79, %rd1, %rd78;
	ld.global.f32 	%f213, [%rd79];
	add.f32 	%f214, %f212, %f213;
	add.s32 	%r166, %r259, 3072;
	mul.wide.u32 	%rd80, %r166, 4;
	add.s64 	%rd81, %rd1, %rd80;
	ld.global.f32 	%f215, [%rd81];
	add.f32 	%f216, %f214, %f215;
	add.s32 	%r167, %r259, 3584;
	mul.wide.u32 	%rd82, %r167, 4;
	add.s64 	%rd83, %rd1, %rd82;
	ld.global.f32 	%f217, [%rd83];
	add.f32 	%f218, %f216, %f217;
	add.s32 	%r168, %r259, 4096;
	mul.wide.u32 	%rd84, %r168, 4;
	add.s64 	%rd85, %rd1, %rd84;
	ld.global.f32 	%f219, [%rd85];
	add.f32 	%f220, %f218, %f219;
	add.s32 	%r169, %r259, 4608;
	mul.wide.u32 	%rd86, %r169, 4;
	add.s64 	%rd87, %rd1, %rd86;
	ld.global.f32 	%f221, [%rd87];
	add.f32 	%f222, %f220, %f221;
	add.s32 	%r170, %r259, 5120;
	mul.wide.u32 	%rd88, %r170, 4;
	add.s64 	%rd89, %rd1, %rd88;
	ld.global.f32 	%f223, [%rd89];
	add.f32 	%f224, %f222, %f223;
	add.s32 	%r171, %r259, 5632;
	mul.wide.u32 	%rd90, %r171, 4;
	add.s64 	%rd91, %rd1, %rd90;
	ld.global.f32 	%f225, [%rd91];
	add.f32 	%f226, %f224, %f225;
	add.s32 	%r172, %r259, 6144;
	mul.wide.u32 	%rd92, %r172, 4;
	add.s64 	%rd93, %rd1, %rd92;
	ld.global.f32 	%f227, [%rd93];
	add.f32 	%f228, %f226, %f227;
	add.s32 	%r173, %r259, 6656;
	mul.wide.u32 	%rd94, %r173, 4;
	add.s64 	%rd95, %rd1, %rd94;
	ld.global.f32 	%f229, [%rd95];
	add.f32 	%f230, %f228, %f229;
	add.s32 	%r174, %r259, 7168;
	mul.wide.u32 	%rd96, %r174, 4;
	add.s64 	%rd97, %rd1, %rd96;
	ld.global.f32 	%f231, [%rd97];
	add.f32 	%f232, %f230, %f231;
	add.s32 	%r175, %r259, 7680;
	mul.wide.u32 	%rd98, %r175, 4;
	add.s64 	%rd99, %rd1, %rd98;
	ld.global.f32 	%f233, [%rd99];
	add.f32 	%f368, %f232, %f233;
	add.s32 	%r260, %r260, 8192;
	add.s32 	%r259, %r259, 8192;
	add.s32 	%r258, %r258, 16;
	setp.ne.s32 	%p26, %r258, 0;
	@%p26 bra 	$L__BB5_6;
	add.s32 	%r261, %r260, -4096;
$L__BB5_8:
	setp.eq.s32 	%p27, %r11, 0;
	@%p27 bra 	$L__BB5_17;
	and.b32  	%r23, %r10, 7;
	setp.lt.u32 	%p28, %r11, 8;
	@%p28 bra 	$L__BB5_11;
	add.s32 	%r176, %r270, %r261;
	mul.wide.u32 	%rd100, %r176, 4;
	add.s64 	%rd101, %rd1, %rd100;
	ld.global.f32 	%f235, [%rd101];
	add.f32 	%f236, %f368, %f235;
	add.s32 	%r177, %r176, 512;
	mul.wide.u32 	%rd102, %r177, 4;
	add.s64 	%rd103, %rd1, %rd102;
	ld.global.f32 	%f237, [%rd103];
	add.f32 	%f238, %f236, %f237;
	add.s32 	%r178, %r176, 1024;
	mul.wide.u32 	%rd104, %r178, 4;
	add.s64 	%rd105, %rd1, %rd104;
	ld.global.f32 	%f239, [%rd105];
	add.f32 	%f240, %f238, %f239;
	add.s32 	%r179, %r176, 1536;
	mul.wide.u32 	%rd106, %r179, 4;
	add.s64 	%rd107, %rd1, %rd106;
	ld.global.f32 	%f241, [%rd107];
	add.f32 	%f242, %f240, %f241;
	add.s32 	%r180, %r176, 2048;
	mul.wide.u32 	%rd108, %r180, 4;
	add.s64 	%rd109, %rd1, %rd108;
	ld.global.f32 	%f243, [%rd109];
	add.f32 	%f244, %f242, %f243;
	add.s32 	%r181, %r176, 2560;
	mul.wide.u32 	%rd110, %r181, 4;
	add.s64 	%rd111, %rd1, %rd110;
	ld.global.f32 	%f245, [%rd111];
	add.f32 	%f246, %f244, %f245;
	add.s32 	%r182, %r176, 3072;
	mul.wide.u32 	%rd112, %r182, 4;
	add.s64 	%rd113, %rd1, %rd112;
	ld.global.f32 	%f247, [%rd113];
	add.f32 	%f248, %f246, %f247;
	add.s32 	%r183, %r176, 3584;
	mul.wide.u32 	%rd114, %r183, 4;
	add.s64 	%rd115, %rd1, %rd114;
	ld.global.f32 	%f249, [%rd115];
	add.f32 	%f368, %f248, %f249;
	add.s32 	%r261, %r261, 4096;
$L__BB5_11:
	setp.eq.s32 	%p29, %r23, 0;
	@%p29 bra 	$L__BB5_17;
	and.b32  	%r26, %r10, 3;
	setp.lt.u32 	%p30, %r23, 4;
	@%p30 bra 	$L__BB5_14;
	add.s32 	%r184, %r270, %r261;
	mul.wide.u32 	%rd116, %r184, 4;
	add.s64 	%rd117, %rd1, %rd116;
	ld.global.f32 	%f251, [%rd117];
	add.f32 	%f252, %f368, %f251;
	add.s32 	%r185, %r184, 512;
	mul.wide.u32 	%rd118, %r185, 4;
	add.s64 	%rd119, %rd1, %rd118;
	ld.global.f32 	%f253, [%rd119];
	add.f32 	%f254, %f252, %f253;
	add.s32 	%r186, %r184, 1024;
	mul.wide.u32 	%rd120, %r186, 4;
	add.s64 	%rd121, %rd1, %rd120;
	ld.global.f32 	%f255, [%rd121];
	add.f32 	%f256, %f254, %f255;
	add.s32 	%r187, %r184, 1536;
	mul.wide.u32 	%rd122, %r187, 4;
	add.s64 	%rd123, %rd1, %rd122;
	ld.global.f32 	%f257, [%rd123];
	add.f32 	%f368, %f256, %f257;
	add.s32 	%r261, %r261, 2048;
$L__BB5_14:
	setp.eq.s32 	%p31, %r26, 0;
	@%p31 bra 	$L__BB5_17;
	add.s32 	%r265, %r261, %r270;
	neg.s32 	%r264, %r26;
$L__BB5_16:
	.pragma "nounroll";
	mul.wide.u32 	%rd124, %r265, 4;
	add.s64 	%rd125, %rd1, %rd124;
	ld.global.f32 	%f258, [%rd125];
	add.f32 	%f368, %f368, %f258;
	add.s32 	%r265, %r265, 512;
	add.s32 	%r264, %r264, 1;
	setp.ne.s32 	%p32, %r264, 0;
	@%p32 bra 	$L__BB5_16;
$L__BB5_17:
	setp.lt.u32 	%p33, %r6, 512;
	@%p33 bra 	$L__BB5_22;
	// begin inline asm
	mov.u32 %r226, %laneid;
	// end inline asm
	mov.b32 	%r228, %f368;
	mov.b32 	%r229, 1;
	mov.b32 	%r250, 31;
	mov.b32 	%r251, -1;
	// begin inline asm
	shfl.sync.down.b32 %r227, %r228, %r229, %r250, %r251;
	// end inline asm
	setp.gt.s32 	%p57, %r226, 30;
	mov.b32 	%f317, %r227;
	add.f32 	%f318, %f368, %f317;
	selp.f32 	%f319, %f368, %f318, %p57;
	mov.b32 	%r233, %f319;
	mov.b32 	%r234, 2;
	// begin inline asm
	shfl.sync.down.b32 %r232, %r233, %r234, %r250, %r251;
	// end inline asm
	setp.gt.s32 	%p58, %r226, 29;
	mov.b32 	%f320, %r232;
	add.f32 	%f321, %f319, %f320;
	selp.f32 	%f322, %f319, %f321, %p58;
	mov.b32 	%r238, %f322;
	mov.b32 	%r239, 4;
	// begin inline asm
	shfl.sync.down.b32 %r237, %r238, %r239, %r250, %r251;
	// end inline asm
	setp.gt.s32 	%p59, %r226, 27;
	mov.b32 	%f323, %r237;
	add.f32 	%f324, %f322, %f323;
	selp.f32 	%f325, %f322, %f324, %p59;
	mov.b32 	%r243, %f325;
	mov.b32 	%r244, 8;
	// begin inline asm
	shfl.sync.down.b32 %r242, %r243, %r244, %r250, %r251;
	// end inline asm
	setp.gt.s32 	%p60, %r226, 23;
	mov.b32 	%f326, %r242;
	add.f32 	%f327, %f325, %f326;
	selp.f32 	%f328, %f325, %f327, %p60;
	mov.b32 	%r248, %f328;
	mov.b32 	%r249, 16;
	// begin inline asm
	shfl.sync.down.b32 %r247, %r248, %r249, %r250, %r251;
	// end inline asm
	setp.gt.s32 	%p61, %r226, 15;
	mov.b32 	%f329, %r247;
	add.f32 	%f16, %f328, %f329;
	selp.f32 	%f379, %f328, %f16, %p61;
	setp.ne.s32 	%p62, %r226, 0;
	@%p62 bra 	$L__BB5_20;
	shr.u32 	%r252, %r7, 3;
	and.b32  	%r253, %r252, 124;
	mov.u32 	%r254, _ZZN3cub18CUB_300001_SM_10006detail6reduce18DeviceReduceKernelINS2_10policy_hubIfjN4cuda3std3__44plusIfEEE10Policy1000EN6thrust24THRUST_300001_SM_1000_NS6detail15normal_iteratorINSD_10device_ptrIfEEEEjS9_fNS7_10__identityEEEvT0_PT3_T1_NS0_13GridEvenShareISN_EET2_T4_E12temp_storage;
	add.s32 	%r255, %r254, %r253;
	st.shared.f32 	[%r255+16], %f16;
$L__BB5_20:
	bar.sync 	0;
	setp.ne.s32 	%p63, %r7, 0;
	@%p63 bra 	$L__BB5_48;
	ld.shared.f32 	%f330, [_ZZN3cub18CUB_300001_SM_10006detail6reduce18DeviceReduceKernelINS2_10policy_hubIfjN4cuda3std3__44plusIfEEE10Policy1000EN6thrust24THRUST_300001_SM_1000_NS6detail15normal_iteratorINSD_10device_ptrIfEEEEjS9_fNS7_10__identityEEEvT0_PT3_T1_NS0_13GridEvenShareISN_EET2_T4_E12temp_storage+20];
	add.f32 	%f331, %f379, %f330;
	ld.shared.f32 	%f332, [_ZZN3cub18CUB_300001_SM_10006detail6reduce18DeviceReduceKernelINS2_10policy_hubIfjN4cuda3std3__44plusIfEEE10Policy1000EN6thrust24THRUST_300001_SM_1000_NS6detail15normal_iteratorINSD_10device_ptrIfEEEEjS9_fNS7_10__identityEEEvT0_PT3_T1_NS0_13GridEvenShareISN_EET2_T4_E12temp_storage+24];
	add.f32 	%f333, %f331, %f332;
	ld.shared.f32 	%f334, [_ZZN3cub18CUB_300001_SM_10006detail6reduce18DeviceReduceKernelINS2_10policy_hubIfjN4cuda3std3__44plusIfEEE10Policy1000EN6thrust24THRUST_300001_SM_1000_NS6detail15normal_iteratorINSD_10device_ptrIfEEEEjS9_fNS7_10__identityEEEvT0_PT3_T1_NS0_13GridEvenShareISN_EET2_T4_E12temp_storage+28];
	add.f32 	%f335, %f333, %f334;
	ld.shared.f32 	%f336, [_ZZN3cub18CUB_300001_SM_10006detail6reduce18DeviceReduceKernelINS2_10policy_hubIfjN4cuda3std3__44plusIfEEE10Policy1000EN6thrust24THRUST_300001_SM_1000_NS6detail15normal_iteratorINSD_10device_ptrIfEEEEjS9_fNS7_10__identityEEEvT0_PT3_T1_NS0_13GridEvenShareISN_EET2_T4_E12temp_storage+32];
	add.f32 	%f337, %f335, %f336;
	ld.shared.f32 	%f338, [_ZZN3cub18CUB_300001_SM_10006detail6reduce18DeviceReduceKernelINS2_10policy_hubIfjN4cuda3std3__44plusIfEEE10Policy1000EN6thrust24THRUST_300001_SM_1000_NS6detail15normal_iteratorINSD_10device_ptrIfEEEEjS9_fNS7_10__identityEEEvT0_PT3_T1_NS0_13GridEvenShareISN_EET2_T4_E12temp_storage+36];
	add.f32 	%f339, %f337, %f338;
	ld.shared.f32 	%f340, [_ZZN3cub18CUB_300001_SM_10006detail6reduce18DeviceReduceKernelINS2_10policy_hubIfjN4cuda3std3__44plusIfEEE10Policy1000EN6thrust24THRUST_300001_SM_1000_NS6detail15normal_iteratorINSD_10device_ptrIfEEEEjS9_fNS7_10__identityEEEvT0_PT3_T1_NS0_13GridEvenShareISN_EET2_T4_E12temp_storage+40];
	add.f32 	%f341, %f339, %f340;
	ld.shared.f32 	%f342, [_ZZN3cub18CUB_300001_SM_10006detail6reduce18DeviceReduceKernelINS2_10policy_hubIfjN4cuda3std3__44plusIfEEE10Policy1000EN6thrust24THRUST_300001_SM_1000_NS6detail15normal_iteratorINSD_10device_ptrIfEEEEjS9_fNS7_10__identityEEEvT0_PT3_T1_NS0_13GridEvenShareISN_EET2_T4_E12temp_storage+44];
	add.f32 	%f343, %f341, %f342;
	ld.shared.f32 	%f344, [_ZZN3cub18CUB_300001_SM_10006detail6reduce18DeviceReduceKernelINS2_10policy_hubIfjN4cuda3std3__44plusIfEEE10Policy1000EN6thrust24THRUST_300001_SM_1000_NS6detail15normal_iteratorINSD_10device_ptrIfEEEEjS9_fNS7_10__identityEEEvT0_PT3_T1_NS0_13GridEvenShareISN_EET2_T4_E12temp_storage+48];
	add.f32 	%f345, %f343, %f344;
	ld.shared.f32 	%f346, [_ZZN3cub18CUB_300001_SM_10006detail6reduce18DeviceReduceKernelINS2_10policy_hubIfjN4cuda3std3__44plusIfEEE10Policy1000EN6thrust24THRUST_300001_SM_1000_NS6detail15normal_iteratorINSD_10device_ptrIfEEEEjS9_fNS7_10__identityEEEvT0_PT3_T1_NS0_13GridEvenShareISN_EET2_T4_E12temp_storage+52];
	add.f32 	%f347, %f345, %f346;
	ld.shared.f32 	%f348, [_ZZN3cub18CUB_300001_SM_10006detail6reduce18DeviceReduceKernelINS2_10policy_hubIfjN4cuda3std3__44plusIfEEE10Policy1000EN6thrust24THRUST_300001_SM_1000_NS6detail15normal_iteratorINSD_10device_ptrIfEEEEjS9_fNS7_10__identityEEEvT0_PT3_T1_NS0_13GridEvenShareISN_EET2_T4_E12temp_storage+56];
	add.f32 	%f349, %f347, %f348;
	ld.shared.f32 	%f350, [_ZZN3cub18CUB_300001_SM_10006detail6reduce18DeviceReduceKernelINS2_10policy_hubIfjN4cuda3std3__44plusIfEEE10Policy1000EN6thrust24THRUST_300001_SM_1000_NS6detail15normal_iteratorINSD_10device_ptrIfEEEEjS9_fNS7_10__identityEEEvT0_PT3_T1_NS0_13GridEvenShareISN_EET2_T4_E12temp_storage+60];
	add.f32 	%f351, %f349, %f350;
	ld.shared.f32 	%f352, [_ZZN3cub18CUB_300001_SM_10006detail6reduce18DeviceReduceKernelINS2_10policy_hubIfjN4cuda3std3__44plusIfEEE10Policy1000EN6thrust24THRUST_300001_SM_1000_NS6detail15normal_iteratorINSD_10device_ptrIfEEEEjS9_fNS7_10__identityEEEvT0_PT3_T1_NS0_13GridEvenShareISN_EET2_T4_E12temp_storage+64];
	add.f32 	%f353, %f351, %f352;
	ld.shared.f32 	%f354, [_ZZN3cub18CUB_300001_SM_10006detail6reduce18DeviceReduceKernelINS2_10policy_hubIfjN4cuda3std3__44plusIfEEE10Policy1000EN6thrust24THRUST_300001_SM_1000_NS6detail15normal_iteratorINSD_10device_ptrIfEEEEjS9_fNS7_10__identityEEEvT0_PT3_T1_NS0_13GridEvenShareISN_EET2_T4_E12temp_storage+68];
	add.f32 	%f355, %f353, %f354;
	ld.shared.f32 	%f356, [_ZZN3cub18CUB_300001_SM_10006detail6reduce18DeviceReduceKernelINS2_10policy_hubIfjN4cuda3std3__44plusIfEEE10Policy1000EN6thrust24THRUST_300001_SM_1000_NS6detail15normal_iteratorINSD_10device_ptrIfEEEEjS9_fNS7_10__identityEEEvT0_PT3_T1_NS0_13GridEvenShareISN_EET2_T4_E12temp_storage+72];
	add.f32 	%f357, %f355, %f356;
	ld.shared.f32 	%f358, [_ZZN3cub18CUB_300001_SM_10006detail6reduce18DeviceReduceKernelINS2_10policy_hubIfjN4cuda3std3__44plusIfEEE10Policy1000EN6thrust24THRUST_300001_SM_1000_NS6detail15normal_iteratorINSD_10device_ptrIfEEEEjS9_fNS7_10__identityEEEvT0_PT3_T1_NS0_13GridEvenShareISN_EET2_T4_E12temp_storage+76];
	add.f32 	%f379, %f357, %f358;
	bra.uni 	$L__BB5_48;
$L__BB5_22:
	// begin inline asm
	mov.u32 %r188, %laneid;
	// end inline asm
	and.b32  	%r214, %r7, 992;
	add.s32 	%r215, %r214, 32;
	setp.gt.u32 	%p34, %r215, %r6;
	not.b32 	%r216, %r214;
	add.s32 	%r217, %r6, %r216;
	selp.b32 	%r212, %r217, 31, %p34;
	mov.b32 	%r190, %f368;
	mov.b32 	%r191, 1;
	mov.b32 	%r213, -1;
	// begin inline asm
	shfl.sync.down.b32 %r189, %r190, %r191, %r212, %r213;
	// end inline asm
	setp.lt.s32 	%p35, %r188, %r212;
	mov.b32 	%f259, %r189;
	add.f32 	%f260, %f368, %f259;
	selp.f32 	%f261, %f260, %f368, %p35;
	mov.b32 	%r195, %f261;
	mov.b32 	%r196, 2;
	// begin inline asm
	shfl.sync.down.b32 %r194, %r195, %r196, %r212, %r213;
	// end inline asm
	add.s32 	%r218, %r188, 2;
	setp.gt.s32 	%p36, %r218, %r212;
	mov.b32 	%f262, %r194;
	add.f32 	%f263, %f261, %f262;
	selp.f32 	%f264, %f261, %f263, %p36;
	mov.b32 	%r200, %f264;
	mov.b32 	%r201, 4;
	// begin inline asm
	shfl.sync.down.b32 %r199, %r200, %r201, %r212, %r213;
	// end inline asm
	add.s32 	%r219, %r188, 4;
	setp.gt.s32 	%p37, %r219, %r212;
	mov.b32 	%f265, %r199;
	add.f32 	%f266, %f264, %f265;
	selp.f32 	%f267, %f264, %f266, %p37;
	mov.b32 	%r205, %f267;
	mov.b32 	%r206, 8;
	// begin inline asm
	shfl.sync.down.b32 %r204, %r205, %r206, %r212, %r213;
	// end inline asm
	add.s32 	%r220, %r188, 8;
	setp.gt.s32 	%p38, %r220, %r212;
	mov.b32 	%f268, %r204;
	add.f32 	%f269, %f267, %f268;
	selp.f32 	%f270, %f267, %f269, %p38;
	mov.b32 	%r210, %f270;
	mov.b32 	%r211, 16;
	// begin inline asm
	shfl.sync.down.b32 %r209, %r210, %r211, %r212, %r213;
	// end inline asm
	add.s32 	%r221, %r188, 16;
	setp.gt.s32 	%p39, %r221, %r212;
	mov.b32 	%f271, %r209;
	add.f32 	%f272, %f270, %f271;
	selp.f32 	%f379, %f270, %f272, %p39;
	setp.ne.s32 	%p40, %r188, 0;
	@%p40 bra 	$L__BB5_24;
	shr.u32 	%r222, %r7, 3;
	and.b32  	%r223, %r222, 124;
	mov.u32 	%r224, _ZZN3cub18CUB_300001_SM_10006detail6reduce18DeviceReduceKernelINS2_10policy_hubIfjN4cuda3std3__44plusIfEEE10Policy1000EN6thrust24THRUST_300001_SM_1000_NS6detail15normal_iteratorINSD_10device_ptrIfEEEEjS9_fNS7_10__identityEEEvT0_PT3_T1_NS0_13GridEvenShareISN_EET2_T4_E12temp_storage;
	add.s32 	%r225, %r224, %r223;
	st.shared.f32 	[%r225+16], %f379;
$L__BB5_24:
	bar.sync 	0;
	setp.ne.s32 	%p41, %r7, 0;
	@%p41 bra 	$L__BB5_48;
	setp.gt.u32 	%p42, %r6, 32;
	ld.shared.f32 	%f273, [_ZZN3cub18CUB_300001_SM_10006detail6reduce18DeviceReduceKernelINS2_10policy_hubIfjN4cuda3std3__44plusIfEEE10Policy1000EN6thrust24THRUST_300001_SM_1000_NS6detail15normal_iteratorINSD_10device_ptrIfEEEEjS9_fNS7_10__identityEEEvT0_PT3_T1_NS0_13GridEvenShareISN_EET2_T4_E12temp_storage+20];
	add.f32 	%f274, %f379, %f273;
	selp.f32 	%f275, %f274, %f379, %p42;
	setp.gt.u32 	%p43, %r6, 64;
	ld.shared.f32 	%f276, [_ZZN3cub18CUB_300001_SM_10006detail6reduce18DeviceReduceKernelINS2_10policy_hubIfjN4cuda3std3__44plusIfEEE10Policy1000EN6thrust24THRUST_300001_SM_1000_NS6detail15normal_iteratorINSD_10device_ptrIfEEEEjS9_fNS7_10__identityEEEvT0_PT3_T1_NS0_13GridEvenShareISN_EET2_T4_E12temp_storage+24];
	add.f32 	%f277, %f276, %f275;
	selp.f32 	%f278, %f277, %f275, %p43;
	setp.gt.u32 	%p44, %r6, 96;
	ld.shared.f32 	%f279, [_ZZN3cub18CUB_300001_SM_10006detail6reduce18DeviceReduceKernelINS2_10policy_hubIfjN4cuda3std3__44plusIfEEE10Policy1000EN6thrust24THRUST_300001_SM_1000_NS6detail15normal_iteratorINSD_10device_ptrIfEEEEjS9_fNS7_10__identityEEEvT0_PT3_T1_NS0_13GridEvenShareISN_EET2_T4_E12temp_storage+28];
	add.f32 	%f280, %f279, %f278;
	selp.f32 	%f281, %f280, %f278, %p44;
	setp.gt.u32 	%p45, %r6, 128;
	ld.shared.f32 	%f282, [_ZZN3cub18CUB_300001_SM_10006detail6reduce18DeviceReduceKernelINS2_10policy_hubIfjN4cuda3std3__44plusIfEEE10Policy1000EN6thrust24THRUST_300001_SM_1000_NS6detail15normal_iteratorINSD_10device_ptrIfEEEEjS9_fNS7_10__identityEEEvT0_PT3_T1_NS0_13GridEvenShareISN_EET2_T4_E12temp_storage+32];
	add.f32 	%f283, %f282, %f281;
	selp.f32 	%f284, %f283, %f281, %p45;
	setp.gt.u32 	%p46, %r6, 160;
	ld.shared.f32 	%f285, [_ZZN3cub18CUB_300001_SM_10006detail6reduce18DeviceReduceKernelINS2_10policy_hubIfjN4cuda3std3__44plusIfEEE10Policy1000EN6thrust24THRUST_300001_SM_1000_NS6detail15normal_iteratorINSD_10device_ptrIfEEEEjS9_fNS7_10__identityEEEvT0_PT3_T1_NS0_13GridEvenShareISN_EET2_T4_E12temp_storage+36];
	add.f32 	%f286, %f285, %f284;
	selp.f32 	%f287, %f286, %f284, %p46;
	setp.gt.u32 	%p47, %r6, 192;
	ld.shared.f32 	%f288, [_ZZN3cub18CUB_300001_SM_10006detail6reduce18DeviceReduceKernelINS2_10policy_hubIfjN4cuda3std3__44plusIfEEE10Policy1000EN6thrust24THRUST_300001_SM_1000_NS6detail15normal_iteratorINSD_10device_ptrIfEEEEjS9_fNS7_10__identityEEEvT0_PT3_T1_NS0_13GridEvenShareISN_EET2_T4_E12temp_storage+40];
	add.f32 	%f289, %f288, %f287;
	selp.f32 	%f290, %f289, %f287, %p47;
	setp.gt.u32 	%p48, %r6, 224;
	ld.shared.f32 	%f291, [_ZZN3cub18CUB_300001_SM_10006detail6reduce18DeviceReduceKernelINS2_10policy_hubIfjN4cuda3std3__44plusIfEEE10Policy1000EN6thrust24THRUST_300001_SM_1000_NS6detail15normal_iteratorINSD_10device_ptrIfEEEEjS9_fNS7_10__identityEEEvT0_PT3_T1_NS0_13GridEvenShareISN_EET2_T4_E12temp_storage+44];
	add.f32 	%f292, %f291, %f290;
	selp.f32 	%f293, %f292, %f290, %p48;
	setp.gt.u32 	%p49, %r6, 256;
	ld.shared.f32 	%f294, [_ZZN3cub18CUB_300001_SM_10006detail6reduce18DeviceReduceKernelINS2_10policy_hubIfjN4cuda3std3__44plusIfEEE10Policy1000EN6thrust24THRUST_300001_SM_1000_NS6detail15normal_iteratorINSD_10device_ptrIfEEEEjS9_fNS7_10__identityEEEvT0_PT3_T1_NS0_13GridEvenShareISN_EET2_T4_E12temp_storage+48];
	add.f32 	%f295, %f294, %f293;
	selp.f32 	%f296, %f295, %f293, %p49;
	setp.gt.u32 	%p50, %r6, 288;
	ld.shared.f32 	%f297, [_ZZN3cub18CUB_300001_SM_10006detail6reduce18DeviceReduceKernelINS2_10policy_hubIfjN4cuda3std3__44plusIfEEE10Policy1000EN6thrust24THRUST_300001_SM_1000_NS6detail15normal_iteratorINSD_10device_ptrIfEEEEjS9_fNS7_10__identityEEEvT0_PT3_T1_NS0_13GridEvenShareISN_EET2_T4_E12temp_storage+52];
	add.f32 	%f298, %f297, %f296;
	selp.f32 	%f299, %f298, %f296, %p50;
	setp.gt.u32 	%p51, %r6, 320;
	ld.shared.f32 	%f300, [_ZZN3cub18CUB_300001_SM_10006detail6reduce18DeviceReduceKernelINS2_10policy_hubIfjN4cuda3std3__44plusIfEEE10Policy1000EN6thrust24THRUST_300001_SM_1000_NS6detail15normal_iteratorINSD_10device_ptrIfEEEEjS9_fNS7_10__identityEEEvT0_PT3_T1_NS0_13GridEvenShareISN_EET2_T4_E12temp_storage+56];
	add.f32 	%f301, %f300, %f299;
	selp.f32 	%f302, %f301, %f299, %p51;
	setp.gt.u32 	%p52, %r6, 352;
	ld.shared.f32 	%f303, [_ZZN3cub18CUB_300001_SM_10006detail6reduce18DeviceReduceKernelINS2_10policy_hubIfjN4cuda3std3__44plusIfEEE10Policy1000EN6thrust24THRUST_300001_SM_1000_NS6detail15normal_iteratorINSD_10device_ptrIfEEEEjS9_fNS7_10__identityEEEvT0_PT3_T1_NS0_13GridEvenShareISN_EET2_T4_E12temp_storage+60];
	add.f32 	%f304, %f303, %f302;
	selp.f32 	%f305, %f304, %f302, %p52;
	setp.gt.u32 	%p53, %r6, 384;
	ld.shared.f32 	%f306, [_ZZN3cub18CUB_300001_SM_10006detail6reduce18DeviceReduceKernelINS2_10policy_hubIfjN4cuda3std3__44plusIfEEE10Policy1000EN6thrust24THRUST_300001_SM_1000_NS6detail15normal_iteratorINSD_10device_ptrIfEEEEjS9_fNS7_10__identityEEEvT0_PT3_T1_NS0_13GridEvenShareISN_EET2_T4_E12temp_storage+64];
	add.f32 	%f307, %f306, %f305;
	selp.f32 	%f308, %f307, %f305, %p53;
	setp.gt.u32 	%p54, %r6, 416;
	ld.shared.f32 	%f309, [_ZZN3cub18CUB_300001_SM_10006detail6reduce18DeviceReduceKernelINS2_10policy_hubIfjN4cuda3std3__44plusIfEEE10Policy1000EN6thrust24THRUST_300001_SM_1000_NS6detail15normal_iteratorINSD_10device_ptrIfEEEEjS9_fNS7_10__identityEEEvT0_PT3_T1_NS0_13GridEvenShareISN_EET2_T4_E12temp_storage+68];
	add.f32 	%f310, %f309, %f308;
	selp.f32 	%f311, %f310, %f308, %p54;
	setp.gt.u32 	%p55, %r6, 448;
	ld.shared.f32 	%f312, [_ZZN3cub18CUB_300001_SM_10006detail6reduce18DeviceReduceKernelINS2_10policy_hubIfjN4cuda3std3__44plusIfEEE10Policy1000EN6thrust24THRUST_300001_SM_1000_NS6detail15normal_iteratorINSD_10device_ptrIfEEEEjS9_fNS7_10__identityEEEvT0_PT3_T1_NS0_13GridEvenShareISN_EET2_T4_E12temp_storage+72];
	add.f32 	%f313, %f312, %f311;
	selp.f32 	%f314, %f313, %f311, %p55;
	setp.gt.u32 	%p56, %r6, 480;
	ld.shared.f32 	%f315, [_ZZN3cub18CUB_300001_SM_10006detail6reduce18DeviceReduceKernelINS2_10policy_hubIfjN4cuda3std3__44plusIfEEE10Policy1000EN6thrust24THRUST_300001_SM_1000_NS6detail15normal_iteratorINSD_10device_ptrIfEEEEjS9_fNS7_10__identityEEEvT0_PT3_T1_NS0_13GridEvenShareISN_EET2_T4_E12temp_storage+76];
	add.f32 	%f316, %f315, %f314;
	selp.f32 	%f379, %f316, %f314, %p56;
	bra.uni 	$L__BB5_48;
$L__BB5_26:
	mov.u32 	%r35, %tid.x;
	add.s32 	%r72, %r35, %r270;
	mul.wide.u32 	%rd4, %r72, 4;
	add.s64 	%rd5, %rd1, %rd4;
	ld.global.f32 	%f41, [%rd5];
	ld.global.f32 	%f42, [%rd5+2048];
	ld.global.f32 	%f43, [%rd5+4096];
	ld.global.f32 	%f44, [%rd5+6144];
	ld.global.f32 	%f45, [%rd5+8192];
	ld.global.f32 	%f46, [%rd5+10240];
	ld.global.f32 	%f47, [%rd5+12288];
	ld.global.f32 	%f48, [%rd5+14336];
	ld.global.f32 	%f49, [%rd5+16384];
	ld.global.f32 	%f50, [%rd5+18432];
	ld.global.f32 	%f51, [%rd5+20480];
	ld.global.f32 	%f52, [%rd5+22528];
	ld.global.f32 	%f53, [%rd5+24576];
	ld.global.f32 	%f54, [%rd5+26624];
	ld.global.f32 	%f55, [%rd5+28672];
	ld.global.f32 	%f56, [%rd5+30720];
	add.f32 	%f57, %f41, %f42;
	add.f32 	%f58, %f43, %f44;
	add.f32 	%f59, %f45, %f46;
	add.f32 	%f60, %f47, %f48;
	add.f32 	%f61, %f49, %f50;
	add.f32 	%f62, %f51, %f52;
	add.f32 	%f63, %f53, %f54;
	add.f32 	%f64, %f55, %f56;
	add.f32 	%f65, %f57, %f58;
	add.f32 	%f66, %f59, %f60;
	add.f32 	%f67, %f61, %f62;
	add.f32 	%f68, %f63, %f64;
	add.f32 	%f69, %f65, %f66;
	add.f32 	%f70, %f67, %f68;
	add.f32 	%f378, %f69, %f70;
	setp.lt.u32 	%p2, %r6, %r4;
	@%p2 bra 	$L__BB5_44;
	add.s32 	%r36, %r4, %r270;
	not.b32 	%r74, %r35;
	add.s32 	%r75, %r74, %r1;
	sub.s32 	%r76, %r75, %r4;
	sub.s32 	%r267, %r76, %r270;
	add.s32 	%r77, %r36, %r35;
	add.s32 	%r266, %r77, 4096;
	mov.b32 	%r269, 0;
	mov.u32 	%r268, %r36;
$L__BB5_28:
	add.s32 	%r270, %r270, %r4;
	add.s32 	%r79, %r1, -8192;
	setp.gt.u32 	%p3, %r270, %r79;
	@%p3 bra 	$L__BB5_30;
	add.s32 	%r80, %r35, %r270;
	mul.wide.u32 	%rd6, %r80, 4;
	add.s64 	%rd7, %rd1, %rd6;
	ld.global.f32 	%f71, [%rd7];
	ld.global.f32 	%f72, [%rd7+2048];
	ld.global.f32 	%f73, [%rd7+4096];
	ld.global.f32 	%f74, [%rd7+6144];
	ld.global.f32 	%f75, [%rd7+8192];
	ld.global.f32 	%f76, [%rd7+10240];
	ld.global.f32 	%f77, [%rd7+12288];
	ld.global.f32 	%f78, [%rd7+14336];
	ld.global.f32 	%f79, [%rd7+16384];
	ld.global.f32 	%f80, [%rd7+18432];
	ld.global.f32 	%f81, [%rd7+20480];
	ld.global.f32 	%f82, [%rd7+22528];
	ld.global.f32 	%f83, [%rd7+24576];
	ld.global.f32 	%f84, [%rd7+26624];
	ld.global.f32 	%f85, [%rd7+28672];
	ld.global.f32 	%f86, [%rd7+30720];
	add.f32 	%f87, %f378, %f71;
	add.f32 	%f88, %f72, %f73;
	add.f32 	%f89, %f74, %f75;
	add.f32 	%f90, %f76, %f77;
	add.f32 	%f91, %f78, %f79;
	add.f32 	%f92, %f80, %f81;
	add.f32 	%f93, %f82, %f83;
	add.f32 	%f94, %f84, %f85;
	add.f32 	%f95, %f87, %f88;
	add.f32 	%f96, %f89, %f90;
	add.f32 	%f97, %f91, %f92;
	add.f32 	%f98, %f93, %f94;
	add.f32 	%f99, %f95, %f96;
	add.f32 	%f100, %f97, %f98;
	add.f32 	%f101, %f99, %f100;
	add.f32 	%f378, %f101, %f86;
	sub.s32 	%r81, %r1, %r270;
	setp.lt.u32 	%p4, %r81, %r4;
	add.s32 	%r269, %r269, 1;
	add.s32 	%r268, %r268, %r4;
	sub.s32 	%r267, %r267, %r4;
	add.s32 	%r266, %r266, %r4;
	@%p4 bra 	$L__BB5_44;
	bra.uni 	$L__BB5_28;
$L__BB5_30:
	setp.le.u32 	%p5, %r1, %r270;
	sub.s32 	%r83, %r1, %r270;
	setp.ge.s32 	%p6, %r35, %r83;
	or.pred  	%p7, %p5, %p6;
	@%p7 bra 	$L__BB5_44;
	not.b32 	%r85, %r35;
	add.s32 	%r86, %r1, %r85;
	sub.s32 	%r87, %r86, %r36;
	mul.lo.s32 	%r88, %r2, %r269;
	shl.b32 	%r89, %r88, 13;
	sub.s32 	%r90, %r87, %r89;
	shr.u32 	%r91, %r90, 9;
	add.s32 	%r49, %r91, 1;
	and.b32  	%r50, %r49, 15;
	setp.lt.u32 	%p8, %r90, 7680;
	mov.u32 	%r275, %r35;
	@%p8 bra 	$L__BB5_35;
	or.b32  	%r273, %r35, 4096;
	shr.u32 	%r92, %r267, 9;
	add.s32 	%r93, %r92, 1;
	and.b32  	%r94, %r93, 16777200;
	neg.s32 	%r271, %r94;
$L__BB5_33:
	.pragma "nounroll";
	add.s32 	%r95, %r266, -4096;
	mul.wide.u32 	%rd8, %r95, 4;
	add.s64 	%rd9, %rd1, %rd8;
	ld.global.f32 	%f103, [%rd9];
	add.f32 	%f104, %f378, %f103;
	add.s32 	%r96, %r266, -3584;
	mul.wide.u32 	%rd10, %r96, 4;
	add.s64 	%rd11, %rd1, %rd10;
	ld.global.f32 	%f105, [%rd11];
	add.f32 	%f106, %f104, %f105;
	add.s32 	%r97, %r266, -3072;
	mul.wide.u32 	%rd12, %r97, 4;
	add.s64 	%rd13, %rd1, %rd12;
	ld.global.f32 	%f107, [%rd13];
	add.f32 	%f108, %f106, %f107;
	add.s32 	%r98, %r266, -2560;
	mul.wide.u32 	%rd14, %r98, 4;
	add.s64 	%rd15, %rd1, %rd14;
	ld.global.f32 	%f109, [%rd15];
	add.f32 	%f110, %f108, %f109;
	add.s32 	%r99, %r266, -2048;
	mul.wide.u32 	%rd16, %r99, 4;
	add.s64 	%rd17, %rd1, %rd16;
	ld.global.f32 	%f111, [%rd17];
	add.f32 	%f112, %f110, %f111;
	add.s32 	%r100, %r266, -1536;
	mul.wide.u32 	%rd18, %r100, 4;
	add.s64 	%rd19, %rd1, %rd18;
	ld.global.f32 	%f113, [%rd19];
	add.f32 	%f114, %f112, %f113;
	add.s32 	%r101, %r266, -1024;
	mul.wide.u32 	%rd20, %r101, 4;
	add.s64 	%rd21, %rd1, %rd20;
	ld.global.f32 	%f115, [%rd21];
	add.f32 	%f116, %f114, %f115;
	add.s32 	%r102, %r266, 3584;
	add.s32 	%r103, %r266, -512;
	mul.wide.u32 	%rd22, %r103, 4;
	add.s64 	%rd23, %rd1, %rd22;
	ld.global.f32 	%f117, [%rd23];
	add.f32 	%f118, %f116, %f117;
	mul.wide.u32 	%rd24, %r266, 4;
	add.s64 	%rd25, %rd1, %rd24;
	ld.global.f32 	%f119, [%rd25];
	add.f32 	%f120, %f118, %f119;
	add.s32 	%r104, %r266, 512;
	mul.wide.u32 	%rd26, %r104, 4;
	add.s64 	%rd27, %rd1, %rd26;
	ld.global.f32 	%f121, [%rd27];
	add.f32 	%f122, %f120, %f121;
	add.s32 	%r105, %r266, 1024;
	mul.wide.u32 	%rd28, %r105, 4;
	add.s64 	%rd29, %rd1, %rd28;
	ld.global.f32 	%f123, [%rd29];
	add.f32 	%f124, %f122, %f123;
	add.s32 	%r106, %r266, 1536;
	mul.wide.u32 	%rd30, %r106, 4;
	add.s64 	%rd31, %rd1, %rd30;
	ld.global.f32 	%f125, [%rd31];
	add.f32 	%f126, %f124, %f125;
	add.s32 	%r107, %r266, 2048;
	mul.wide.u32 	%rd32, %r107, 4;
	add.s64 	%rd33, %rd1, %rd32;
	ld.global.f32 	%f127, [%rd33];
	add.f32 	%f128, %f126, %f127;
	add.s32 	%r108, %r266, 2560;
	mul.wide.u32 	%rd34, %r108, 4;
	add.s64 	%rd35, %rd1, %rd34;
	ld.global.f32 	%f129, [%rd35];
	add.f32 	%f130, %f128, %f129;
	add.s32 	%r109, %r266, 3072;
	mul.wide.u32 	%rd36, %r109, 4;
	add.s64 	%rd37, %rd1, %rd36;
	ld.global.f32 	%f131, [%rd37];
	add.f32 	%f132, %f130, %f131;
	mul.wide.u32 	%rd38, %r102, 4;
	add.s64 	%rd39, %rd1, %rd38;
	ld.global.f32 	%f133, [%rd39];
	add.f32 	%f378, %f132, %f133;
	add.s32 	%r273, %r273, 8192;
	add.s32 	%r266, %r266, 8192;
	add.s32 	%r271, %r271, 16;
	setp.ne.s32 	%p9, %r271, 0;
	@%p9 bra 	$L__BB5_33;
	add.s32 	%r275, %r273, -4096;
$L__BB5_35:
	setp.eq.s32 	%p10, %r50, 0;
	@%p10 bra 	$L__BB5_44;
	and.b32  	%r61, %r49, 7;
	setp.lt.u32 	%p11, %r50, 8;
	@%p11 bra 	$L__BB5_38;
	add.s32 	%r110, %r275, %r270;
	mul.wide.u32 	%rd40, %r110, 4;
	add.s64 	%rd41, %rd1, %rd40;
	ld.global.f32 	%f135, [%rd41];
	add.f32 	%f136, %f378, %f135;
	add.s32 	%r111, %r110, 512;
	mul.wide.u32 	%rd42, %r111, 4;
	add.s64 	%rd43, %rd1, %rd42;
	ld.global.f32 	%f137, [%rd43];
	add.f32 	%f138, %f136, %f137;
	add.s32 	%r112, %r110, 1024;
	mul.wide.u32 	%rd44, %r112, 4;
	add.s64 	%rd45, %rd1, %rd44;
	ld.global.f32 	%f139, [%rd45];
	add.f32 	%f140, %f138, %f139;
	add.s32 	%r113, %r110, 1536;
	mul.wide.u32 	%rd46, %r113, 4;
	add.s64 	%rd47, %rd1, %rd46;
	ld.global.f32 	%f141, [%rd47];
	add.f32 	%f142, %f140, %f141;
	add.s32 	%r114, %r110, 2048;
	mul.wide.u32 	%rd48, %r114, 4;
	add.s64 	%rd49, %rd1, %rd48;
	ld.global.f32 	%f143, [%rd49];
	add.f32 	%f144, %f142, %f143;
	add.s32 	%r115, %r110, 2560;
	mul.wide.u32 	%rd50, %r115, 4;
	add.s64 	%rd51, %rd1, %rd50;
	ld.global.f32 	%f145, [%rd51];
	add.f32 	%f146, %f144, %f145;
	add.s32 	%r116, %r110, 3072;
	mul.wide.u32 	%rd52, %r116, 4;
	add.s64 	%rd53, %rd1, %rd52;
	ld.global.f32 	%f147, [%rd53];
	add.f32 	%f148, %f146, %f147;
	add.s32 	%r117, %r110, 3584;
	mul.wide.u32 	%rd54, %r117, 4;
	add.s64 	%rd55, %rd1, %rd54;
	ld.global.f32 	%f149, [%rd55];
	add.f32 	%f378, %f148, %f149;
	add.s32 	%r275, %r275, 4096;
$L__BB5_38:
	setp.eq.s32 	%p12, %r61, 0;
	@%p12 bra 	$L__BB5_44;
	setp.lt.u32 	%p13, %r61, 4;
	@%p13 bra 	$L__BB5_41;
	add.s32 	%r118, %r275, %r270;
	mul.wide.u32 	%rd56, %r118, 4;
	add.s64 	%rd57, %rd1, %rd56;
	ld.global.f32 	%f151, [%rd57];
	add.f32 	%f152, %f378, %f151;
	add.s32 	%r119, %r118, 512;
	mul.wide.u32 	%rd58, %r119, 4;
	add.s64 	%rd59, %rd1, %rd58;
	ld.global.f32 	%f153, [%rd59];
	add.f32 	%f154, %f152, %f153;
	add.s32 	%r120, %r118, 1024;
	mul.wide.u32 	%rd60, %r120, 4;
	add.s64 	%rd61, %rd1, %rd60;
	ld.global.f32 	%f155, [%rd61];
	add.f32 	%f156, %f154, %f155;
	add.s32 	%r121, %r118, 1536;
	mul.wide.u32 	%rd62, %r121, 4;
	add.s64 	%rd63, %rd1, %rd62;
	ld.global.f32 	%f157, [%rd63];
	add.f32 	%f378, %f156, %f157;
	add.s32 	%r275, %r275, 2048;
$L__BB5_41:
	and.b32  	%r122, %r49, 3;
	setp.eq.s32 	%p14, %r122, 0;
	@%p14 bra 	$L__BB5_44;
	add.s32 	%r278, %r275, %r268;
	cvt.u16.u32 	%rs1, %r267;
	shr.u16 	%rs2, %rs1, 9;
	add.s16 	%rs3, %rs2, 1;
	cvt.u32.u16 	%r123, %rs3;
	and.b32  	%r124, %r123, 3;
	neg.s32 	%r277, %r124;
$L__BB5_43:
	.pragma "nounroll";
	mul.wide.u32 	%rd64, %r278, 4;
	add.s64 	%rd65, %rd1, %rd64;
	ld.global.f32 	%f158, [%rd65];
	add.f32 	%f378, %f378, %f158;
	add.s32 	%r278, %r278, 512;
	add.s32 	%r277, %r277, 1;
	setp.ne.s32 	%p15, %r277, 0;
	@%p15 bra 	$L__BB5_43;
$L__BB5_44:
	// begin inline asm
	mov.u32 %r125, %laneid;
	// end inline asm
	mov.b32 	%r127, %f378;
	mov.b32 	%r128, 1;
	mov.b32 	%r149, 31;
	mov.b32 	%r150, -1;
	// begin inline asm
	shfl.sync.down.b32 %r126, %r127, %r128, %r149, %r150;
	// end inline asm
	setp.gt.s32 	%p16, %r125, 30;
	mov.b32 	%f159, %r126;
	add.f32 	%f160, %f378, %f159;
	selp.f32 	%f161, %f378, %f160, %p16;
	mov.b32 	%r132, %f161;
	mov.b32 	%r133, 2;
	// begin inline asm
	shfl.sync.down.b32 %r131, %r132, %r133, %r149, %r150;
	// end inline asm
	setp.gt.s32 	%p17, %r125, 29;
	mov.b32 	%f162, %r131;
	add.f32 	%f163, %f161, %f162;
	selp.f32 	%f164, %f161, %f163, %p17;
	mov.b32 	%r137, %f164;
	mov.b32 	%r138, 4;
	// begin inline asm
	shfl.sync.down.b32 %r136, %r137, %r138, %r149, %r150;
	// end inline asm
	setp.gt.s32 	%p18, %r125, 27;
	mov.b32 	%f165, %r136;
	add.f32 	%f166, %f164, %f165;
	selp.f32 	%f167, %f164, %f166, %p18;
	mov.b32 	%r142, %f167;
	mov.b32 	%r143, 8;
	// begin inline asm
	shfl.sync.down.b32 %r141, %r142, %r143, %r149, %r150;
	// end inline asm
	setp.gt.s32 	%p19, %r125, 23;
	mov.b32 	%f168, %r141;
	add.f32 	%f169, %f167, %f168;
	selp.f32 	%f170, %f167, %f169, %p19;
	mov.b32 	%r147, %f170;
	mov.b32 	%r148, 16;
	// begin inline asm
	shfl.sync.down.b32 %r146, %r147, %r148, %r149, %r150;
	// end inline asm
	setp.gt.s32 	%p20, %r125, 15;
	mov.b32 	%f171, %r146;
	add.f32 	%f37, %f170, %f171;
	selp.f32 	%f379, %f170, %f37, %p20;
	setp.ne.s32 	%p21, %r125, 0;
	@%p21 bra 	$L__BB5_46;
	shr.u32 	%r151, %r35, 3;
	and.b32  	%r152, %r151, 124;
	mov.u32 	%r153, _ZZN3cub18CUB_300001_SM_10006detail6reduce18DeviceReduceKernelINS2_10policy_hubIfjN4cuda3std3__44plusIfEEE10Policy1000EN6thrust24THRUST_300001_SM_1000_NS6detail15normal_iteratorINSD_10device_ptrIfEEEEjS9_fNS7_10__identityEEEvT0_PT3_T1_NS0_13GridEvenShareISN_EET2_T4_E12temp_storage;
	add.s32 	%r154, %r153, %r152;
	st.shared.f32 	[%r154+16], %f37;
$L__BB5_46:
	bar.sync 	0;
	setp.ne.s32 	%p22, %r35, 0;
	@%p22 bra 	$L__BB5_48;
	ld.shared.f32 	%f172, [_ZZN3cub18CUB_300001_SM_10006detail6reduce18DeviceReduceKernelINS2_10policy_hubIfjN4cuda3std3__44plusIfEEE10Policy1000EN6thrust24THRUST_300001_SM_1000_NS6detail15normal_iteratorINSD_10device_ptrIfEEEEjS9_fNS7_10__identityEEEvT0_PT3_T1_NS0_13GridEvenShareISN_EET2_T4_E12temp_storage+20];
	add.f32 	%f173, %f379, %f172;
	ld.shared.f32 	%f174, [_ZZN3cub18CUB_300001_SM_10006detail6reduce18DeviceReduceKernelINS2_10policy_hubIfjN4cuda3std3__44plusIfEEE10Policy1000EN6thrust24THRUST_300001_SM_1000_NS6detail15normal_iteratorINSD_10device_ptrIfEEEEjS9_fNS7_10__identityEEEvT0_PT3_T1_NS0_13GridEvenShareISN_EET2_T4_E12temp_storage+24];
	add.f32 	%f175, %f173, %f174;
	ld.shared.f32 	%f176, [_ZZN3cub18CUB_300001_SM_10006detail6reduce18DeviceReduceKernelINS2_10policy_hubIfjN4cuda3std3__44plusIfEEE10Policy1000EN6thrust24THRUST_300001_SM_1000_NS6detail15normal_iteratorINSD_10device_ptrIfEEEEjS9_fNS7_10__identityEEEvT0_PT3_T1_NS0_13GridEvenShareISN_EET2_T4_E12temp_storage+28];
	add.f32 	%f177, %f175, %f176;
	ld.shared.f32 	%f178, [_ZZN3cub18CUB_300001_SM_10006detail6reduce18DeviceReduceKernelINS2_10policy_hubIfjN4cuda3std3__44plusIfEEE10Policy1000EN6thrust24THRUST_300001_SM_1000_NS6detail15normal_iteratorINSD_10device_ptrIfEEEEjS9_fNS7_10__identityEEEvT0_PT3_T1_NS0_13GridEvenShareISN_EET2_T4_E12temp_storage+32];
	add.f32 	%f179, %f177, %f178;
	ld.shared.f32 	%f180, [_ZZN3cub18CUB_300001_SM_10006detail6reduce18DeviceReduceKernelINS2_10policy_hubIfjN4cuda3std3__44plusIfEEE10Policy1000EN6thrust24THRUST_300001_SM_1000_NS6detail15normal_iteratorINSD_10device_ptrIfEEEEjS9_fNS7_10__identityEEEvT0_PT3_T1_NS0_13GridEvenShareISN_EET2_T4_E12temp_storage+36];
	add.f32 	%f181, %f179, %f180;
	ld.shared.f32 	%f182, [_ZZN3cub18CUB_300001_SM_10006detail6reduce18DeviceReduceKernelINS2_10policy_hubIfjN4cuda3std3__44plusIfEEE10Policy1000EN6thrust24THRUST_300001_SM_1000_NS6detail15normal_iteratorINSD_10device_ptrIfEEEEjS9_fNS7_10__identityEEEvT0_PT3_T1_NS0_13GridEvenShareISN_EET2_T4_E12temp_storage+40];
	add.f32 	%f183, %f181, %f182;
	ld.shared.f32 	%f184, [_ZZN3cub18CUB_300001_SM_10006detail6reduce18DeviceReduceKernelINS2_10policy_hubIfjN4cuda3std3__44plusIfEEE10Policy1000EN6thrust24THRUST_300001_SM_1000_NS6detail15normal_iteratorINSD_10device_ptrIfEEEEjS9_fNS7_10__identityEEEvT0_PT3_T1_NS0_13GridEvenShareISN_EET2_T4_E12temp_storage+44];
	add.f32 	%f185, %f183, %f184;
	ld.shared.f32 	%f186, [_ZZN3cub18CUB_300001_SM_10006detail6reduce18DeviceReduceKernelINS2_10policy_hubIfjN4cuda3std3__44plusIfEEE10Policy1000EN6thrust24THRUST_300001_SM_1000_NS6detail15normal_iteratorINSD_10device_ptrIfEEEEjS9_fNS7_10__identityEEEvT0_PT3_T1_NS0_13GridEvenShareISN_EET2_T4_E12temp_storage+48];
	add.f32 	%f187, %f185, %f186;
	ld.shared.f32 	%f188, [_ZZN3cub18CUB_300001_SM_10006detail6reduce18DeviceReduceKernelINS2_10policy_hubIfjN4cuda3std3__44plusIfEEE10Policy1000EN6thrust24THRUST_300001_SM_1000_NS6detail15normal_iteratorINSD_10device_ptrIfEEEEjS9_fNS7_10__identityEEEvT0_PT3_T1_NS0_13GridEvenShareISN_EET2_T4_E12temp_storage+52];
	add.f32 	%f189, %f187, %f188;
	ld.shared.f32 	%f190, [_ZZN3cub18CUB_300001_SM_10006detail6reduce18DeviceReduceKernelINS2_10policy_hubIfjN4cuda3std3__44plusIfEEE10Policy1000EN6thrust24THRUST_300001_SM_1000_NS6detail15normal_iteratorINSD_10device_ptrIfEEEEjS9_fNS7_10__identityEEEvT0_PT3_T1_NS0_13GridEvenShareISN_EET2_T4_E12temp_storage+56];
	add.f32 	%f191, %f189, %f190;
	ld.shared.f32 	%f192, [_ZZN3cub18CUB_300001_SM_10006detail6reduce18DeviceReduceKernelINS2_10policy_hubIfjN4cuda3std3__44plusIfEEE10Policy1000EN6thrust24THRUST_300001_SM_1000_NS6detail15normal_iteratorINSD_10device_ptrIfEEEEjS9_fNS7_10__identityEEEvT0_PT3_T1_NS0_13GridEvenShareISN_EET2_T4_E12temp_storage+60];
	add.f32 	%f193, %f191, %f192;
	ld.shared.f32 	%f194, [_ZZN3cub18CUB_300001_SM_10006detail6reduce18DeviceReduceKernelINS2_10policy_hubIfjN4cuda3std3__44plusIfEEE10Policy1000EN6thrust24THRUST_300001_SM_1000_NS6detail15normal_iteratorINSD_10device_ptrIfEEEEjS9_fNS7_10__identityEEEvT0_PT3_T1_NS0_13GridEvenShareISN_EET2_T4_E12temp_storage+64];
	add.f32 	%f195, %f193, %f194;
	ld.shared.f32 	%f196, [_ZZN3cub18CUB_300001_SM_10006detail6reduce18DeviceReduceKernelINS2_10policy_hubIfjN4cuda3std3__44plusIfEEE10Policy1000EN6thrust24THRUST_300001_SM_1000_NS6detail15normal_iteratorINSD_10device_ptrIfEEEEjS9_fNS7_10__identityEEEvT0_PT3_T1_NS0_13GridEvenShareISN_EET2_T4_E12temp_storage+68];
	add.f32 	%f197, %f195, %f196;
	ld.shared.f32 	%f198, [_ZZN3cub18CUB_300001_SM_10006detail6reduce18DeviceReduceKernelINS2_10policy_hubIfjN4cuda3std3__44plusIfEEE10Policy1000EN6thrust24THRUST_300001_SM_1000_NS6detail15normal_iteratorINSD_10device_ptrIfEEEEjS9_fNS7_10__identityEEEvT0_PT3_T1_NS0_13GridEvenShareISN_EET2_T4_E12temp_storage+72];
	add.f32 	%f199, %f197, %f198;
	ld.shared.f32 	%f200, [_ZZN3cub18CUB_300001_SM_10006detail6reduce18DeviceReduceKernelINS2_10policy_hubIfjN4cuda3std3__44plusIfEEE10Policy1000EN6thrust24THRUST_300001_SM_1000_NS6detail15normal_iteratorINSD_10device_ptrIfEEEEjS9_fNS7_10__identityEEEvT0_PT3_T1_NS0_13GridEvenShareISN_EET2_T4_E12temp_storage+76];
	add.f32 	%f379, %f199, %f200;
$L__BB5_48:
	mov.u32 	%r256, %tid.x;
	setp.ne.s32 	%p64, %r256, 0;
	@%p64 bra 	$L__BB5_50;
	ld.param.u64 	%rd129, [_ZN3cub18CUB_300001_SM_10006detail6reduce18DeviceReduceKernelINS2_10policy_hubIfjN4cuda3std3__44plusIfEEE10Policy1000EN6thrust24THRUST_300001_SM_1000_NS6detail15normal_iteratorINSD_10device_ptrIfEEEEjS9_fNS7_10__identityEEEvT0_PT3_T1_NS0_13GridEvenShareISN_EET2_T4__param_1];
	cvta.to.global.u64 	%rd126, %rd129;
	mul.wide.u32 	%rd127, %r3, 4;
	add.s64 	%rd128, %rd126, %rd127;
	st.global.f32 	[%rd128], %f379;
$L__BB5_50:
	ret;

}
	// .globl	_ZN3cub18CUB_300001_SM_10006detail6reduce28DeviceReduceSingleTileKernelINS2_10policy_hubIfjN4cuda3std3__44plusIfEEE10Policy1000EPfSC_iS9_ffNS7_10__identityEEEvT0_T1_T2_T3_T4_T6_
.visible .entry _ZN3cub18CUB_300001_SM_10006detail6reduce28DeviceReduceSingleTileKernelINS2_10policy_hubIfjN4cuda3std3__44plusIfEEE10Policy1000EPfSC_iS9_ffNS7_10__identityEEEvT0_T1_T2_T3_T4_T6_(
	.param .u64 .ptr .align 1 _ZN3cub18CUB_300001_SM_10006detail6reduce28DeviceReduceSingleTileKernelINS2_10policy_hubIfjN4cuda3std3__44plusIfEEE10Policy1000EPfSC_iS9_ffNS7_10__identityEEEvT0_T1_T2_T3_T4_T6__param_0,
	.param .u64 .ptr .align 1 _ZN3cub18CUB_300001_SM_10006detail6reduce28DeviceReduceSingleTileKernelINS2_10policy_hubIfjN4cuda3std3__44plusIfEEE10Policy1000EPfSC_iS9_ffNS7_10__identityEEEvT0_T1_T2_T3_T4_T6__param_1,
	.param .u32 _ZN3cub18CUB_300001_SM_10006detail6reduce28DeviceReduceSingleTileKernelINS2_10policy_hubIfjN4cuda3std3__44plusIfEEE10Policy1000EPfSC_iS9_ffNS7_10__identityEEEvT0_T1_T2_T3_T4_T6__param_2,
	.param .align 1 .b8 _ZN3cub18CUB_300001_SM_10006detail6reduce28DeviceReduceSingleTileKernelINS2_10policy_hubIfjN4cuda3std3__44plusIfEEE10Policy1000EPfSC_iS9_ffNS7_10__identityEEEvT0_T1_T2_T3_T4_T6__param_3[1],
	.param .f32 _ZN3cub18CUB_300001_SM_10006detail6reduce28DeviceReduceSingleTileKernelINS2_10policy_hubIfjN4cuda3std3__44plusIfEEE10Policy1000EPfSC_iS9_ffNS7_10__identityEEEvT0_T1_T2_T3_T4_T6__param_4,
	.param .align 1 .b8 _ZN3cub18CUB_300001_SM_10006detail6reduce28DeviceReduceSingleTileKernelINS2_10policy_hubIfjN4cuda3std3__44plusIfEEE10Policy1000EPfSC_iS9_ffNS7_10__identityEEEvT0_T1_T2_T3_T4_T6__param_5[1]
)
.maxntid 512
.minnctapersm 1
{
	.reg .pred 	%p<113>;
	.reg .b32 	%r<407>;
	.reg .b32 	%f<531>;
	.reg .b64 	%rd<133>;
	// demoted variable
	.shared .align 4 .b8 _ZZN3cub18CUB_300001_SM_10006detail6reduce28DeviceReduceSingleTileKernelINS2_10policy_hubIfjN4cuda3std3__44plusIfEEE10Policy1000EPfSC_iS9_ffNS7_10__identityEEEvT0_T1_T2_T3_T4_T6_E12temp_storage[84];
	ld.param.u64 	%rd16, [_ZN3cub18CUB_300001_SM_10006detail6reduce28DeviceReduceSingleTileKernelINS2_10policy_hubIfjN4cuda3std3__44plusIfEEE10Policy1000EPfSC_iS9_ffNS7_10__identityEEEvT0_T1_T2_T3_T4_T6__param_0];
	ld.param.u64 	%rd17, [_ZN3cub18CUB_300001_SM_10006detail6reduce28DeviceReduceSingleTileKernelINS2_10policy_hubIfjN4cuda3std3__44plusIfEEE10Policy1000EPfSC_iS9_ffNS7_10__identityEEEvT0_T1_T2_T3_T4_T6__param_1];
	ld.param.u32 	%r67, [_ZN3cub18CUB_300001_SM_10006detail6reduce28DeviceReduceSingleTileKernelINS2_10policy_hubIfjN4cuda3std3__44plusIfEEE10Policy1000EPfSC_iS9_ffNS7_10__identityEEEvT0_T1_T2_T3_T4_T6__param_2];
	ld.param.f32 	%f58, [_ZN3cub18CUB_300001_SM_10006detail6reduce28DeviceReduceSingleTileKernelINS2_10policy_hubIfjN4cuda3std3__44plusIfEEE10Policy1000EPfSC_iS9_ffNS7_10__identityEEEvT0_T1_T2_T3_T4_T6__param_4];
	cvta.to.global.u64 	%rd1, %rd17;
	setp.ne.s32 	%p1, %r67, 0;
	@%p1 bra 	$L__BB6_3;
	mov.u32 	%r380, %tid.x;
	setp.ne.s32 	%p112, %r380, 0;
	@%p112 bra 	$L__BB6_74;
	st.global.f32 	[%rd1], %f58;
	bra.uni 	$L__BB6_74;
$L__BB6_3:
	and.b64  	%rd18, %rd16, 7;
	setp.ne.s64 	%p2, %rd18, 0;
	@%p2 bra 	$L__BB6_38;
	setp.gt.s32 	%p57, %r67, 8191;
	@%p57 bra 	$L__BB6_22;
	mov.u32 	%r1, %tid.x;
	setp.ge.s32 	%p74, %r1, %r67;
	mov.f32 	%f509, 0f00000000;
	mov.u32 	%r384, %r1;
	@%p74 bra 	$L__BB6_7;
	mul.wide.u32 	%rd121, %r1, 4;
	add.s64 	%rd120, %rd16, %rd121;
	// begin inline asm
	ld.global.nc.u32 %r300, [%rd120];
	// end inline asm
	mov.b32 	%f509, %r300;
	add.s32 	%r384, %r1, 512;
$L__BB6_7:
	setp.ge.s32 	%p75, %r384, %r67;
	@%p75 bra 	$L__BB6_13;
	not.b32 	%r301, %r384;
	add.s32 	%r4, %r67, %r301;
	and.b32  	%r302, %r4, 1536;
	setp.eq.s32 	%p76, %r302, 1536;
	@%p76 bra 	$L__BB6_11;
	mul.wide.u32 	%rd122, %r384, 4;
	add.s64 	%rd129, %rd16, %rd122;
	shr.u32 	%r303, %r4, 9;
	add.s32 	%r304, %r303, 1;
	and.b32  	%r305, %r304, 3;
	neg.s32 	%r382, %r305;
$L__BB6_10:
	.pragma "nounroll";
	// begin inline asm
	ld.global.nc.u32 %r306, [%rd129];
	// end inline asm
	mov.b32 	%f395, %r306;
	add.f32 	%f509, %f509, %f395;
	add.s32 	%r384, %r384, 512;
	add.s64 	%rd129, %rd129, 2048;
	add.s32 	%r382, %r382, 1;
	setp.ne.s32 	%p77, %r382, 0;
	@%p77 bra 	$L__BB6_10;
$L__BB6_11:
	setp.lt.u32 	%p78, %r4, 1536;
	@%p78 bra 	$L__BB6_13;
$L__BB6_12:
	mul.wide.s32 	%rd128, %r384, 4;
	add.s64 	%rd124, %rd16, %rd128;
	// begin inline asm
	ld.global.nc.u32 %r307, [%rd124];
	// end inline asm
	mov.b32 	%f396, %r307;
	add.f32 	%f397, %f509, %f396;
	add.s64 	%rd125, %rd124, 2048;
	// begin inline asm
	ld.global.nc.u32 %r308, [%rd125];
	// end inline asm
	mov.b32 	%f398, %r308;
	add.f32 	%f399, %f397, %f398;
	add.s64 	%rd126, %rd124, 4096;
	// begin inline asm
	ld.global.nc.u32 %r309, [%rd126];
	// end inline asm
	mov.b32 	%f400, %r309;
	add.f32 	%f401, %f399, %f400;
	add.s64 	%rd127, %rd124, 6144;
	// begin inline asm
	ld.global.nc.u32 %r310, [%rd127];
	// end inline asm
	mov.b32 	%f402, %r310;
	add.f32 	%f509, %f401, %f402;
	add.s32 	%r384, %r384, 2048;
	setp.lt.s32 	%p79, %r384, %r67;
	@%p79 bra 	$L__BB6_12;
$L__BB6_13:
	setp.lt.s32 	%p80, %r67, 512;
	@%p80 bra 	$L__BB6_18;
	// begin inline asm
	mov.u32 %r349, %laneid;
	// end inline asm
	mov.b32 	%r351, %f509;
	mov.b32 	%r352, 1;
	mov.b32 	%r373, 31;
	mov.b32 	%r374, -1;
	// begin inline asm
	shfl.sync.down.b32 %r350, %r351, %r352, %r373, %r374;
	// end inline asm
	setp.gt.s32 	%p104, %r349, 30;
	mov.b32 	%f461, %r350;
	add.f32 	%f462, %f509, %f461;
	selp.f32 	%f463, %f509, %f462, %p104;
	mov.b32 	%r356, %f463;
	mov.b32 	%r357, 2;
	// begin inline asm
	shfl.sync.down.b32 %r355, %r356, %r357, %r373, %r374;
	// end inline asm
	setp.gt.s32 	%p105, %r349, 29;
	mov.b32 	%f464, %r355;
	add.f32 	%f465, %f463, %f464;
	selp.f32 	%f466, %f463, %f465, %p105;
	mov.b32 	%r361, %f466;
	mov.b32 	%r362, 4;
	// begin inline asm
	shfl.sync.down.b32 %r360, %r361, %r362, %r373, %r374;
	// end inline asm
	setp.gt.s32 	%p106, %r349, 27;
	mov.b32 	%f467, %r360;
	add.f32 	%f468, %f466, %f467;
	selp.f32 	%f469, %f466, %f468, %p106;
	mov.b32 	%r366, %f469;
	mov.b32 	%r367, 8;
	// begin inline asm
	shfl.sync.down.b32 %r365, %r366, %r367, %r373, %r374;
	// end inline asm
	setp.gt.s32 	%p107, %r349, 23;
	mov.b32 	%f470, %r365;
	add.f32 	%f471, %f469, %f470;
	selp.f32 	%f472, %f469, %f471, %p107;
	mov.b32 	%r371, %f472;
	mov.b32 	%r372, 16;
	// begin inline asm
	shfl.sync.down.b32 %r370, %r371, %r372, %r373, %r374;
	// end inline asm
	setp.gt.s32 	%p108, %r349, 15;
	mov.b32 	%f473, %r370;
	add.f32 	%f10, %f472, %f473;
	selp.f32 	%f530, %f472, %f10, %p108;
	setp.ne.s32 	%p109, %r349, 0;
	@%p109 bra 	$L__BB6_16;
	shr.u32 	%r375, %r1, 3;
	and.b32  	%r376, %r375, 124;
	mov.u32 	%r377, _ZZN3cub18CUB_300001_SM_10006detail6reduce28DeviceReduceSingleTileKernelINS2_10policy_hubIfjN4cuda3std3__44plusIfEEE10Policy1000EPfSC_iS9_ffNS7_10__identityEEEvT0_T1_T2_T3_T4_T6_E12temp_storage;
	add.s32 	%r378, %r377, %r376;
	st.shared.f32 	[%r378+16], %f10;
$L__BB6_16:
	bar.sync 	0;
	setp.ne.s32 	%p110, %r1, 0;
	@%p110 bra 	$L__BB6_72;
	ld.shared.f32 	%f474, [_ZZN3cub18CUB_300001_SM_10006detail6reduce28DeviceReduceSingleTileKernelINS2_10policy_hubIfjN4cuda3std3__44plusIfEEE10Policy1000EPfSC_iS9_ffNS7_10__identityEEEvT0_T1_T2_T3_T4_T6_E12temp_storage+20];
	add.f32 	%f475, %f530, %f474;
	ld.shared.f32 	%f476, [_ZZN3cub18CUB_300001_SM_10006detail6reduce28DeviceReduceSingleTileKernelINS2_10policy_hubIfjN4cuda3std3__44plusIfEEE10Policy1000EPfSC_iS9_ffNS7_10__identityEEEvT0_T1_T2_T3_T4_T6_E12temp_storage+24];
	add.f32 	%f477, %f475, %f476;
	ld.shared.f32 	%f478, [_ZZN3cub18CUB_300001_SM_10006detail6reduce28DeviceReduceSingleTileKernelINS2_10policy_hubIfjN4cuda3std3__44plusIfEEE10Policy1000EPfSC_iS9_ffNS7_10__identityEEEvT0_T1_T2_T3_T4_T6_E12temp_storage+28];
	add.f32 	%f479, %f477, %f478;
	ld.shared.f32 	%f480, [_ZZN3cub18CUB_300001_SM_10006detail6reduce28DeviceReduceSingleTileKernelINS2_10policy_hubIfjN4cuda3std3__44plusIfEEE10Policy1000EPfSC_iS9_ffNS7_10__identityEEEvT0_T1_T2_T3_T4_T6_E12temp_storage+32];
	add.f32 	%f481, %f479, %f480;
	ld.shared.f32 	%f482, [_ZZN3cub18CUB_300001_SM_10006detail6reduce28DeviceReduceSingleTileKernelINS2_10policy_hubIfjN4cuda3std3__44plusIfEEE10Policy1000EPfSC_iS9_ffNS7_10__identityEEEvT0_T1_T2_T3_T4_T6_E12temp_storage+36];
	add.f32 	%f483, %f481, %f482;
	ld.shared.f32 	%f484, [_ZZN3cub18CUB_300001_SM_10006detail6reduce28DeviceReduceSingleTileKernelINS2_10policy_hubIfjN4cuda3std3__44plusIfEEE10Policy1000EPfSC_iS9_ffNS7_10__identityEEEvT0_T1_T2_T3_T4_T6_E12temp_storage+40];
	add.f32 	%f485, %f483, %f484;
	ld.shared.f32 	%f486, [_ZZN3cub18CUB_300001_SM_10006detail6reduce28DeviceReduceSingleTileKernelINS2_10policy_hubIfjN4cuda3std3__44plusIfEEE10Policy1000EPfSC_iS9_ffNS7_10__identityEEEvT0_T1_T2_T3_T4_T6_E12temp_storage+44];
	add.f32 	%f487, %f485, %f486;
	ld.shared.f32 	%f488, [_ZZN3cub18CUB_300001_SM_10006detail6reduce28DeviceReduceSingleTileKernelINS2_10policy_hubIfjN4cuda3std3__44plusIfEEE10Policy1000EPfSC_iS9_ffNS7_10__identityEEEvT0_T1_T2_T3_T4_T6_E12temp_storage+48];
	add.f32 	%f489, %f487, %f488;
	ld.shared.f32 	%f490, [_ZZN3cub18CUB_300001_SM_10006detail6reduce28DeviceReduceSingleTileKernelINS2_10policy_hubIfjN4cuda3std3__44plusIfEEE10Policy1000EPfSC_iS9_ffNS7_10__identityEEEvT0_T1_T2_T3_T4_T6_E12temp_storage+52];
	add.f32 	%f491, %f489, %f490;
	ld.shared.f32 	%f492, [_ZZN3cub18CUB_300001_SM_10006detail6reduce28DeviceReduceSingleTileKernelINS2_10policy_hubIfjN4cuda3std3__44plusIfEEE10Policy1000EPfSC_iS9_ffNS7_10__identityEEEvT0_T1_T2_T3_T4_T6_E12temp_storage+56];
	add.f32 	%f493, %f491, %f492;
	ld.shared.f32 	%f494, [_ZZN3cub18CUB_300001_SM_10006detail6reduce28DeviceReduceSingleTileKernelINS2_10policy_hubIfjN4cuda3std3__44plusIfEEE10Policy1000EPfSC_iS9_ffNS7_10__identityEEEvT0_T1_T2_T3_T4_T6_E12temp_storage+60];
	add.f32 	%f495, %f493, %f494;
	ld.shared.f32 	%f496, [_ZZN3cub18CUB_300001_SM_10006detail6reduce28DeviceReduceSingleTileKernelINS2_10policy_hubIfjN4cuda3std3__44plusIfEEE10Policy1000EPfSC_iS9_ffNS7_10__identityEEEvT0_T1_T2_T3_T4_T6_E12temp_storage+64];
	add.f32 	%f497, %f495, %f496;
	ld.shared.f32 	%f498, [_ZZN3cub18CUB_300001_SM_10006detail6reduce28DeviceReduceSingleTileKernelINS2_10policy_hubIfjN4cuda3std3__44plusIfEEE10Policy1000EPfSC_iS9_ffNS7_10__identityEEEvT0_T1_T2_T3_T4_T6_E12temp_storage+68];
	add.f32 	%f499, %f497, %f498;
	ld.shared.f32 	%f500, [_ZZN3cub18CUB_300001_SM_10006detail6reduce28DeviceReduceSingleTileKernelINS2_10policy_hubIfjN4cuda3std3__44plusIfEEE10Policy1000EPfSC_iS9_ffNS7_10__identityEEEvT0_T1_T2_T3_T4_T6_E12temp_storage+72];
	add.f32 	%f501, %f499, %f500;
	ld.shared.f32 	%f502, [_ZZN3cub18CUB_300001_SM_10006detail6reduce28DeviceReduceSingleTileKernelINS2_10policy_hubIfjN4cuda3std3__44plusIfEEE10Policy1000EPfSC_iS9_ffNS7_10__identityEEEvT0_T1_T2_T3_T4_T6_E12temp_storage+76];
	add.f32 	%f530, %f501, %f502;
	bra.uni 	$L__BB6_72;
$L__BB6_18:
	// begin inline asm
	mov.u32 %r311, %laneid;
	// end inline asm
	and.b32  	%r337, %r1, 992;
	add.s32 	%r338, %r337, 32;
	setp.gt.s32 	%p81, %r338, %r67;
	not.b32 	%r339, %r337;
	add.s32 	%r340, %r67, %r339;
	selp.b32 	%r335, %r340, 31, %p81;
	mov.b32 	%r313, %f509;
	mov.b32 	%r314, 1;
	mov.b32 	%r336, -1;
	// begin inline asm
	shfl.sync.down.b32 %r312, %r313, %r314, %r335, %r336;
	// end inline asm
	setp.lt.s32 	%p82, %r311, %r335;
	mov.b32 	%f403, %r312;
	add.f32 	%f404, %f509, %f403;
	selp.f32 	%f405, %f404, %f509, %p82;
	mov.b32 	%r318, %f405;
	mov.b32 	%r319, 2;
	// begin inline asm
	shfl.sync.down.b32 %r317, %r318, %r319, %r335, %r336;
	// end inline asm
	add.s32 	%r341, %r311, 2;
	setp.gt.s32 	%p83, %r341, %r335;
	mov.b32 	%f406, %r317;
	add.f32 	%f407, %f405, %f406;
	selp.f32 	%f408, %f405, %f407, %p83;
	mov.b32 	%r323, %f408;
	mov.b32 	%r324, 4;
	// begin inline asm
	shfl.sync.down.b32 %r322, %r323, %r324, %r335, %r336;
	// end inline asm
	add.s32 	%r342, %r311, 4;
	setp.gt.s32 	%p84, %r342, %r335;
	mov.b32 	%f409, %r322;
	add.f32 	%f410, %f408, %f409;
	selp.f32 	%f411, %f408, %f410, %p84;
	mov.b32 	%r328, %f411;
	mov.b32 	%r329, 8;
	// begin inline asm
	shfl.sync.down.b32 %r327, %r328, %r329, %r335, %r336;
	// end inline asm
	add.s32 	%r343, %r311, 8;
	setp.gt.s32 	%p85, %r343, %r335;
	mov.b32 	%f412, %r327;
	add.f32 	%f413, %f411, %f412;
	selp.f32 	%f414, %f411, %f413, %p85;
	mov.b32 	%r333, %f414;
	mov.b32 	%r334, 16;
	// begin inline asm
	shfl.sync.down.b32 %r332, %r333, %r334, %r335, %r336;
	// end inline asm
	add.s32 	%r344, %r311, 16;
	setp.gt.s32 	%p86, %r344, %r335;
	mov.b32 	%f415, %r332;
	add.f32 	%f416, %f414, %f415;
	selp.f32 	%f530, %f414, %f416, %p86;
	setp.ne.s32 	%p87, %r311, 0;
	@%p87 bra 	$L__BB6_20;
	shr.u32 	%r345, %r1, 3;
	and.b32  	%r346, %r345, 124;
	mov.u32 	%r347, _ZZN3cub18CUB_300001_SM_10006detail6reduce28DeviceReduceSingleTileKernelINS2_10policy_hubIfjN4cuda3std3__44plusIfEEE10Policy1000EPfSC_iS9_ffNS7_10__identityEEEvT0_T1_T2_T3_T4_T6_E12temp_storage;
	add.s32 	%r348, %r347, %r346;
	st.shared.f32 	[%r348+16], %f530;
$L__BB6_20:
	bar.sync 	0;
	setp.ne.s32 	%p88, %r1, 0;
	@%p88 bra 	$L__BB6_72;
	setp.gt.s32 	%p89, %r67, 32;
	ld.shared.f32 	%f417, [_ZZN3cub18CUB_300001_SM_10006detail6reduce28DeviceReduceSingleTileKernelINS2_10policy_hubIfjN4cuda3std3__44plusIfEEE10Policy1000EPfSC_iS9_ffNS7_10__identityEEEvT0_T1_T2_T3_T4_T6_E12temp_storage+20];
	add.f32 	%f418, %f530, %f417;
	selp.f32 	%f419, %f418, %f530, %p89;
	setp.gt.s32 	%p90, %r67, 64;
	ld.shared.f32 	%f420, [_ZZN3cub18CUB_300001_SM_10006detail6reduce28DeviceReduceSingleTileKernelINS2_10policy_hubIfjN4cuda3std3__44plusIfEEE10Policy1000EPfSC_iS9_ffNS7_10__identityEEEvT0_T1_T2_T3_T4_T6_E12temp_storage+24];
	add.f32 	%f421, %f420, %f419;
	selp.f32 	%f422, %f421, %f419, %p90;
	setp.gt.s32 	%p91, %r67, 96;
	ld.shared.f32 	%f423, [_ZZN3cub18CUB_300001_SM_10006detail6reduce28DeviceReduceSingleTileKernelINS2_10policy_hubIfjN4cuda3std3__44plusIfEEE10Policy1000EPfSC_iS9_ffNS7_10__identityEEEvT0_T1_T2_T3_T4_T6_E12temp_storage+28];
	add.f32 	%f424, %f423, %f422;
	selp.f32 	%f425, %f424, %f422, %p91;
	setp.gt.s32 	%p92, %r67, 128;
	ld.shared.f32 	%f426, [_ZZN3cub18CUB_300001_SM_10006detail6reduce28DeviceReduceSingleTileKernelINS2_10policy_hubIfjN4cuda3std3__44plusIfEEE10Policy1000EPfSC_iS9_ffNS7_10__identityEEEvT0_T1_T2_T3_T4_T6_E12temp_storage+32];
	add.f32 	%f427, %f426, %f425;
	selp.f32 	%f428, %f427, %f425, %p92;
	setp.gt.s32 	%p93, %r67, 160;
	ld.shared.f32 	%f429, [_ZZN3cub18CUB_300001_SM_10006detail6reduce28DeviceReduceSingleTileKernelINS2_10policy_hubIfjN4cuda3std3__44plusIfEEE10Policy1000EPfSC_iS9_ffNS7_10__identityEEEvT0_T1_T2_T3_T4_T6_E12temp_storage+36];
	add.f32 	%f430, %f429, %f428;
	selp.f32 	%f431, %f430, %f428, %p93;
	setp.gt.s32 	%p94, %r67, 192;
	ld.shared.f32 	%f432, [_ZZN3cub18CUB_300001_SM_10006detail6reduce28DeviceReduceSingleTileKernelINS2_10policy_hubIfjN4cuda3std3__44plusIfEEE10Policy1000EPfSC_iS9_ffNS7_10__identityEEEvT0_T1_T2_T3_T4_T6_E12temp_storage+40];
	add.f32 	%f433, %f432, %f431;
	selp.f32 	%f434, %f433, %f431, %p94;
	setp.gt.s32 	%p95, %r67, 224;
	ld.shared.f32 	%f435, [_ZZN3cub18CUB_300001_SM_10006detail6reduce28DeviceReduceSingleTileKernelINS2_10policy_hubIfjN4cuda3std3__44plusIfEEE10Policy1000EPfSC_iS9_ffNS7_10__identityEEEvT0_T1_T2_T3_T4_T6_E12temp_storage+44];
	add.f32 	%f436, %f435, %f434;
	selp.f32 	%f437, %f436, %f434, %p95;
	setp.gt.s32 	%p96, %r67, 256;
	ld.shared.f32 	%f438, [_ZZN3cub18CUB_300001_SM_10006detail6reduce28DeviceReduceSingleTileKernelINS2_10policy_hubIfjN4cuda3std3__44plusIfEEE10Policy1000EPfSC_iS9_ffNS7_10__identityEEEvT0_T1_T2_T3_T4_T6_E12temp_storage+48];
	add.f32 	%f439, %f438, %f437;
	selp.f32 	%f440, %f439, %f437, %p96;
	setp.gt.s32 	%p97, %r67, 288;
	ld.shared.f32 	%f441, [_ZZN3cub18CUB_300001_SM_10006detail6reduce28DeviceReduceSingleTileKernelINS2_10policy_hubIfjN4cuda3std3__44plusIfEEE10Policy1000EPfSC_iS9_ffNS7_10__identityEEEvT0_T1_T2_T3_T4_T6_E12temp_storage+52];
	add.f32 	%f442, %f441, %f440;
	selp.f32 	%f443, %f442, %f440, %p97;
	setp.gt.s32 	%p98, %r67, 320;
	ld.shared.f32 	%f444, [_ZZN3cub18CUB_300001_SM_10006detail6reduce28DeviceReduceSingleTileKernelINS2_10policy_hubIfjN4cuda3std3__44plusIfEEE10Policy1000EPfSC_iS9_ffNS7_10__identityEEEvT0_T1_T2_T3_T4_T6_E12temp_storage+56];
	add.f32 	%f445, %f444, %f443;
	selp.f32 	%f446, %f445, %f443, %p98;
	setp.gt.s32 	%p99, %r67, 352;
	ld.shared.f32 	%f447, [_ZZN3cub18CUB_300001_SM_10006detail6reduce28DeviceReduceSingleTileKernelINS2_10policy_hubIfjN4cuda3std3__44plusIfEEE10Policy1000EPfSC_iS9_ffNS7_10__identityEEEvT0_T1_T2_T3_T4_T6_E12temp_storage+60];
	add.f32 	%f448, %f447, %f446;
	selp.f32 	%f449, %f448, %f446, %p99;
	setp.gt.s32 	%p100, %r67, 384;
	ld.shared.f32 	%f450, [_ZZN3cub18CUB_300001_SM_10006detail6reduce28DeviceReduceSingleTileKernelINS2_10policy_hubIfjN4cuda3std3__44plusIfEEE10Policy1000EPfSC_iS9_ffNS7_10__identityEEEvT0_T1_T2_T3_T4_T6_E12temp_storage+64];
	add.f32 	%f451, %f450, %f449;
	selp.f32 	%f452, %f451, %f449, %p100;
	setp.gt.s32 	%p101, %r67, 416;
	ld.shared.f32 	%f453, [_ZZN3cub18CUB_300001_SM_10006detail6reduce28DeviceReduceSingleTileKernelINS2_10policy_hubIfjN4cuda3std3__44plusIfEEE10Policy1000EPfSC_iS9_ffNS7_10__identityEEEvT0_T1_T2_T3_T4_T6_E12temp_storage+68];
	add.f32 	%f454, %f453, %f452;
	selp.f32 	%f455, %f454, %f452, %p101;
	setp.gt.s32 	%p102, %r67, 448;
	ld.shared.f32 	%f456, [_ZZN3cub18CUB_300001_SM_10006detail6reduce28DeviceReduceSingleTileKernelINS2_10policy_hubIfjN4cuda3std3__44plusIfEEE10Policy1000EPfSC_iS9_ffNS7_10__identityEEEvT0_T1_T2_T3_T4_T6_E12temp_storage+72];
	add.f32 	%f457, %f456, %f455;
	selp.f32 	%f458, %f457, %f455, %p102;
	setp.gt.s32 	%p103, %r67, 480;
	ld.shared.f32 	%f459, [_ZZN3cub18CUB_300001_SM_10006detail6reduce28DeviceReduceSingleTileKernelINS2_10policy_hubIfjN4cuda3std3__44plusIfEEE10Policy1000EPfSC_iS9_ffNS7_10__identityEEEvT0_T1_T2_T3_T4_T6_E12temp_storage+76];
	add.f32 	%f460, %f459, %f458;
	selp.f32 	%f530, %f460, %f458, %p103;
	bra.uni 	$L__BB6_72;
$L__BB6_22:
	mov.u32 	%r13, %tid.x;
	shl.b32 	%r224, %r13, 1;
	mul.wide.u32 	%rd90, %r224, 4;
	add.s64 	%rd75, %rd16, %rd90;
	// begin inline asm
	ld.global.nc.u64 %rd74, [%rd75];
	// end inline asm
	mov.b64 	{%r225, %r226}, %rd74;
	mov.b32 	%f281, %r226;
	mov.b32 	%f282, %r225;
	add.s64 	%rd77, %rd75, 4096;
	// begin inline asm
	ld.global.nc.u64 %rd76, [%rd77];
	// end inline asm
	mov.b64 	{%r227, %r228}, %rd76;
	mov.b32 	%f283, %r228;
	mov.b32 	%f284, %r227;
	add.s64 	%rd79, %rd75, 8192;
	// begin inline asm
	ld.global.nc.u64 %rd78, [%rd79];
	// end inline asm
	mov.b64 	{%r229, %r230}, %rd78;
	mov.b32 	%f285, %r230;
	mov.b32 	%f286, %r229;
	add.s64 	%rd81, %rd75, 12288;
	// begin inline asm
	ld.global.nc.u64 %rd80, [%rd81];
	// end inline asm
	mov.b64 	{%r231, %r232}, %rd80;
	mov.b32 	%f287, %r232;
	mov.b32 	%f288, %r231;
	add.s64 	%rd83, %rd75, 16384;
	// begin inline asm
	ld.global.nc.u64 %rd82, [%rd83];
	// end inline asm
	mov.b64 	{%r233, %r234}, %rd82;
	mov.b32 	%f289, %r234;
	mov.b32 	%f290, %r233;
	add.s64 	%rd85, %rd75, 20480;
	// begin inline asm
	ld.global.nc.u64 %rd84, [%rd85];
	// end inline asm
	mov.b64 	{%r235, %r236}, %rd84;
	mov.b32 	%f291, %r236;
	mov.b32 	%f292, %r235;
	add.s64 	%rd87, %rd75, 24576;
	// begin inline asm
	ld.global.nc.u64 %rd86, [%rd87];
	// end inline asm
	mov.b64 	{%r237, %r238}, %rd86;
	mov.b32 	%f293, %r238;
	mov.b32 	%f294, %r237;
	add.s64 	%rd89, %rd75, 28672;
	// begin inline asm
	ld.global.nc.u64 %rd88, [%rd89];
	// end inline asm
	mov.b64 	{%r239, %r240}, %rd88;
	mov.b32 	%f295, %r240;
	mov.b32 	%f296, %r239;
	add.f32 	%f297, %f282, %f281;
	add.f32 	%f298, %f284, %f283;
	add.f32 	%f299, %f286, %f285;
	add.f32 	%f300, %f288, %f287;
	add.f32 	%f301, %f290, %f289;
	add.f32 	%f302, %f292, %f291;
	add.f32 	%f303, %f294, %f293;
	add.f32 	%f304, %f296, %f295;
	add.f32 	%f305, %f297, %f298;
	add.f32 	%f306, %f299, %f300;
	add.f32 	%f307, %f301, %f302;
	add.f32 	%f308, %f303, %f304;
	add.f32 	%f309, %f305, %f306;
	add.f32 	%f310, %f307, %f308;
	add.f32 	%f516, %f309, %f310;
	setp.lt.u32 	%p58, %r67, 16384;
	mov.b32 	%r387, 8192;
	@%p58 bra 	$L__BB6_26;
	add.s32 	%r14, %r67, -8192;
	mov.b32 	%r387, 8192;
$L__BB6_24:
	mul.wide.s32 	%rd107, %r387, 4;
	add.s64 	%rd92, %rd75, %rd107;
	// begin inline asm
	ld.global.nc.u64 %rd91, [%rd92];
	// end inline asm
	mov.b64 	{%r242, %r243}, %rd91;
	mov.b32 	%f311, %r243;
	mov.b32 	%f312, %r242;
	add.s64 	%rd94, %rd92, 4096;
	// begin inline asm
	ld.global.nc.u64 %rd93, [%rd94];
	// end inline asm
	mov.b64 	{%r244, %r245}, %rd93;
	mov.b32 	%f313, %r245;
	mov.b32 	%f314, %r244;
	add.s64 	%rd96, %rd92, 8192;
	// begin inline asm
	ld.global.nc.u64 %rd95, [%rd96];
	// end inline asm
	mov.b64 	{%r246, %r247}, %rd95;
	mov.b32 	%f315, %r247;
	mov.b32 	%f316, %r246;
	add.s64 	%rd98, %rd92, 12288;
	// begin inline asm
	ld.global.nc.u64 %rd97, [%rd98];
	// end inline asm
	mov.b64 	{%r248, %r249}, %rd97;
	mov.b32 	%f317, %r249;
	mov.b32 	%f318, %r248;
	add.s64 	%rd100, %rd92, 16384;
	// begin inline asm
	ld.global.nc.u64 %rd99, [%rd100];
	// end inline asm
	mov.b64 	{%r250, %r251}, %rd99;
	mov.b32 	%f319, %r251;
	mov.b32 	%f320, %r250;
	add.s64 	%rd102, %rd92, 20480;
	// begin inline asm
	ld.global.nc.u64 %rd101, [%rd102];
	// end inline asm
	mov.b64 	{%r252, %r253}, %rd101;
	mov.b32 	%f321, %r253;
	mov.b32 	%f322, %r252;
	add.s64 	%rd104, %rd92, 24576;
	// begin inline asm
	ld.global.nc.u64 %rd103, [%rd104];
	// end inline asm
	mov.b64 	{%r254, %r255}, %rd103;
	mov.b32 	%f323, %r255;
	mov.b32 	%f324, %r254;
	add.s64 	%rd106, %rd92, 28672;
	// begin inline asm
	ld.global.nc.u64 %rd105, [%rd106];
	// end inline asm
	mov.b64 	{%r256, %r257}, %rd105;
	mov.b32 	%f325, %r257;
	mov.b32 	%f326, %r256;
	add.f32 	%f327, %f516, %f312;
	add.f32 	%f328, %f311, %f314;
	add.f32 	%f329, %f313, %f316;
	add.f32 	%f330, %f315, %f318;
	add.f32 	%f331, %f317, %f320;
	add.f32 	%f332, %f319, %f322;
	add.f32 	%f333, %f321, %f324;
	add.f32 	%f334, %f323, %f326;
	add.f32 	%f335, %f327, %f328;
	add.f32 	%f336, %f329, %f330;
	add.f32 	%f337, %f331, %f332;
	add.f32 	%f338, %f333, %f334;
	add.f32 	%f339, %f335, %f336;
	add.f32 	%f340, %f337, %f338;
	add.f32 	%f341, %f339, %f340;
	add.f32 	%f516, %f341, %f325;
	sub.s32 	%r258, %r67, %r387;
	setp.lt.s32 	%p59, %r258, 8192;
	@%p59 bra 	$L__BB6_34;
	add.s32 	%r387, %r387, 8192;
	setp.le.s32 	%p60, %r387, %r14;
	@%p60 bra 	$L__BB6_24;
$L__BB6_26:
	setp.le.s32 	%p61, %r67, %r387;
	@%p61 bra 	$L__BB6_34;
	sub.s32 	%r18, %r67, %r387;
	setp.ge.s32 	%p62, %r13, %r18;
	@%p62 bra 	$L__BB6_34;
	not.b32 	%r259, %r13;
	add.s32 	%r260, %r67, %r259;
	sub.s32 	%r19, %r260, %r387;
	and.b32  	%r261, %r19, 1536;
	setp.eq.s32 	%p63, %r261, 1536;
	mov.u32 	%r391, %r13;
	@%p63 bra 	$L__BB6_31;
	add.s32 	%r389, %r13, %r387;
	shr.u32 	%r262, %r19, 9;
	add.s32 	%r263, %r262, 1;
	and.b32  	%r264, %r263, 3;
	neg.s32 	%r388, %r264;
	mov.u32 	%r391, %r13;
$L__BB6_30:
	.pragma "nounroll";
	mul.wide.u32 	%rd109, %r389, 4;
	add.s64 	%rd108, %rd16, %rd109;
	// begin inline asm
	ld.global.nc.u32 %r265, [%rd108];
	// end inline asm
	mov.b32 	%f343, %r265;
	add.f32 	%f516, %f516, %f343;
	add.s32 	%r391, %r391, 512;
	add.s32 	%r389, %r389, 512;
	add.s32 	%r388, %r388, 1;
	setp.ne.s32 	%p64, %r388, 0;
	@%p64 bra 	$L__BB6_30;
$L__BB6_31:
	setp.lt.u32 	%p65, %r19, 1536;
	@%p65 bra 	$L__BB6_34;
	cvt.u64.u32 	%rd110, %r391;
	cvt.u64.u32 	%rd111, %r387;
	add.s64 	%rd112, %rd110, %rd111;
	shl.b64 	%rd113, %rd112, 2;
	add.s64 	%rd114, %rd113, %rd16;
	add.s64 	%rd130, %rd114, 4096;
	add.s32 	%r392, %r391, %r387;
$L__BB6_33:
	mul.wide.u32 	%rd119, %r392, 4;
	add.s64 	%rd115, %rd16, %rd119;
	// begin inline asm
	ld.global.nc.u32 %r266, [%rd115];
	// end inline asm
	mov.b32 	%f344, %r266;
	add.f32 	%f345, %f516, %f344;
	add.s64 	%rd116, %rd130, -2048;
	// begin inline asm
	ld.global.nc.u32 %r267, [%rd116];
	// end inline asm
	mov.b32 	%f346, %r267;
	add.f32 	%f347, %f345, %f346;
	// begin inline asm
	ld.global.nc.u32 %r268, [%rd130];
	// end inline asm
	mov.b32 	%f348, %r268;
	add.f32 	%f349, %f347, %f348;
	add.s64 	%rd118, %rd130, 2048;
	// begin inline asm
	ld.global.nc.u32 %r269, [%rd118];
	// end inline asm
	mov.b32 	%f350, %r269;
	add.f32 	%f516, %f349, %f350;
	add.s32 	%r391, %r391, 2048;
	add.s64 	%rd130, %rd130, 8192;
	add.s32 	%r392, %r392, 2048;
	setp.lt.s32 	%p66, %r391, %r18;
	@%p66 bra 	$L__BB6_33;
$L__BB6_34:
	// begin inline asm
	mov.u32 %r270, %laneid;
	// end inline asm
	mov.b32 	%r272, %f516;
	mov.b32 	%r273, 1;
	mov.b32 	%r294, 31;
	mov.b32 	%r295, -1;
	// begin inline asm
	shfl.sync.down.b32 %r271, %r272, %r273, %r294, %r295;
	// end inline asm
	setp.gt.s32 	%p67, %r270, 30;
	mov.b32 	%f351, %r271;
	add.f32 	%f352, %f516, %f351;
	selp.f32 	%f353, %f516, %f352, %p67;
	mov.b32 	%r277, %f353;
	mov.b32 	%r278, 2;
	// begin inline asm
	shfl.sync.down.b32 %r276, %r277, %r278, %r294, %r295;
	// end inline asm
	setp.gt.s32 	%p68, %r270, 29;
	mov.b32 	%f354, %r276;
	add.f32 	%f355, %f353, %f354;
	selp.f32 	%f356, %f353, %f355, %p68;
	mov.b32 	%r282, %f356;
	mov.b32 	%r283, 4;
	// begin inline asm
	shfl.sync.down.b32 %r281, %r282, %r283, %r294, %r295;
	// end inline asm
	setp.gt.s32 	%p69, %r270, 27;
	mov.b32 	%f357, %r281;
	add.f32 	%f358, %f356, %f357;
	selp.f32 	%f359, %f356, %f358, %p69;
	mov.b32 	%r287, %f359;
	mov.b32 	%r288, 8;
	// begin inline asm
	shfl.sync.down.b32 %r286, %r287, %r288, %r294, %r295;
	// end inline asm
	setp.gt.s32 	%p70, %r270, 23;
	mov.b32 	%f360, %r286;
	add.f32 	%f361, %f359, %f360;
	selp.f32 	%f362, %f359, %f361, %p70;
	mov.b32 	%r292, %f362;
	mov.b32 	%r293, 16;
	// begin inline asm
	shfl.sync.down.b32 %r291, %r292, %r293, %r294, %r295;
	// end inline asm
	setp.gt.s32 	%p71, %r270, 15;
	mov.b32 	%f363, %r291;
	add.f32 	%f26, %f362, %f363;
	selp.f32 	%f530, %f362, %f26, %p71;
	setp.ne.s32 	%p72, %r270, 0;
	@%p72 bra 	$L__BB6_36;
	shr.u32 	%r296, %r13, 3;
	and.b32  	%r297, %r296, 124;
	mov.u32 	%r298, _ZZN3cub18CUB_300001_SM_10006detail6reduce28DeviceReduceSingleTileKernelINS2_10policy_hubIfjN4cuda3std3__44plusIfEEE10Policy1000EPfSC_iS9_ffNS7_10__identityEEEvT0_T1_T2_T3_T4_T6_E12temp_storage;
	add.s32 	%r299, %r298, %r297;
	st.shared.f32 	[%r299+16], %f26;
$L__BB6_36:
	bar.sync 	0;
	setp.ne.s32 	%p73, %r13, 0;
	@%p73 bra 	$L__BB6_72;
	ld.shared.f32 	%f364, [_ZZN3cub18CUB_300001_SM_10006detail6reduce28DeviceReduceSingleTileKernelINS2_10policy_hubIfjN4cuda3std3__44plusIfEEE10Policy1000EPfSC_iS9_ffNS7_10__identityEEEvT0_T1_T2_T3_T4_T6_E12temp_storage+20];
	add.f32 	%f365, %f530, %f364;
	ld.shared.f32 	%f366, [_ZZN3cub18CUB_300001_SM_10006detail6reduce28DeviceReduceSingleTileKernelINS2_10policy_hubIfjN4cuda3std3__44plusIfEEE10Policy1000EPfSC_iS9_ffNS7_10__identityEEEvT0_T1_T2_T3_T4_T6_E12temp_storage+24];
	add.f32 	%f367, %f365, %f366;
	ld.shared.f32 	%f368, [_ZZN3cub18CUB_300001_SM_10006detail6reduce28DeviceReduceSingleTileKernelINS2_10policy_hubIfjN4cuda3std3__44plusIfEEE10Policy1000EPfSC_iS9_ffNS7_10__identityEEEvT0_T1_T2_T3_T4_T6_E12temp_storage+28];
	add.f32 	%f369, %f367, %f368;
	ld.shared.f32 	%f370, [_ZZN3cub18CUB_300001_SM_10006detail6reduce28DeviceReduceSingleTileKernelINS2_10policy_hubIfjN4cuda3std3__44plusIfEEE10Policy1000EPfSC_iS9_ffNS7_10__identityEEEvT0_T1_T2_T3_T4_T6_E12temp_storage+32];
	add.f32 	%f371, %f369, %f370;
	ld.shared.f32 	%f372, [_ZZN3cub18CUB_300001_SM_10006detail6reduce28DeviceReduceSingleTileKernelINS2_10policy_hubIfjN4cuda3std3__44plusIfEEE10Policy1000EPfSC_iS9_ffNS7_10__identityEEEvT0_T1_T2_T3_T4_T6_E12temp_storage+36];
	add.f32 	%f373, %f371, %f372;
	ld.shared.f32 	%f374, [_ZZN3cub18CUB_300001_SM_10006detail6reduce28DeviceReduceSingleTileKernelINS2_10policy_hubIfjN4cuda3std3__44plusIfEEE10Policy1000EPfSC_iS9_ffNS7_10__identityEEEvT0_T1_T2_T3_T4_T6_E12temp_storage+40];
	add.f32 	%f375, %f373, %f374;
	ld.shared.f32 	%f376, [_ZZN3cub18CUB_300001_SM_10006detail6reduce28DeviceReduceSingleTileKernelINS2_10policy_hubIfjN4cuda3std3__44plusIfEEE10Policy1000EPfSC_iS9_ffNS7_10__identityEEEvT0_T1_T2_T3_T4_T6_E12temp_storage+44];
	add.f32 	%f377, %f375, %f376;
	ld.shared.f32 	%f378, [_ZZN3cub18CUB_300001_SM_10006detail6reduce28DeviceReduceSingleTileKernelINS2_10policy_hubIfjN4cuda3std3__44plusIfEEE10Policy1000EPfSC_iS9_ffNS7_10__identityEEEvT0_T1_T2_T3_T4_T6_E12temp_storage+48];
	add.f32 	%f379, %f377, %f378;
	ld.shared.f32 	%f380, [_ZZN3cub18CUB_300001_SM_10006detail6reduce28DeviceReduceSingleTileKernelINS2_10policy_hubIfjN4cuda3std3__44plusIfEEE10Policy1000EPfSC_iS9_ffNS7_10__identityEEEvT0_T1_T2_T3_T4_T6_E12temp_storage+52];
	add.f32 	%f381, %f379, %f380;
	ld.shared.f32 	%f382, [_ZZN3cub18CUB_300001_SM_10006detail6reduce28DeviceReduceSingleTileKernelINS2_10policy_hubIfjN4cuda3std3__44plusIfEEE10Policy1000EPfSC_iS9_ffNS7_10__identityEEEvT0_T1_T2_T3_T4_T6_E12temp_storage+56];
	add.f32 	%f383, %f381, %f382;
	ld.shared.f32 	%f384, [_ZZN3cub18CUB_300001_SM_10006detail6reduce28DeviceReduceSingleTileKernelINS2_10policy_hubIfjN4cuda3std3__44plusIfEEE10Policy1000EPfSC_iS9_ffNS7_10__identityEEEvT0_T1_T2_T3_T4_T6_E12temp_storage+60];
	add.f32 	%f385, %f383, %f384;
	ld.shared.f32 	%f386, [_ZZN3cub18CUB_300001_SM_10006detail6reduce28DeviceReduceSingleTileKernelINS2_10policy_hubIfjN4cuda3std3__44plusIfEEE10Policy1000EPfSC_iS9_ffNS7_10__identityEEEvT0_T1_T2_T3_T4_T6_E12temp_storage+64];
	add.f32 	%f387, %f385, %f386;
	ld.shared.f32 	%f388, [_ZZN3cub18CUB_300001_SM_10006detail6reduce28DeviceReduceSingleTileKernelINS2_10policy_hubIfjN4cuda3std3__44plusIfEEE10Policy1000EPfSC_iS9_ffNS7_10__identityEEEvT0_T1_T2_T3_T4_T6_E12temp_storage+68];
	add.f32 	%f389, %f387, %f388;
	ld.shared.f32 	%f390, [_ZZN3cub18CUB_300001_SM_10006detail6reduce28DeviceReduceSingleTileKernelINS2_10policy_hubIfjN4cuda3std3__44plusIfEEE10Policy1000EPfSC_iS9_ffNS7_10__identityEEEvT0_T1_T2_T3_T4_T6_E12temp_storage+72];
	add.f32 	%f391, %f389, %f390;
	ld.shared.f32 	%f392, [_ZZN3cub18CUB_300001_SM_10006detail6reduce28DeviceReduceSingleTileKernelINS2_10policy_hubIfjN4cuda3std3__44plusIfEEE10Policy1000EPfSC_iS9_ffNS7_10__identityEEEvT0_T1_T2_T3_T4_T6_E12temp_storage+76];
	add.f32 	%f530, %f391, %f392;
	bra.uni 	$L__BB6_72;
$L__BB6_38:
	setp.gt.s32 	%p3, %r67, 8191;
	@%p3 bra 	$L__BB6_56;
	mov.u32 	%r34, %tid.x;
	setp.ge.s32 	%p20, %r34, %r67;
	mov.f32 	%f522, 0f00000000;
	mov.u32 	%r397, %r34;
	@%p20 bra 	$L__BB6_41;
	mul.wide.u32 	%rd66, %r34, 4;
	add.s64 	%rd65, %rd16, %rd66;
	// begin inline asm
	ld.global.nc.u32 %r144, [%rd65];
	// end inline asm
	mov.b32 	%f522, %r144;
	add.s32 	%r397, %r34, 512;
$L__BB6_41:
	setp.ge.s32 	%p21, %r397, %r67;
	@%p21 bra 	$L__BB6_47;
	not.b32 	%r145, %r397;
	add.s32 	%r37, %r67, %r145;
	and.b32  	%r146, %r37, 1536;
	setp.eq.s32 	%p22, %r146, 1536;
	@%p22 bra 	$L__BB6_45;
	mul.wide.u32 	%rd67, %r397, 4;
	add.s64 	%rd131, %rd16, %rd67;
	shr.u32 	%r147, %r37, 9;
	add.s32 	%r148, %r147, 1;
	and.b32  	%r149, %r148, 3;
	neg.s32 	%r395, %r149;
$L__BB6_44:
	.pragma "nounroll";
	// begin inline asm
	ld.global.nc.u32 %r150, [%rd131];
	// end inline asm
	mov.b32 	%f173, %r150;
	add.f32 	%f522, %f522, %f173;
	add.s32 	%r397, %r397, 512;
	add.s64 	%rd131, %rd131, 2048;
	add.s32 	%r395, %r395, 1;
	setp.ne.s32 	%p23, %r395, 0;
	@%p23 bra 	$L__BB6_44;
$L__BB6_45:
	setp.lt.u32 	%p24, %r37, 1536;
	@%p24 bra 	$L__BB6_47;
$L__BB6_46:
	mul.wide.s32 	%rd73, %r397, 4;
	add.s64 	%rd69, %rd16, %rd73;
	// begin inline asm
	ld.global.nc.u32 %r151, [%rd69];
	// end inline asm
	mov.b32 	%f174, %r151;
	add.f32 	%f175, %f522, %f174;
	add.s64 	%rd70, %rd69, 2048;
	// begin inline asm
	ld.global.nc.u32 %r152, [%rd70];
	// end inline asm
	mov.b32 	%f176, %r152;
	add.f32 	%f177, %f175, %f176;
	add.s64 	%rd71, %rd69, 4096;
	// begin inline asm
	ld.global.nc.u32 %r153, [%rd71];
	// end inline asm
	mov.b32 	%f178, %r153;
	add.f32 	%f179, %f177, %f178;
	add.s64 	%rd72, %rd69, 6144;
	// begin inline asm
	ld.global.nc.u32 %r154, [%rd72];
	// end inline asm
	mov.b32 	%f180, %r154;
	add.f32 	%f522, %f179, %f180;
	add.s32 	%r397, %r397, 2048;
	setp.lt.s32 	%p25, %r397, %r67;
	@%p25 bra 	$L__BB6_46;
$L__BB6_47:
	setp.lt.s32 	%p26, %r67, 512;
	@%p26 bra 	$L__BB6_52;
	// begin inline asm
	mov.u32 %r193, %laneid;
	// end inline asm
	mov.b32 	%r195, %f522;
	mov.b32 	%r196, 1;
	mov.b32 	%r217, 31;
	mov.b32 	%r218, -1;
	// begin inline asm
	shfl.sync.down.b32 %r194, %r195, %r196, %r217, %r218;
	// end inline asm
	setp.gt.s32 	%p50, %r193, 30;
	mov.b32 	%f239, %r194;
	add.f32 	%f240, %f522, %f239;
	selp.f32 	%f241, %f522, %f240, %p50;
	mov.b32 	%r200, %f241;
	mov.b32 	%r201, 2;
	// begin inline asm
	shfl.sync.down.b32 %r199, %r200, %r201, %r217, %r218;
	// end inline asm
	setp.gt.s32 	%p51, %r193, 29;
	mov.b32 	%f242, %r199;
	add.f32 	%f243, %f241, %f242;
	selp.f32 	%f244, %f241, %f243, %p51;
	mov.b32 	%r205, %f244;
	mov.b32 	%r206, 4;
	// begin inline asm
	shfl.sync.down.b32 %r204, %r205, %r206, %r217, %r218;
	// end inline asm
	setp.gt.s32 	%p52, %r193, 27;
	mov.b32 	%f245, %r204;
	add.f32 	%f246, %f244, %f245;
	selp.f32 	%f247, %f244, %f246, %p52;
	mov.b32 	%r210, %f247;
	mov.b32 	%r211, 8;
	// begin inline asm
	shfl.sync.down.b32 %r209, %r210, %r211, %r217, %r218;
	// end inline asm
	setp.gt.s32 	%p53, %r193, 23;
	mov.b32 	%f248, %r209;
	add.f32 	%f249, %f247, %f248;
	selp.f32 	%f250, %f247, %f249, %p53;
	mov.b32 	%r215, %f250;
	mov.b32 	%r216, 16;
	// begin inline asm
	shfl.sync.down.b32 %r214, %r215, %r216, %r217, %r218;
	// end inline asm
	setp.gt.s32 	%p54, %r193, 15;
	mov.b32 	%f251, %r214;
	add.f32 	%f38, %f250, %f251;
	selp.f32 	%f530, %f250, %f38, %p54;
	setp.ne.s32 	%p55, %r193, 0;
	@%p55 bra 	$L__BB6_50;
	shr.u32 	%r219, %r34, 3;
	and.b32  	%r220, %r219, 124;
	mov.u32 	%r221, _ZZN3cub18CUB_300001_SM_10006detail6reduce28DeviceReduceSingleTileKernelINS2_10policy_hubIfjN4cuda3std3__44plusIfEEE10Policy1000EPfSC_iS9_ffNS7_10__identityEEEvT0_T1_T2_T3_T4_T6_E12temp_storage;
	add.s32 	%r222, %r221, %r220;
	st.shared.f32 	[%r222+16], %f38;
$L__BB6_50:
	bar.sync 	0;
	setp.ne.s32 	%p56, %r34, 0;
	@%p56 bra 	$L__BB6_72;
	ld.shared.f32 	%f252, [_ZZN3cub18CUB_300001_SM_10006detail6reduce28DeviceReduceSingleTileKernelINS2_10policy_hubIfjN4cuda3std3__44plusIfEEE10Policy1000EPfSC_iS9_ffNS7_10__identityEEEvT0_T1_T2_T3_T4_T6_E12temp_storage+20];
	add.f32 	%f253, %f530, %f252;
	ld.shared.f32 	%f254, [_ZZN3cub18CUB_300001_SM_10006detail6reduce28DeviceReduceSingleTileKernelINS2_10policy_hubIfjN4cuda3std3__44plusIfEEE10Policy1000EPfSC_iS9_ffNS7_10__identityEEEvT0_T1_T2_T3_T4_T6_E12temp_storage+24];
	add.f32 	%f255, %f253, %f254;
	ld.shared.f32 	%f256, [_ZZN3cub18CUB_300001_SM_10006detail6reduce28DeviceReduceSingleTileKernelINS2_10policy_hubIfjN4cuda3std3__44plusIfEEE10Policy1000EPfSC_iS9_ffNS7_10__identityEEEvT0_T1_T2_T3_T4_T6_E12temp_storage+28];
	add.f32 	%f257, %f255, %f256;
	ld.shared.f32 	%f258, [_ZZN3cub18CUB_300001_SM_10006detail6reduce28DeviceReduceSingleTileKernelINS2_10policy_hubIfjN4cuda3std3__44plusIfEEE10Policy1000EPfSC_iS9_ffNS7_10__identityEEEvT0_T1_T2_T3_T4_T6_E12temp_storage+32];
	add.f32 	%f259, %f257, %f258;
	ld.shared.f32 	%f260, [_ZZN3cub18CUB_300001_SM_10006detail6reduce28DeviceReduceSingleTileKernelINS2_10policy_hubIfjN4cuda3std3__44plusIfEEE10Policy1000EPfSC_iS9_ffNS7_10__identityEEEvT0_T1_T2_T3_T4_T6_E12temp_storage+36];
	add.f32 	%f261, %f259, %f260;
	ld.shared.f32 	%f262, [_ZZN3cub18CUB_300001_SM_10006detail6reduce28DeviceReduceSingleTileKernelINS2_10policy_hubIfjN4cuda3std3__44plusIfEEE10Policy1000EPfSC_iS9_ffNS7_10__identityEEEvT0_T1_T2_T3_T4_T6_E12temp_storage+40];
	add.f32 	%f263, %f261, %f262;
	ld.shared.f32 	%f264, [_ZZN3cub18CUB_300001_SM_10006detail6reduce28DeviceReduceSingleTileKernelINS2_10policy_hubIfjN4cuda3std3__44plusIfEEE10Policy1000EPfSC_iS9_ffNS7_10__identityEEEvT0_T1_T2_T3_T4_T6_E12temp_storage+44];
	add.f32 	%f265, %f263, %f264;
	ld.shared.f32 	%f266, [_ZZN3cub18CUB_300001_SM_10006detail6reduce28DeviceReduceSingleTileKernelINS2_10policy_hubIfjN4cuda3std3__44plusIfEEE10Policy1000EPfSC_iS9_ffNS7_10__identityEEEvT0_T1_T2_T3_T4_T6_E12temp_storage+48];
	add.f32 	%f267, %f265, %f266;
	ld.shared.f32 	%f268, [_ZZN3cub18CUB_300001_SM_10006detail6reduce28DeviceReduceSingleTileKernelINS2_10policy_hubIfjN4cuda3std3__44plusIfEEE10Policy1000EPfSC_iS9_ffNS7_10__identityEEEvT0_T1_T2_T3_T4_T6_E12temp_storage+52];
	add.f32 	%f269, %f267, %f268;
	ld.shared.f32 	%f270, [_ZZN3cub18CUB_300001_SM_10006detail6reduce28DeviceReduceSingleTileKernelINS2_10policy_hubIfjN4cuda3std3__44plusIfEEE10Policy1000EPfSC_iS9_ffNS7_10__identityEEEvT0_T1_T2_T3_T4_T6_E12temp_storage+56];
	add.f32 	%f271, %f269, %f270;
	ld.shared.f32 	%f272, [_ZZN3cub18CUB_300001_SM_10006detail6reduce28DeviceReduceSingleTileKernelINS2_10policy_hubIfjN4cuda3std3__44plusIfEEE10Policy1000EPfSC_iS9_ffNS7_10__identityEEEvT0_T1_T2_T3_T4_T6_E12temp_storage+60];
	add.f32 	%f273, %f271, %f272;
	ld.shared.f32 	%f274, [_ZZN3cub18CUB_300001_SM_10006detail6reduce28DeviceReduceSingleTileKernelINS2_10policy_hubIfjN4cuda3std3__44plusIfEEE10Policy1000EPfSC_iS9_ffNS7_10__identityEEEvT0_T1_T2_T3_T4_T6_E12temp_storage+64];
	add.f32 	%f275, %f273, %f274;
	ld.shared.f32 	%f276, [_ZZN3cub18CUB_300001_SM_10006detail6reduce28DeviceReduceSingleTileKernelINS2_10policy_hubIfjN4cuda3std3__44plusIfEEE10Policy1000EPfSC_iS9_ffNS7_10__identityEEEvT0_T1_T2_T3_T4_T6_E12temp_storage+68];
	add.f32 	%f277, %f275, %f276;
	ld.shared.f32 	%f278, [_ZZN3cub18CUB_300001_SM_10006detail6reduce28DeviceReduceSingleTileKernelINS2_10policy_hubIfjN4cuda3std3__44plusIfEEE10Policy1000EPfSC_iS9_ffNS7_10__identityEEEvT0_T1_T2_T3_T4_T6_E12temp_storage+72];
	add.f32 	%f279, %f277, %f278;
	ld.shared.f32 	%f280, [_ZZN3cub18CUB_300001_SM_10006detail6reduce28DeviceReduceSingleTileKernelINS2_10policy_hubIfjN4cuda3std3__44plusIfEEE10Policy1000EPfSC_iS9_ffNS7_10__identityEEEvT0_T1_T2_T3_T4_T6_E12temp_storage+76];
	add.f32 	%f530, %f279, %f280;
	bra.uni 	$L__BB6_72;
$L__BB6_52:
	// begin inline asm
	mov.u32 %r155, %laneid;
	// end inline asm
	and.b32  	%r181, %r34, 992;
	add.s32 	%r182, %r181, 32;
	setp.gt.s32 	%p27, %r182, %r67;
	not.b32 	%r183, %r181;
	add.s32 	%r184, %r67, %r183;
	selp.b32 	%r179, %r184, 31, %p27;
	mov.b32 	%r157, %f522;
	mov.b32 	%r158, 1;
	mov.b32 	%r180, -1;
	// begin inline asm
	shfl.sync.down.b32 %r156, %r157, %r158, %r179, %r180;
	// end inline asm
	setp.lt.s32 	%p28, %r155, %r179;
	mov.b32 	%f181, %r156;
	add.f32 	%f182, %f522, %f181;
	selp.f32 	%f183, %f182, %f522, %p28;
	mov.b32 	%r162, %f183;
	mov.b32 	%r163, 2;
	// begin inline asm
	shfl.sync.down.b32 %r161, %r162, %r163, %r179, %r180;
	// end inline asm
	add.s32 	%r185, %r155, 2;
	setp.gt.s32 	%p29, %r185, %r179;
	mov.b32 	%f184, %r161;
	add.f32 	%f185, %f183, %f184;
	selp.f32 	%f186, %f183, %f185, %p29;
	mov.b32 	%r167, %f186;
	mov.b32 	%r168, 4;
	// begin inline asm
	shfl.sync.down.b32 %r166, %r167, %r168, %r179, %r180;
	// end inline asm
	add.s32 	%r186, %r155, 4;
	setp.gt.s32 	%p30, %r186, %r179;
	mov.b32 	%f187, %r166;
	add.f32 	%f188, %f186, %f187;
	selp.f32 	%f189, %f186, %f188, %p30;
	mov.b32 	%r172, %f189;
	mov.b32 	%r173, 8;
	// begin inline asm
	shfl.sync.down.b32 %r171, %r172, %r173, %r179, %r180;
	// end inline asm
	add.s32 	%r187, %r155, 8;
	setp.gt.s32 	%p31, %r187, %r179;
	mov.b32 	%f190, %r171;
	add.f32 	%f191, %f189, %f190;
	selp.f32 	%f192, %f189, %f191, %p31;
	mov.b32 	%r177, %f192;
	mov.b32 	%r178, 16;
	// begin inline asm
	shfl.sync.down.b32 %r176, %r177, %r178, %r179, %r180;
	// end inline asm
	add.s32 	%r188, %r155, 16;
	setp.gt.s32 	%p32, %r188, %r179;
	mov.b32 	%f193, %r176;
	add.f32 	%f194, %f192, %f193;
	selp.f32 	%f530, %f192, %f194, %p32;
	setp.ne.s32 	%p33, %r155, 0;
	@%p33 bra 	$L__BB6_54;
	shr.u32 	%r189, %r34, 3;
	and.b32  	%r190, %r189, 124;
	mov.u32 	%r191, _ZZN3cub18CUB_300001_SM_10006detail6reduce28DeviceReduceSingleTileKernelINS2_10policy_hubIfjN4cuda3std3__44plusIfEEE10Policy1000EPfSC_iS9_ffNS7_10__identityEEEvT0_T1_T2_T3_T4_T6_E12temp_storage;
	add.s32 	%r192, %r191, %r190;
	st.shared.f32 	[%r192+16], %f530;
$L__BB6_54:
	bar.sync 	0;
	setp.ne.s32 	%p34, %r34, 0;
	@%p34 bra 	$L__BB6_72;
	setp.gt.s32 	%p35, %r67, 32;
	ld.shared.f32 	%f195, [_ZZN3cub18CUB_300001_SM_10006detail6reduce28DeviceReduceSingleTileKernelINS2_10policy_hubIfjN4cuda3std3__44plusIfEEE10Policy1000EPfSC_iS9_ffNS7_10__identityEEEvT0_T1_T2_T3_T4_T6_E12temp_storage+20];
	add.f32 	%f196, %f530, %f195;
	selp.f32 	%f197, %f196, %f530, %p35;
	setp.gt.s32 	%p36, %r67, 64;
	ld.shared.f32 	%f198, [_ZZN3cub18CUB_300001_SM_10006detail6reduce28DeviceReduceSingleTileKernelINS2_10policy_hubIfjN4cuda3std3__44plusIfEEE10Policy1000EPfSC_iS9_ffNS7_10__identityEEEvT0_T1_T2_T3_T4_T6_E12temp_storage+24];
	add.f32 	%f199, %f198, %f197;
	selp.f32 	%f200, %f199, %f197, %p36;
	setp.gt.s32 	%p37, %r67, 96;
	ld.shared.f32 	%f201, [_ZZN3cub18CUB_300001_SM_10006detail6reduce28DeviceReduceSingleTileKernelINS2_10policy_hubIfjN4cuda3std3__44plusIfEEE10Policy1000EPfSC_iS9_ffNS7_10__identityEEEvT0_T1_T2_T3_T4_T6_E12temp_storage+28];
	add.f32 	%f202, %f201, %f200;
	selp.f32 	%f203, %f202, %f200, %p37;
	setp.gt.s32 	%p38, %r67, 128;
	ld.shared.f32 	%f204, [_ZZN3cub18CUB_300001_SM_10006detail6reduce28DeviceReduceSingleTileKernelINS2_10policy_hubIfjN4cuda3std3__44plusIfEEE10Policy1000EPfSC_iS9_ffNS7_10__identityEEEvT0_T1_T2_T3_T4_T6_E12temp_storage+32];
	add.f32 	%f205, %f204, %f203;
	selp.f32 	%f206, %f205, %f203, %p38;
	setp.gt.s32 	%p39, %r67, 160;
	ld.shared.f32 	%f207, [_ZZN3cub18CUB_300001_SM_10006detail6reduce28DeviceReduceSingleTileKernelINS2_10policy_hubIfjN4cuda3std3__44plusIfEEE10Policy1000EPfSC_iS9_ffNS7_10__identityEEEvT0_T1_T2_T3_T4_T6_E12temp_storage+36];
	add.f32 	%f208, %f207, %f206;
	selp.f32 	%f209, %f208, %f206, %p39;
	setp.gt.s32 	%p40, %r67, 192;
	ld.shared.f32 	%f210, [_ZZN3cub18CUB_300001_SM_10006detail6reduce28DeviceReduceSingleTileKernelINS2_10policy_hubIfjN4cuda3std3__44plusIfEEE10Policy1000EPfSC_iS9_ffNS7_10__identityEEEvT0_T1_T2_T3_T4_T6_E12temp_storage+40];
	add.f32 	%f211, %f210, %f209;
	selp.f32 	%f212, %f211, %f209, %p40;
	setp.gt.s32 	%p41, %r67, 224;
	ld.shared.f32 	%f213, [_ZZN3cub18CUB_300001_SM_10006detail6reduce28DeviceReduceSingleTileKernelINS2_10policy_hubIfjN4cuda3std3__44plusIfEEE10Policy1000EPfSC_iS9_ffNS7_10__identityEEEvT0_T1_T2_T3_T4_T6_E12temp_storage+44];
	add.f32 	%f214, %f213, %f212;
	selp.f32 	%f215, %f214, %f212, %p41;
	setp.gt.s32 	%p42, %r67, 256;
	ld.shared.f32 	%f216, [_ZZN3cub18CUB_300001_SM_10006detail6reduce28DeviceReduceSingleTileKernelINS2_10policy_hubIfjN4cuda3std3__44plusIfEEE10Policy1000EPfSC_iS9_ffNS7_10__identityEEEvT0_T1_T2_T3_T4_T6_E12temp_storage+48];
	add.f32 	%f217, %f216, %f215;
	selp.f32 	%f218, %f217, %f215, %p42;
	setp.gt.s32 	%p43, %r67, 288;
	ld.shared.f32 	%f219, [_ZZN3cub18CUB_300001_SM_10006detail6reduce28DeviceReduceSingleTileKernelINS2_10policy_hubIfjN4cuda3std3__44plusIfEEE10Policy1000EPfSC_iS9_ffNS7_10__identityEEEvT0_T1_T2_T3_T4_T6_E12temp_storage+52];
	add.f32 	%f220, %f219, %f218;
	selp.f32 	%f221, %f220, %f218, %p43;
	setp.gt.s32 	%p44, %r67, 320;
	ld.shared.f32 	%f222, [_ZZN3cub18CUB_300001_SM_10006detail6reduce28DeviceReduceSingleTileKernelINS2_10policy_hubIfjN4cuda3std3__44plusIfEEE10Policy1000EPfSC_iS9_ffNS7_10__identityEEEvT0_T1_T2_T3_T4_T6_E12temp_storage+56];
	add.f32 	%f223, %f222, %f221;
	selp.f32 	%f224, %f223, %f221, %p44;
	setp.gt.s32 	%p45, %r67, 352;
	ld.shared.f32 	%f225, [_ZZN3cub18CUB_300001_SM_10006detail6reduce28DeviceReduceSingleTileKernelINS2_10policy_hubIfjN4cuda3std3__44plusIfEEE10Policy1000EPfSC_iS9_ffNS7_10__identityEEEvT0_T1_T2_T3_T4_T6_E12temp_storage+60];
	add.f32 	%f226, %f225, %f224;
	selp.f32 	%f227, %f226, %f224, %p45;
	setp.gt.s32 	%p46, %r67, 384;
	ld.shared.f32 	%f228, [_ZZN3cub18CUB_300001_SM_10006detail6reduce28DeviceReduceSingleTileKernelINS2_10policy_hubIfjN4cuda3std3__44plusIfEEE10Policy1000EPfSC_iS9_ffNS7_10__identityEEEvT0_T1_T2_T3_T4_T6_E12temp_storage+64];
	add.f32 	%f229, %f228, %f227;
	selp.f32 	%f230, %f229, %f227, %p46;
	setp.gt.s32 	%p47, %r67, 416;
	ld.shared.f32 	%f231, [_ZZN3cub18CUB_300001_SM_10006detail6reduce28DeviceReduceSingleTileKernelINS2_10policy_hubIfjN4cuda3std3__44plusIfEEE10Policy1000EPfSC_iS9_ffNS7_10__identityEEEvT0_T1_T2_T3_T4_T6_E12temp_storage+68];
	add.f32 	%f232, %f231, %f230;
	selp.f32 	%f233, %f232, %f230, %p47;
	setp.gt.s32 	%p48, %r67, 448;
	ld.shared.f32 	%f234, [_ZZN3cub18CUB_300001_SM_10006detail6reduce28DeviceReduceSingleTileKernelINS2_10policy_hubIfjN4cuda3std3__44plusIfEEE10Policy1000EPfSC_iS9_ffNS7_10__identityEEEvT0_T1_T2_T3_T4_T6_E12temp_storage+72];
	add.f32 	%f235, %f234, %f233;
	selp.f32 	%f236, %f235, %f233, %p48;
	setp.gt.s32 	%p49, %r67, 480;
	ld.shared.f32 	%f237, [_ZZN3cub18CUB_300001_SM_10006detail6reduce28DeviceReduceSingleTileKernelINS2_10policy_hubIfjN4cuda3std3__44plusIfEEE10Policy1000EPfSC_iS9_ffNS7_10__identityEEEvT0_T1_T2_T3_T4_T6_E12temp_storage+76];
	add.f32 	%f238, %f237, %f236;
	selp.f32 	%f530, %f238, %f236, %p49;
	bra.uni 	$L__BB6_72;
$L__BB6_56:
	mov.u32 	%r46, %tid.x;
	mul.wide.u32 	%rd35, %r46, 4;
	add.s64 	%rd19, %rd16, %rd35;
	// begin inline asm
	ld.global.nc.u32 %r68, [%rd19];
	// end inline asm
	mov.b32 	%f59, %r68;
	add.s64 	%rd20, %rd19, 2048;
	// begin inline asm
	ld.global.nc.u32 %r69, [%rd20];
	// end inline asm
	mov.b32 	%f60, %r69;
	add.s64 	%rd21, %rd19, 4096;
	// begin inline asm
	ld.global.nc.u32 %r70, [%rd21];
	// end inline asm
	mov.b32 	%f61, %r70;
	add.s64 	%rd22, %rd19, 6144;
	// begin inline asm
	ld.global.nc.u32 %r71, [%rd22];
	// end inline asm
	mov.b32 	%f62, %r71;
	add.s64 	%rd23, %rd19, 8192;
	// begin inline asm
	ld.global.nc.u32 %r72, [%rd23];
	// end inline asm
	mov.b32 	%f63, %r72;
	add.s64 	%rd24, %rd19, 10240;
	// begin inline asm
	ld.global.nc.u32 %r73, [%rd24];
	// end inline asm
	mov.b32 	%f64, %r73;
	add.s64 	%rd25, %rd19, 12288;
	// begin inline asm
	ld.global.nc.u32 %r74, [%rd25];
	// end inline asm
	mov.b32 	%f65, %r74;
	add.s64 	%rd26, %rd19, 14336;
	// begin inline asm
	ld.global.nc.u32 %r75, [%rd26];
	// end inline asm
	mov.b32 	%f66, %r75;
	add.s64 	%rd27, %rd19, 16384;
	// begin inline asm
	ld.global.nc.u32 %r76, [%rd27];
	// end inline asm
	mov.b32 	%f67, %r76;
	add.s64 	%rd28, %rd19, 18432;
	// begin inline asm
	ld.global.nc.u32 %r77, [%rd28];
	// end inline asm
	mov.b32 	%f68, %r77;
	add.s64 	%rd29, %rd19, 20480;
	// begin inline asm
	ld.global.nc.u32 %r78, [%rd29];
	// end inline asm
	mov.b32 	%f69, %r78;
	add.s64 	%rd30, %rd19, 22528;
	// begin inline asm
	ld.global.nc.u32 %r79, [%rd30];
	// end inline asm
	mov.b32 	%f70, %r79;
	add.s64 	%rd31, %rd19, 24576;
	// begin inline asm
	ld.global.nc.u32 %r80, [%rd31];
	// end inline asm
	mov.b32 	%f71, %r80;
	add.s64 	%rd32, %rd19, 26624;
	// begin inline asm
	ld.global.nc.u32 %r81, [%rd32];
	// end inline asm
	mov.b32 	%f72, %r81;
	add.s64 	%rd33, %rd19, 28672;
	// begin inline asm
	ld.global.nc.u32 %r82, [%rd33];
	// end inline asm
	mov.b32 	%f73, %r82;
	add.s64 	%rd34, %rd19, 30720;
	// begin inline asm
	ld.global.nc.u32 %r83, [%rd34];
	// end inline asm
	mov.b32 	%f74, %r83;
	add.f32 	%f75, %f59, %f60;
	add.f32 	%f76, %f61, %f62;
	add.f32 	%f77, %f63, %f64;
	add.f32 	%f78, %f65, %f66;
	add.f32 	%f79, %f67, %f68;
	add.f32 	%f80, %f69, %f70;
	add.f32 	%f81, %f71, %f72;
	add.f32 	%f82, %f73, %f74;
	add.f32 	%f83, %f75, %f76;
	add.f32 	%f84, %f77, %f78;
	add.f32 	%f85, %f79, %f80;
	add.f32 	%f86, %f81, %f82;
	add.f32 	%f87, %f83, %f84;
	add.f32 	%f88, %f85, %f86;
	add.f32 	%f529, %f87, %f88;
	setp.lt.u32 	%p4, %r67, 16384;
	mov.b32 	%r400, 8192;
	@%p4 bra 	$L__BB6_60;
	add.s32 	%r47, %r67, -8192;
	mov.b32 	%r400, 8192;
$L__BB6_58:
	mul.wide.s32 	%rd52, %r400, 4;
	add.s64 	%rd36, %rd19, %rd52;
	// begin inline asm
	ld.global.nc.u32 %r86, [%rd36];
	// end inline asm
	mov.b32 	%f89, %r86;
	add.s64 	%rd37, %rd36, 2048;
	// begin inline asm
	ld.global.nc.u32 %r87, [%rd37];
	// end inline asm
	mov.b32 	%f90, %r87;
	add.s64 	%rd38, %rd36, 4096;
	// begin inline asm
	ld.global.nc.u32 %r88, [%rd38];
	// end inline asm
	mov.b32 	%f91, %r88;
	add.s64 	%rd39, %rd36, 6144;
	// begin inline asm
	ld.global.nc.u32 %r89, [%rd39];
	// end inline asm
	mov.b32 	%f92, %r89;
	add.s64 	%rd40, %rd36, 8192;
	// begin inline asm
	ld.global.nc.u32 %r90, [%rd40];
	// end inline asm
	mov.b32 	%f93, %r90;
	add.s64 	%rd41, %rd36, 10240;
	// begin inline asm
	ld.global.nc.u32 %r91, [%rd41];
	// end inline asm
	mov.b32 	%f94, %r91;
	add.s64 	%rd42, %rd36, 12288;
	// begin inline asm
	ld.global.nc.u32 %r92, [%rd42];
	// end inline asm
	mov.b32 	%f95, %r92;
	add.s64 	%rd43, %rd36, 14336;
	// begin inline asm
	ld.global.nc.u32 %r93, [%rd43];
	// end inline asm
	mov.b32 	%f96, %r93;
	add.s64 	%rd44, %rd36, 16384;
	// begin inline asm
	ld.global.nc.u32 %r94, [%rd44];
	// end inline asm
	mov.b32 	%f97, %r94;
	add.s64 	%rd45, %rd36, 18432;
	// begin inline asm
	ld.global.nc.u32 %r95, [%rd45];
	// end inline asm
	mov.b32 	%f98, %r95;
	add.s64 	%rd46, %rd36, 20480;
	// begin inline asm
	ld.global.nc.u32 %r96, [%rd46];
	// end inline asm
	mov.b32 	%f99, %r96;
	add.s64 	%rd47, %rd36, 22528;
	// begin inline asm
	ld.global.nc.u32 %r97, [%rd47];
	// end inline asm
	mov.b32 	%f100, %r97;
	add.s64 	%rd48, %rd36, 24576;
	// begin inline asm
	ld.global.nc.u32 %r98, [%rd48];
	// end inline asm
	mov.b32 	%f101, %r98;
	add.s64 	%rd49, %rd36, 26624;
	// begin inline asm
	ld.global.nc.u32 %r99, [%rd49];
	// end inline asm
	mov.b32 	%f102, %r99;
	add.s64 	%rd50, %rd36, 28672;
	// begin inline asm
	ld.global.nc.u32 %r100, [%rd50];
	// end inline asm
	mov.b32 	%f103, %r100;
	add.s64 	%rd51, %rd36, 30720;
	// begin inline asm
	ld.global.nc.u32 %r101, [%rd51];
	// end inline asm
	mov.b32 	%f104, %r101;
	add.f32 	%f105, %f529, %f89;
	add.f32 	%f106, %f90, %f91;
	add.f32 	%f107, %f92, %f93;
	add.f32 	%f108, %f94, %f95;
	add.f32 	%f109, %f96, %f97;
	add.f32 	%f110, %f98, %f99;
	add.f32 	%f111, %f100, %f101;
	add.f32 	%f112, %f102, %f103;
	add.f32 	%f113, %f105, %f106;
	add.f32 	%f114, %f107, %f108;
	add.f32 	%f115, %f109, %f110;
	add.f32 	%f116, %f111, %f112;
	add.f32 	%f117, %f113, %f114;
	add.f32 	%f118, %f115, %f116;
	add.f32 	%f119, %f117, %f118;
	add.f32 	%f529, %f119, %f104;
	sub.s32 	%r102, %r67, %r400;
	setp.lt.s32 	%p5, %r102, 8192;
	@%p5 bra 	$L__BB6_68;
	add.s32 	%r400, %r400, 8192;
	setp.le.s32 	%p6, %r400, %r47;
	@%p6 bra 	$L__BB6_58;
$L__BB6_60:
	setp.le.s32 	%p7, %r67, %r400;
	@%p7 bra 	$L__BB6_68;
	sub.s32 	%r51, %r67, %r400;
	setp.ge.s32 	%p8, %r46, %r51;
	@%p8 bra 	$L__BB6_68;
	not.b32 	%r103, %r46;
	add.s32 	%r104, %r67, %r103;
	sub.s32 	%r52, %r104, %r400;
	and.b32  	%r105, %r52, 1536;
	setp.eq.s32 	%p9, %r105, 1536;
	mov.u32 	%r404, %r46;
	@%p9 bra 	$L__BB6_65;
	add.s32 	%r402, %r46, %r400;
	shr.u32 	%r106, %r52, 9;
	add.s32 	%r107, %r106, 1;
	and.b32  	%r108, %r107, 3;
	neg.s32 	%r401, %r108;
	mov.u32 	%r404, %r46;
$L__BB6_64:
	.pragma "nounroll";
	mul.wide.u32 	%rd54, %r402, 4;
	add.s64 	%rd53, %rd16, %rd54;
	// begin inline asm
	ld.global.nc.u32 %r109, [%rd53];
	// end inline asm
	mov.b32 	%f121, %r109;
	add.f32 	%f529, %f529, %f121;
	add.s32 	%r404, %r404, 512;
	add.s32 	%r402, %r402, 512;
	add.s32 	%r401, %r401, 1;
	setp.ne.s32 	%p10, %r401, 0;
	@%p10 bra 	$L__BB6_64;
$L__BB6_65:
	setp.lt.u32 	%p11, %r52, 1536;
	@%p11 bra 	$L__BB6_68;
	cvt.u64.u32 	%rd55, %r404;
	cvt.u64.u32 	%rd56, %r400;
	add.s64 	%rd57, %rd55, %rd56;
	shl.b64 	%rd58, %rd57, 2;
	add.s64 	%rd59, %rd58, %rd16;
	add.s64 	%rd132, %rd59, 4096;
	add.s32 	%r405, %r404, %r400;
$L__BB6_67:
	mul.wide.u32 	%rd64, %r405, 4;
	add.s64 	%rd60, %rd16, %rd64;
	// begin inline asm
	ld.global.nc.u32 %r110, [%rd60];
	// end inline asm
	mov.b32 	%f122, %r110;
	add.f32 	%f123, %f529, %f122;
	add.s64 	%rd61, %rd132, -2048;
	// begin inline asm
	ld.global.nc.u32 %r111, [%rd61];
	// end inline asm
	mov.b32 	%f124, %r111;
	add.f32 	%f125, %f123, %f124;
	// begin inline asm
	ld.global.nc.u32 %r112, [%rd132];
	// end inline asm
	mov.b32 	%f126, %r112;
	add.f32 	%f127, %f125, %f126;
	add.s64 	%rd63, %rd132, 2048;
	// begin inline asm
	ld.global.nc.u32 %r113, [%rd63];
	// end inline asm
	mov.b32 	%f128, %r113;
	add.f32 	%f529, %f127, %f128;
	add.s32 	%r404, %r404, 2048;
	add.s64 	%rd132, %rd132, 8192;
	add.s32 	%r405, %r405, 2048;
	setp.lt.s32 	%p12, %r404, %r51;
	@%p12 bra 	$L__BB6_67;
$L__BB6_68:
	// begin inline asm
	mov.u32 %r114, %laneid;
	// end inline asm
	mov.b32 	%r116, %f529;
	mov.b32 	%r117, 1;
	mov.b32 	%r138, 31;
	mov.b32 	%r139, -1;
	// begin inline asm
	shfl.sync.down.b32 %r115, %r116, %r117, %r138, %r139;
	// end inline asm
	setp.gt.s32 	%p13, %r114, 30;
	mov.b32 	%f129, %r115;
	add.f32 	%f130, %f529, %f129;
	selp.f32 	%f131, %f529, %f130, %p13;
	mov.b32 	%r121, %f131;
	mov.b32 	%r122, 2;
	// begin inline asm
	shfl.sync.down.b32 %r120, %r121, %r122, %r138, %r139;
	// end inline asm
	setp.gt.s32 	%p14, %r114, 29;
	mov.b32 	%f132, %r120;
	add.f32 	%f133, %f131, %f132;
	selp.f32 	%f134, %f131, %f133, %p14;
	mov.b32 	%r126, %f134;
	mov.b32 	%r127, 4;
	// begin inline asm
	shfl.sync.down.b32 %r125, %r126, %r127, %r138, %r139;
	// end inline asm
	setp.gt.s32 	%p15, %r114, 27;
	mov.b32 	%f135, %r125;
	add.f32 	%f136, %f134, %f135;
	selp.f32 	%f137, %f134, %f136, %p15;
	mov.b32 	%r131, %f137;
	mov.b32 	%r132, 8;
	// begin inline asm
	shfl.sync.down.b32 %r130, %r131, %r132, %r138, %r139;
	// end inline asm
	setp.gt.s32 	%p16, %r114, 23;
	mov.b32 	%f138, %r130;
	add.f32 	%f139, %f137, %f138;
	selp.f32 	%f140, %f137, %f139, %p16;
	mov.b32 	%r136, %f140;
	mov.b32 	%r137, 16;
	// begin inline asm
	shfl.sync.down.b32 %r135, %r136, %r137, %r138, %r139;
	// end inline asm
	setp.gt.s32 	%p17, %r114, 15;
	mov.b32 	%f141, %r135;
	add.f32 	%f54, %f140, %f141;
	selp.f32 	%f530, %f140, %f54, %p17;
	setp.ne.s32 	%p18, %r114, 0;
	@%p18 bra 	$L__BB6_70;
	shr.u32 	%r140, %r46, 3;
	and.b32  	%r141, %r140, 124;
	mov.u32 	%r142, _ZZN3cub18CUB_300001_SM_10006detail6reduce28DeviceReduceSingleTileKernelINS2_10policy_hubIfjN4cuda3std3__44plusIfEEE10Policy1000EPfSC_iS9_ffNS7_10__identityEEEvT0_T1_T2_T3_T4_T6_E12temp_storage;
	add.s32 	%r143, %r142, %r141;
	st.shared.f32 	[%r143+16], %f54;
$L__BB6_70:
	bar.sync 	0;
	setp.ne.s32 	%p19, %r46, 0;
	@%p19 bra 	$L__BB6_72;
	ld.shared.f32 	%f142, [_ZZN3cub18CUB_300001_SM_10006detail6reduce28DeviceReduceSingleTileKernelINS2_10policy_hubIfjN4cuda3std3__44plusIfEEE10Policy1000EPfSC_iS9_ffNS7_10__identityEEEvT0_T1_T2_T3_T4_T6_E12temp_storage+20];
	add.f32 	%f143, %f530, %f142;
	ld.shared.f32 	%f144, [_ZZN3cub18CUB_300001_SM_10006detail6reduce28DeviceReduceSingleTileKernelINS2_10policy_hubIfjN4cuda3std3__44plusIfEEE10Policy1000EPfSC_iS9_ffNS7_10__identityEEEvT0_T1_T2_T3_T4_T6_E12temp_storage+24];
	add.f32 	%f145, %f143, %f144;
	ld.shared.f32 	%f146, [_ZZN3cub18CUB_300001_SM_10006detail6reduce28DeviceReduceSingleTileKernelINS2_10policy_hubIfjN4cuda3std3__44plusIfEEE10Policy1000EPfSC_iS9_ffNS7_10__identityEEEvT0_T1_T2_T3_T4_T6_E12temp_storage+28];
	add.f32 	%f147, %f145, %f146;
	ld.shared.f32 	%f148, [_ZZN3cub18CUB_300001_SM_10006detail6reduce28DeviceReduceSingleTileKernelINS2_10policy_hubIfjN4cuda3std3__44plusIfEEE10Policy1000EPfSC_iS9_ffNS7_10__identityEEEvT0_T1_T2_T3_T4_T6_E12temp_storage+32];
	add.f32 	%f149, %f147, %f148;
	ld.shared.f32 	%f150, [_ZZN3cub18CUB_300001_SM_10006detail6reduce28DeviceReduceSingleTileKernelINS2_10policy_hubIfjN4cuda3std3__44plusIfEEE10Policy1000EPfSC_iS9_ffNS7_10__identityEEEvT0_T1_T2_T3_T4_T6_E12temp_storage+36];
	add.f32 	%f151, %f149, %f150;
	ld.shared.f32 	%f152, [_ZZN3cub18CUB_300001_SM_10006detail6reduce28DeviceReduceSingleTileKernelINS2_10policy_hubIfjN4cuda3std3__44plusIfEEE10Policy1000EPfSC_iS9_ffNS7_10__identityEEEvT0_T1_T2_T3_T4_T6_E12temp_storage+40];
	add.f32 	%f153, %f151, %f152;
	ld.shared.f32 	%f154, [_ZZN3cub18CUB_300001_SM_10006detail6reduce28DeviceReduceSingleTileKernelINS2_10policy_hubIfjN4cuda3std3__44plusIfEEE10Policy1000EPfSC_iS9_ffNS7_10__identityEEEvT0_T1_T2_T3_T4_T6_E12temp_storage+44];
	add.f32 	%f155, %f153, %f154;
	ld.shared.f32 	%f156, [_ZZN3cub18CUB_300001_SM_10006detail6reduce28DeviceReduceSingleTileKernelINS2_10policy_hubIfjN4cuda3std3__44plusIfEEE10Policy1000EPfSC_iS9_ffNS7_10__identityEEEvT0_T1_T2_T3_T4_T6_E12temp_storage+48];
	add.f32 	%f157, %f155, %f156;
	ld.shared.f32 	%f158, [_ZZN3cub18CUB_300001_SM_10006detail6reduce28DeviceReduceSingleTileKernelINS2_10policy_hubIfjN4cuda3std3__44plusIfEEE10Policy1000EPfSC_iS9_ffNS7_10__identityEEEvT0_T1_T2_T3_T4_T6_E12temp_storage+52];
	add.f32 	%f159, %f157, %f158;
	ld.shared.f32 	%f160, [_ZZN3cub18CUB_300001_SM_10006detail6reduce28DeviceReduceSingleTileKernelINS2_10policy_hubIfjN4cuda3std3__44plusIfEEE10Policy1000EPfSC_iS9_ffNS7_10__identityEEEvT0_T1_T2_T3_T4_T6_E12temp_storage+56];
	add.f32 	%f161, %f159, %f160;
	ld.shared.f32 	%f162, [_ZZN3cub18CUB_300001_SM_10006detail6reduce28DeviceReduceSingleTileKernelINS2_10policy_hubIfjN4cuda3std3__44plusIfEEE10Policy1000EPfSC_iS9_ffNS7_10__identityEEEvT0_T1_T2_T3_T4_T6_E12temp_storage+60];
	add.f32 	%f163, %f161, %f162;
	ld.shared.f32 	%f164, [_ZZN3cub18CUB_300001_SM_10006detail6reduce28DeviceReduceSingleTileKernelINS2_10policy_hubIfjN4cuda3std3__44plusIfEEE10Policy1000EPfSC_iS9_ffNS7_10__identityEEEvT0_T1_T2_T3_T4_T6_E12temp_storage+64];
	add.f32 	%f165, %f163, %f164;
	ld.shared.f32 	%f166, [_ZZN3cub18CUB_300001_SM_10006detail6reduce28DeviceReduceSingleTileKernelINS2_10policy_hubIfjN4cuda3std3__44plusIfEEE10Policy1000EPfSC_iS9_ffNS7_10__identityEEEvT0_T1_T2_T3_T4_T6_E12temp_storage+68];
	add.f32 	%f167, %f165, %f166;
	ld.shared.f32 	%f168, [_ZZN3cub18CUB_300001_SM_10006detail6reduce28DeviceReduceSingleTileKernelINS2_10policy_hubIfjN4cuda3std3__44plusIfEEE10Policy1000EPfSC_iS9_ffNS7_10__identityEEEvT0_T1_T2_T3_T4_T6_E12temp_storage+72];
	add.f32 	%f169, %f167, %f168;
	ld.shared.f32 	%f170, [_ZZN3cub18CUB_300001_SM_10006detail6reduce28DeviceReduceSingleTileKernelINS2_10policy_hubIfjN4cuda3std3__44plusIfEEE10Policy1000EPfSC_iS9_ffNS7_10__identityEEEvT0_T1_T2_T3_T4_T6_E12temp_storage+76];
	add.f32 	%f530, %f169, %f170;
$L__BB6_72:
	mov.u32 	%r379, %tid.x;
	setp.ne.s32 	%p111, %r379, 0;
	@%p111 bra 	$L__BB6_74;
	add.f32 	%f503, %f58, %f530;
	st.global.f32 	[%rd1], %f503;
$L__BB6_74:
	ret;

}
	// .globl	_ZN3cub18CUB_300001_SM_10006detail6reduce28DeviceReduceSingleTileKernelINS2_10policy_hubIfyN4cuda3std3__44plusIfEEE10Policy1000EN6thrust24THRUST_300001_SM_1000_NS6detail15normal_iteratorINSD_10device_ptrIfEEEEPfyS9_ffNS7_10__identityEEEvT0_T1_T2_T3_T4_T6_
.visible .entry _ZN3cub18CUB_300001_SM_10006detail6reduce28DeviceReduceSingleTileKernelINS2_10policy_hubIfyN4cuda3std3__44plusIfEEE10Policy1000EN6thrust24THRUST_300001_SM_1000_NS6detail15normal_iteratorINSD_10device_ptrIfEEEEPfyS9_ffNS7_10__identityEEEvT0_T1_T2_T3_T4_T6_(
	.param .align 8 .b8 _ZN3cub18CUB_300001_SM_10006detail6reduce28DeviceReduceSingleTileKernelINS2_10policy_hubIfyN4cuda3std3__44plusIfEEE10Policy1000EN6thrust24THRUST_300001_SM_1000_NS6detail15normal_iteratorINSD_10device_ptrIfEEEEPfyS9_ffNS7_10__identityEEEvT0_T1_T2_T3_T4_T6__param_0[8],
	.param .u64 .ptr .align 1 _ZN3cub18CUB_300001_SM_10006detail6reduce28DeviceReduceSingleTileKernelINS2_10policy_hubIfyN4cuda3std3__44plusIfEEE10Policy1000EN6thrust24THRUST_300001_SM_1000_NS6detail15normal_iteratorINSD_10device_ptrIfEEEEPfyS9_ffNS7_10__identityEEEvT0_T1_T2_T3_T4_T6__param_1,
	.param .u64 _ZN3cub18CUB_300001_SM_10006detail6reduce28DeviceReduceSingleTileKernelINS2_10policy_hubIfyN4cuda3std3__44plusIfEEE10Policy1000EN6thrust24THRUST_300001_SM_1000_NS6detail15normal_iteratorINSD_10device_ptrIfEEEEPfyS9_ffNS7_10__identityEEEvT0_T1_T2_T3_T4_T6__param_2,
	.param .align 1 .b8 _ZN3cub18CUB_300001_SM_10006detail6reduce28DeviceReduceSingleTileKernelINS2_10policy_hubIfyN4cuda3std3__44plusIfEEE10Policy1000EN6thrust24THRUST_300001_SM_1000_NS6detail15normal_iteratorINSD_10device_ptrIfEEEEPfyS9_ffNS7_10__identityEEEvT0_T1_T2_T3_T4_T6__param_3[1],
	.param .f32 _ZN3cub18CUB_300001_SM_10006detail6reduce28DeviceReduceSingleTileKernelINS2_10policy_hubIfyN4cuda3std3__44plusIfEEE10Policy1000EN6thrust24THRUST_300001_SM_1000_NS6detail15normal_iteratorINSD_10device_ptrIfEEEEPfyS9_ffNS7_10__identityEEEvT0_T1_T2_T3_T4_T6__param_4,
	.param .align 1 .b8 _ZN3cub18CUB_300001_SM_10006detail6reduce28DeviceReduceSingleTileKernelINS2_10policy_hubIfyN4cuda3std3__44plusIfEEE10Policy1000EN6thrust24THRUST_300001_SM_1000_NS6detail15normal_iteratorINSD_10device_ptrIfEEEEPfyS9_ffNS7_10__identityEEEvT0_T1_T2_T3_T4_T6__param_5[1]
)
.maxntid 256
.minnctapersm 1
{
	.reg .pred 	%p<59>;
	.reg .b32 	%r<171>;
	.reg .b32 	%f<328>;
	.reg .b64 	%rd<56>;
	// demoted variable
	.shared .align 4 .b8 _ZZN3cub18CUB_300001_SM_10006detail6reduce28DeviceReduceSingleTileKernelINS2_10policy_hubIfyN4cuda3std3__44plusIfEEE10Policy1000EN6thrust24THRUST_300001_SM_1000_NS6detail15normal_iteratorINSD_10device_ptrIfEEEEPfyS9_ffNS7_10__identityEEEvT0_T1_T2_T3_T4_T6_E12temp_storage[44];
	ld.param.u64 	%rd18, [_ZN3cub18CUB_300001_SM_10006detail6reduce28DeviceReduceSingleTileKernelINS2_10policy_hubIfyN4cuda3std3__44plusIfEEE10Policy1000EN6thrust24THRUST_300001_SM_1000_NS6detail15normal_iteratorINSD_10device_ptrIfEEEEPfyS9_ffNS7_10__identityEEEvT0_T1_T2_T3_T4_T6__param_0];
	ld.param.u64 	%rd20, [_ZN3cub18CUB_300001_SM_10006detail6reduce28DeviceReduceSingleTileKernelINS2_10policy_hubIfyN4cuda3std3__44plusIfEEE10Policy1000EN6thrust24THRUST_300001_SM_1000_NS6detail15normal_iteratorINSD_10device_ptrIfEEEEPfyS9_ffNS7_10__identityEEEvT0_T1_T2_T3_T4_T6__param_1];
	ld.param.u64 	%rd19, [_ZN3cub18CUB_300001_SM_10006detail6reduce28DeviceReduceSingleTileKernelINS2_10policy_hubIfyN4cuda3std3__44plusIfEEE10Policy1000EN6thrust24THRUST_300001_SM_1000_NS6detail15normal_iteratorINSD_10device_ptrIfEEEEPfyS9_ffNS7_10__identityEEEvT0_T1_T2_T3_T4_T6__param_2];
	ld.param.f32 	%f42, [_ZN3cub18CUB_300001_SM_10006detail6reduce28DeviceReduceSingleTileKernelINS2_10policy_hubIfyN4cuda3std3__44plusIfEEE10Policy1000EN6thrust24THRUST_300001_SM_1000_NS6detail15normal_iteratorINSD_10device_ptrIfEEEEPfyS9_ffNS7_10__identityEEEvT0_T1_T2_T3_T4_T6__param_4];
	cvta.to.global.u64 	%rd1, %rd20;
	setp.ne.s64 	%p1, %rd19, 0;
	@%p1 bra 	$L__BB7_3;
	mov.u32 	%r156, %tid.x;
	setp.ne.s32 	%p58, %r156, 0;
	@%p58 bra 	$L__BB7_51;
	st.global.f32 	[%rd1], %f42;
	bra.uni 	$L__BB7_51;
$L__BB7_3:
	cvta.to.global.u64 	%rd2, %rd18;
	setp.gt.u64 	%p2, %rd19, 4095;
	@%p2 bra 	$L__BB7_28;
	cvt.u32.u64 	%r1, %rd19;
	mov.u32 	%r2, %tid.x;
	setp.ge.u32 	%p24, %r2, %r1;
	mov.f32 	%f315, 0f00000000;
	mov.u32 	%r160, %r2;
	@%p24 bra 	$L__BB7_6;
	mul.wide.u32 	%rd41, %r2, 4;
	add.s64 	%rd42, %rd2, %rd41;
	ld.global.f32 	%f315, [%rd42];
	add.s32 	%r160, %r2, 256;
$L__BB7_6:
	setp.ge.u32 	%p25, %r160, %r1;
	@%p25 bra 	$L__BB7_19;
	not.b32 	%r83, %r160;
	add.s32 	%r84, %r83, %r1;
	shr.u32 	%r85, %r84, 8;
	add.s32 	%r5, %r85, 1;
	and.b32  	%r6, %r5, 15;
	setp.lt.u32 	%p26, %r84, 3840;
	@%p26 bra 	$L__BB7_10;
	and.b32  	%r86, %r5, 33554416;
	neg.s32 	%r158, %r86;
	mul.wide.u32 	%rd43, %r160, 4;
	add.s64 	%rd44, %rd43, %rd2;
	add.s64 	%rd51, %rd44, 8192;
$L__BB7_9:
	.pragma "nounroll";
	ld.global.f32 	%f189, [%rd51+-8192];
	add.f32 	%f190, %f315, %f189;
	ld.global.f32 	%f191, [%rd51+-7168];
	add.f32 	%f192, %f190, %f191;
	ld.global.f32 	%f193, [%rd51+-6144];
	add.f32 	%f194, %f192, %f193;
	ld.global.f32 	%f195, [%rd51+-5120];
	add.f32 	%f196, %f194, %f195;
	ld.global.f32 	%f197, [%rd51+-4096];
	add.f32 	%f198, %f196, %f197;
	ld.global.f32 	%f199, [%rd51+-3072];
	add.f32 	%f200, %f198, %f199;
	ld.global.f32 	%f201, [%rd51+-2048];
	add.f32 	%f202, %f200, %f201;
	ld.global.f32 	%f203, [%rd51+-1024];
	add.f32 	%f204, %f202, %f203;
	ld.global.f32 	%f205, [%rd51];
	add.f32 	%f206, %f204, %f205;
	ld.global.f32 	%f207, [%rd51+1024];
	add.f32 	%f208, %f206, %f207;
	ld.global.f32 	%f209, [%rd51+2048];
	add.f32 	%f210, %f208, %f209;
	ld.global.f32 	%f211, [%rd51+3072];
	add.f32 	%f212, %f210, %f211;
	ld.global.f32 	%f213, [%rd51+4096];
	add.f32 	%f214, %f212, %f213;
	ld.global.f32 	%f215, [%rd51+5120];
	add.f32 	%f216, %f214, %f215;
	ld.global.f32 	%f217, [%rd51+6144];
	add.f32 	%f218, %f216, %f217;
	ld.global.f32 	%f219, [%rd51+7168];
	add.f32 	%f315, %f218, %f219;
	add.s32 	%r160, %r160, 4096;
	add.s32 	%r158, %r158, 16;
	add.s64 	%rd51, %rd51, 16384;
	setp.ne.s32 	%p27, %r158, 0;
	@%p27 bra 	$L__BB7_9;
$L__BB7_10:
	setp.eq.s32 	%p28, %r6, 0;
	@%p28 bra 	$L__BB7_19;
	and.b32  	%r13, %r5, 7;
	setp.lt.u32 	%p29, %r6, 8;
	@%p29 bra 	$L__BB7_13;
	mul.wide.s32 	%rd45, %r160, 4;
	add.s64 	%rd46, %rd2, %rd45;
	ld.global.f32 	%f221, [%rd46];
	add.f32 	%f222, %f315, %f221;
	ld.global.f32 	%f223, [%rd46+1024];
	add.f32 	%f224, %f222, %f223;
	ld.global.f32 	%f225, [%rd46+2048];
	add.f32 	%f226, %f224, %f225;
	ld.global.f32 	%f227, [%rd46+3072];
	add.f32 	%f228, %f226, %f227;
	ld.global.f32 	%f229, [%rd46+4096];
	add.f32 	%f230, %f228, %f229;
	ld.global.f32 	%f231, [%rd46+5120];
	add.f32 	%f232, %f230, %f231;
	ld.global.f32 	%f233, [%rd46+6144];
	add.f32 	%f234, %f232, %f233;
	ld.global.f32 	%f235, [%rd46+7168];
	add.f32 	%f315, %f234, %f235;
	add.s32 	%r160, %r160, 2048;
$L__BB7_13:
	setp.eq.s32 	%p30, %r13, 0;
	@%p30 bra 	$L__BB7_19;
	and.b32  	%r16, %r5, 3;
	setp.lt.u32 	%p31, %r13, 4;
	@%p31 bra 	$L__BB7_16;
	mul.wide.s32 	%rd47, %r160, 4;
	add.s64 	%rd48, %rd2, %rd47;
	ld.global.f32 	%f237, [%rd48];
	add.f32 	%f238, %f315, %f237;
	ld.global.f32 	%f239, [%rd48+1024];
	add.f32 	%f240, %f238, %f239;
	ld.global.f32 	%f241, [%rd48+2048];
	add.f32 	%f242, %f240, %f241;
	ld.global.f32 	%f243, [%rd48+3072];
	add.f32 	%f315, %f242, %f243;
	add.s32 	%r160, %r160, 1024;
$L__BB7_16:
	setp.eq.s32 	%p32, %r16, 0;
	@%p32 bra 	$L__BB7_19;
	neg.s32 	%r163, %r16;
$L__BB7_18:
	.pragma "nounroll";
	mul.wide.s32 	%rd49, %r160, 4;
	add.s64 	%rd50, %rd2, %rd49;
	ld.global.f32 	%f244, [%rd50];
	add.f32 	%f315, %f315, %f244;
	add.s32 	%r160, %r160, 256;
	add.s32 	%r163, %r163, 1;
	setp.ne.s32 	%p33, %r163, 0;
	@%p33 bra 	$L__BB7_18;
$L__BB7_19:
	setp.lt.u64 	%p34, %rd19, 256;
	@%p34 bra 	$L__BB7_24;
	// begin inline asm
	mov.u32 %r125, %laneid;
	// end inline asm
	mov.b32 	%r127, %f315;
	mov.b32 	%r128, 1;
	mov.b32 	%r149, 31;
	mov.b32 	%r150, -1;
	// begin inline asm
	shfl.sync.down.b32 %r126, %r127, %r128, %r149, %r150;
	// end inline asm
	setp.gt.s32 	%p50, %r125, 30;
	mov.b32 	%f279, %r126;
	add.f32 	%f280, %f315, %f279;
	selp.f32 	%f281, %f315, %f280, %p50;
	mov.b32 	%r132, %f281;
	mov.b32 	%r133, 2;
	// begin inline asm
	shfl.sync.down.b32 %r131, %r132, %r133, %r149, %r150;
	// end inline asm
	setp.gt.s32 	%p51, %r125, 29;
	mov.b32 	%f282, %r131;
	add.f32 	%f283, %f281, %f282;
	selp.f32 	%f284, %f281, %f283, %p51;
	mov.b32 	%r137, %f284;
	mov.b32 	%r138, 4;
	// begin inline asm
	shfl.sync.down.b32 %r136, %r137, %r138, %r149, %r150;
	// end inline asm
	setp.gt.s32 	%p52, %r125, 27;
	mov.b32 	%f285, %r136;
	add.f32 	%f286, %f284, %f285;
	selp.f32 	%f287, %f284, %f286, %p52;
	mov.b32 	%r142, %f287;
	mov.b32 	%r143, 8;
	// begin inline asm
	shfl.sync.down.b32 %r141, %r142, %r143, %r149, %r150;
	// end inline asm
	setp.gt.s32 	%p53, %r125, 23;
	mov.b32 	%f288, %r141;
	add.f32 	%f289, %f287, %f288;
	selp.f32 	%f290, %f287, %f289, %p53;
	mov.b32 	%r147, %f290;
	mov.b32 	%r148, 16;
	// begin inline asm
	shfl.sync.down.b32 %r146, %r147, %r148, %r149, %r150;
	// end inline asm
	setp.gt.s32 	%p54, %r125, 15;
	mov.b32 	%f291, %r146;
	add.f32 	%f16, %f290, %f291;
	selp.f32 	%f327, %f290, %f16, %p54;
	setp.ne.s32 	%p55, %r125, 0;
	@%p55 bra 	$L__BB7_22;
	shr.u32 	%r151, %r2, 3;
	and.b32  	%r152, %r151, 124;
	mov.u32 	%r153, _ZZN3cub18CUB_300001_SM_10006detail6reduce28DeviceReduceSingleTileKernelINS2_10policy_hubIfyN4cuda3std3__44plusIfEEE10Policy1000EN6thrust24THRUST_300001_SM_1000_NS6detail15normal_iteratorINSD_10device_ptrIfEEEEPfyS9_ffNS7_10__identityEEEvT0_T1_T2_T3_T4_T6_E12temp_storage;
	add.s32 	%r154, %r153, %r152;
	st.shared.f32 	[%r154+8], %f16;
$L__BB7_22:
	bar.sync 	0;
	setp.ne.s32 	%p56, %r2, 0;
	@%p56 bra 	$L__BB7_49;
	ld.shared.f32 	%f292, [_ZZN3cub18CUB_300001_SM_10006detail6reduce28DeviceReduceSingleTileKernelINS2_10policy_hubIfyN4cuda3std3__44plusIfEEE10Policy1000EN6thrust24THRUST_300001_SM_1000_NS6detail15normal_iteratorINSD_10device_ptrIfEEEEPfyS9_ffNS7_10__identityEEEvT0_T1_T2_T3_T4_T6_E12temp_storage+12];
	add.f32 	%f293, %f327, %f292;
	ld.shared.f32 	%f294, [_ZZN3cub18CUB_300001_SM_10006detail6reduce28DeviceReduceSingleTileKernelINS2_10policy_hubIfyN4cuda3std3__44plusIfEEE10Policy1000EN6thrust24THRUST_300001_SM_1000_NS6detail15normal_iteratorINSD_10device_ptrIfEEEEPfyS9_ffNS7_10__identityEEEvT0_T1_T2_T3_T4_T6_E12temp_storage+16];
	add.f32 	%f295, %f293, %f294;
	ld.shared.f32 	%f296, [_ZZN3cub18CUB_300001_SM_10006detail6reduce28DeviceReduceSingleTileKernelINS2_10policy_hubIfyN4cuda3std3__44plusIfEEE10Policy1000EN6thrust24THRUST_300001_SM_1000_NS6detail15normal_iteratorINSD_10device_ptrIfEEEEPfyS9_ffNS7_10__identityEEEvT0_T1_T2_T3_T4_T6_E12temp_storage+20];
	add.f32 	%f297, %f295, %f296;
	ld.shared.f32 	%f298, [_ZZN3cub18CUB_300001_SM_10006detail6reduce28DeviceReduceSingleTileKernelINS2_10policy_hubIfyN4cuda3std3__44plusIfEEE10Policy1000EN6thrust24THRUST_300001_SM_1000_NS6detail15normal_iteratorINSD_10device_ptrIfEEEEPfyS9_ffNS7_10__identityEEEvT0_T1_T2_T3_T4_T6_E12temp_storage+24];
	add.f32 	%f299, %f297, %f298;
	ld.shared.f32 	%f300, [_ZZN3cub18CUB_300001_SM_10006detail6reduce28DeviceReduceSingleTileKernelINS2_10policy_hubIfyN4cuda3std3__44plusIfEEE10Policy1000EN6thrust24THRUST_300001_SM_1000_NS6detail15normal_iteratorINSD_10device_ptrIfEEEEPfyS9_ffNS7_10__identityEEEvT0_T1_T2_T3_T4_T6_E12temp_storage+28];
	add.f32 	%f301, %f299, %f300;
	ld.shared.f32 	%f302, [_ZZN3cub18CUB_300001_SM_10006detail6reduce28DeviceReduceSingleTileKernelINS2_10policy_hubIfyN4cuda3std3__44plusIfEEE10Policy1000EN6thrust24THRUST_300001_SM_1000_NS6detail15normal_iteratorINSD_10device_ptrIfEEEEPfyS9_ffNS7_10__identityEEEvT0_T1_T2_T3_T4_T6_E12temp_storage+32];
	add.f32 	%f303, %f301, %f302;
	ld.shared.f32 	%f304, [_ZZN3cub18CUB_300001_SM_10006detail6reduce28DeviceReduceSingleTileKernelINS2_10policy_hubIfyN4cuda3std3__44plusIfEEE10Policy1000EN6thrust24THRUST_300001_SM_1000_NS6detail15normal_iteratorINSD_10device_ptrIfEEEEPfyS9_ffNS7_10__identityEEEvT0_T1_T2_T3_T4_T6_E12temp_storage+36];
	add.f32 	%f327, %f303, %f304;
	bra.uni 	$L__BB7_49;
$L__BB7_24:
	// begin inline asm
	mov.u32 %r87, %laneid;
	// end inline asm
	and.b32  	%r113, %r2, 992;
	add.s32 	%r114, %r113, 32;
	setp.gt.u32 	%p35, %r114, %r1;
	not.b32 	%r115, %r113;
	add.s32 	%r116, %r1, %r115;
	selp.b32 	%r111, %r116, 31, %p35;
	mov.b32 	%r89, %f315;
	mov.b32 	%r90, 1;
	mov.b32 	%r112, -1;
	// begin inline asm
	shfl.sync.down.b32 %r88, %r89, %r90, %r111, %r112;
	// end inline asm
	setp.lt.s32 	%p36, %r87, %r111;
	mov.b32 	%f245, %r88;
	add.f32 	%f246, %f315, %f245;
	selp.f32 	%f247, %f246, %f315, %p36;
	mov.b32 	%r94, %f247;
	mov.b32 	%r95, 2;
	// begin inline asm
	shfl.sync.down.b32 %r93, %r94, %r95, %r111, %r112;
	// end inline asm
	add.s32 	%r117, %r87, 2;
	setp.gt.s32 	%p37, %r117, %r111;
	mov.b32 	%f248, %r93;
	add.f32 	%f249, %f247, %f248;
	selp.f32 	%f250, %f247, %f249, %p37;
	mov.b32 	%r99, %f250;
	mov.b32 	%r100, 4;
	// begin inline asm
	shfl.sync.down.b32 %r98, %r99, %r100, %r111, %r112;
	// end inline asm
	add.s32 	%r118, %r87, 4;
	setp.gt.s32 	%p38, %r118, %r111;
	mov.b32 	%f251, %r98;
	add.f32 	%f252, %f250, %f251;
	selp.f32 	%f253, %f250, %f252, %p38;
	mov.b32 	%r104, %f253;
	mov.b32 	%r105, 8;
	// begin inline asm
	shfl.sync.down.b32 %r103, %r104, %r105, %r111, %r112;
	// end inline asm
	add.s32 	%r119, %r87, 8;
	setp.gt.s32 	%p39, %r119, %r111;
	mov.b32 	%f254, %r103;
	add.f32 	%f255, %f253, %f254;
	selp.f32 	%f256, %f253, %f255, %p39;
	mov.b32 	%r109, %f256;
	mov.b32 	%r110, 16;
	// begin inline asm
	shfl.sync.down.b32 %r108, %r109, %r110, %r111, %r112;
	// end inline asm
	add.s32 	%r120, %r87, 16;
	setp.gt.s32 	%p40, %r120, %r111;
	mov.b32 	%f257, %r108;
	add.f32 	%f258, %f256, %f257;
	selp.f32 	%f327, %f256, %f258, %p40;
	setp.ne.s32 	%p41, %r87, 0;
	@%p41 bra 	$L__BB7_26;
	shr.u32 	%r121, %r2, 3;
	and.b32  	%r122, %r121, 124;
	mov.u32 	%r123, _ZZN3cub18CUB_300001_SM_10006detail6reduce28DeviceReduceSingleTileKernelINS2_10policy_hubIfyN4cuda3std3__44plusIfEEE10Policy1000EN6thrust24THRUST_300001_SM_1000_NS6detail15normal_iteratorINSD_10device_ptrIfEEEEPfyS9_ffNS7_10__identityEEEvT0_T1_T2_T3_T4_T6_E12temp_storage;
	add.s32 	%r124, %r123, %r122;
	st.shared.f32 	[%r124+8], %f327;
$L__BB7_26:
	bar.sync 	0;
	setp.ne.s32 	%p42, %r2, 0;
	@%p42 bra 	$L__BB7_49;
	setp.gt.u64 	%p43, %rd19, 32;
	ld.shared.f32 	%f259, [_ZZN3cub18CUB_300001_SM_10006detail6reduce28DeviceReduceSingleTileKernelINS2_10policy_hubIfyN4cuda3std3__44plusIfEEE10Policy1000EN6thrust24THRUST_300001_SM_1000_NS6detail15normal_iteratorINSD_10device_ptrIfEEEEPfyS9_ffNS7_10__identityEEEvT0_T1_T2_T3_T4_T6_E12temp_storage+12];
	add.f32 	%f260, %f327, %f259;
	selp.f32 	%f261, %f260, %f327, %p43;
	setp.gt.u64 	%p44, %rd19, 64;
	ld.shared.f32 	%f262, [_ZZN3cub18CUB_300001_SM_10006detail6reduce28DeviceReduceSingleTileKernelINS2_10policy_hubIfyN4cuda3std3__44plusIfEEE10Policy1000EN6thrust24THRUST_300001_SM_1000_NS6detail15normal_iteratorINSD_10device_ptrIfEEEEPfyS9_ffNS7_10__identityEEEvT0_T1_T2_T3_T4_T6_E12temp_storage+16];
	add.f32 	%f263, %f262, %f261;
	selp.f32 	%f264, %f263, %f261, %p44;
	setp.gt.u64 	%p45, %rd19, 96;
	ld.shared.f32 	%f265, [_ZZN3cub18CUB_300001_SM_10006detail6reduce28DeviceReduceSingleTileKernelINS2_10policy_hubIfyN4cuda3std3__44plusIfEEE10Policy1000EN6thrust24THRUST_300001_SM_1000_NS6detail15normal_iteratorINSD_10device_ptrIfEEEEPfyS9_ffNS7_10__identityEEEvT0_T1_T2_T3_T4_T6_E12temp_storage+20];
	add.f32 	%f266, %f265, %f264;
	selp.f32 	%f267, %f266, %f264, %p45;
	setp.gt.u64 	%p46, %rd19, 128;
	ld.shared.f32 	%f268, [_ZZN3cub18CUB_300001_SM_10006detail6reduce28DeviceReduceSingleTileKernelINS2_10policy_hubIfyN4cuda3std3__44plusIfEEE10Policy1000EN6thrust24THRUST_300001_SM_1000_NS6detail15normal_iteratorINSD_10device_ptrIfEEEEPfyS9_ffNS7_10__identityEEEvT0_T1_T2_T3_T4_T6_E12temp_storage+24];
	add.f32 	%f269, %f268, %f267;
	selp.f32 	%f270, %f269, %f267, %p46;
	setp.gt.u64 	%p47, %rd19, 160;
	ld.shared.f32 	%f271, [_ZZN3cub18CUB_300001_SM_10006detail6reduce28DeviceReduceSingleTileKernelINS2_10policy_hubIfyN4cuda3std3__44plusIfEEE10Policy1000EN6thrust24THRUST_300001_SM_1000_NS6detail15normal_iteratorINSD_10device_ptrIfEEEEPfyS9_ffNS7_10__identityEEEvT0_T1_T2_T3_T4_T6_E12temp_storage+28];
	add.f32 	%f272, %f271, %f270;
	selp.f32 	%f273, %f272, %f270, %p47;
	setp.gt.u64 	%p48, %rd19, 192;
	ld.shared.f32 	%f274, [_ZZN3cub18CUB_300001_SM_10006detail6reduce28DeviceReduceSingleTileKernelINS2_10policy_hubIfyN4cuda3std3__44plusIfEEE10Policy1000EN6thrust24THRUST_300001_SM_1000_NS6detail15normal_iteratorINSD_10device_ptrIfEEEEPfyS9_ffNS7_10__identityEEEvT0_T1_T2_T3_T4_T6_E12temp_storage+32];
	add.f32 	%f275, %f274, %f273;
	selp.f32 	%f276, %f275, %f273, %p48;
	setp.gt.u64 	%p49, %rd19, 224;
	ld.shared.f32 	%f277, [_ZZN3cub18CUB_300001_SM_10006detail6reduce28DeviceReduceSingleTileKernelINS2_10policy_hubIfyN4cuda3std3__44plusIfEEE10Policy1000EN6thrust24THRUST_300001_SM_1000_NS6detail15normal_iteratorINSD_10device_ptrIfEEEEPfyS9_ffNS7_10__identityEEEvT0_T1_T2_T3_T4_T6_E12temp_storage+36];
	add.f32 	%f278, %f277, %f276;
	selp.f32 	%f327, %f278, %f276, %p49;
	bra.uni 	$L__BB7_49;
$L__BB7_28:
	mov.u32 	%r24, %tid.x;
	cvt.u64.u32 	%rd6, %r24;
	mul.wide.u32 	%rd22, %r24, 4;
	add.s64 	%rd7, %rd2, %rd22;
	ld.global.f32 	%f43, [%rd7];
	ld.global.f32 	%f44, [%rd7+1024];
	ld.global.f32 	%f45, [%rd7+2048];
	ld.global.f32 	%f46, [%rd7+3072];
	ld.global.f32 	%f47, [%rd7+4096];
	ld.global.f32 	%f48, [%rd7+5120];
	ld.global.f32 	%f49, [%rd7+6144];
	ld.global.f32 	%f50, [%rd7+7168];
	ld.global.f32 	%f51, [%rd7+8192];
	ld.global.f32 	%f52, [%rd7+9216];
	ld.global.f32 	%f53, [%rd7+10240];
	ld.global.f32 	%f54, [%rd7+11264];
	ld.global.f32 	%f55, [%rd7+12288];
	ld.global.f32 	%f56, [%rd7+13312];
	ld.global.f32 	%f57, [%rd7+14336];
	ld.global.f32 	%f58, [%rd7+15360];
	add.f32 	%f59, %f43, %f44;
	add.f32 	%f60, %f45, %f46;
	add.f32 	%f61, %f47, %f48;
	add.f32 	%f62, %f49, %f50;
	add.f32 	%f63, %f51, %f52;
	add.f32 	%f64, %f53, %f54;
	add.f32 	%f65, %f55, %f56;
	add.f32 	%f66, %f57, %f58;
	add.f32 	%f67, %f59, %f60;
	add.f32 	%f68, %f61, %f62;
	add.f32 	%f69, %f63, %f64;
	add.f32 	%f70, %f65, %f66;
	add.f32 	%f71, %f67, %f68;
	add.f32 	%f72, %f69, %f70;
	add.f32 	%f326, %f71, %f72;
	add.s64 	%rd8, %rd19, -4096;
	setp.lt.u64 	%p3, %rd8, 4096;
	mov.b64 	%rd53, 4096;
	@%p3 bra 	$L__BB7_32;
	mov.b64 	%rd53, 4096;
$L__BB7_30:
	shl.b64 	%rd24, %rd53, 2;
	add.s64 	%rd25, %rd7, %rd24;
	ld.global.f32 	%f73, [%rd25];
	ld.global.f32 	%f74, [%rd25+1024];
	ld.global.f32 	%f75, [%rd25+2048];
	ld.global.f32 	%f76, [%rd25+3072];
	ld.global.f32 	%f77, [%rd25+4096];
	ld.global.f32 	%f78, [%rd25+5120];
	ld.global.f32 	%f79, [%rd25+6144];
	ld.global.f32 	%f80, [%rd25+7168];
	ld.global.f32 	%f81, [%rd25+8192];
	ld.global.f32 	%f82, [%rd25+9216];
	ld.global.f32 	%f83, [%rd25+10240];
	ld.global.f32 	%f84, [%rd25+11264];
	ld.global.f32 	%f85, [%rd25+12288];
	ld.global.f32 	%f86, [%rd25+13312];
	ld.global.f32 	%f87, [%rd25+14336];
	ld.global.f32 	%f88, [%rd25+15360];
	add.f32 	%f89, %f326, %f73;
	add.f32 	%f90, %f74, %f75;
	add.f32 	%f91, %f76, %f77;
	add.f32 	%f92, %f78, %f79;
	add.f32 	%f93, %f80, %f81;
	add.f32 	%f94, %f82, %f83;
	add.f32 	%f95, %f84, %f85;
	add.f32 	%f96, %f86, %f87;
	add.f32 	%f97, %f89, %f90;
	add.f32 	%f98, %f91, %f92;
	add.f32 	%f99, %f93, %f94;
	add.f32 	%f100, %f95, %f96;
	add.f32 	%f101, %f97, %f98;
	add.f32 	%f102, %f99, %f100;
	add.f32 	%f103, %f101, %f102;
	add.f32 	%f326, %f103, %f88;
	sub.s64 	%rd26, %rd19, %rd53;
	setp.lt.u64 	%p4, %rd26, 4096;
	@%p4 bra 	$L__BB7_45;
	add.s64 	%rd53, %rd53, 4096;
	setp.le.u64 	%p5, %rd53, %rd8;
	@%p5 bra 	$L__BB7_30;
$L__BB7_32:
	setp.le.u64 	%p6, %rd19, %rd53;
	cvt.u32.u64 	%r42, %rd53;
	cvt.u32.u64 	%r43, %rd19;
	sub.s32 	%r44, %r43, %r42;
	setp.ge.s32 	%p7, %r24, %r44;
	or.pred  	%p8, %p6, %p7;
	@%p8 bra 	$L__BB7_45;
	not.b32 	%r47, %r24;
	add.s32 	%r48, %r47, %r43;
	sub.s32 	%r50, %r48, %r42;
	shr.u32 	%r51, %r50, 8;
	add.s32 	%r25, %r51, 1;
	and.b32  	%r26, %r25, 15;
	setp.lt.u32 	%p9, %r50, 3840;
	mov.u32 	%r167, %r24;
	@%p9 bra 	$L__BB7_36;
	and.b32  	%r52, %r25, 33554416;
	neg.s32 	%r165, %r52;
	add.s64 	%rd27, %rd53, %rd6;
	shl.b64 	%rd28, %rd27, 2;
	add.s64 	%rd29, %rd28, %rd2;
	add.s64 	%rd54, %rd29, 8192;
	mov.u32 	%r167, %r24;
$L__BB7_35:
	.pragma "nounroll";
	ld.global.f32 	%f105, [%rd54+-8192];
	add.f32 	%f106, %f326, %f105;
	ld.global.f32 	%f107, [%rd54+-7168];
	add.f32 	%f108, %f106, %f107;
	ld.global.f32 	%f109, [%rd54+-6144];
	add.f32 	%f110, %f108, %f109;
	ld.global.f32 	%f111, [%rd54+-5120];
	add.f32 	%f112, %f110, %f111;
	ld.global.f32 	%f113, [%rd54+-4096];
	add.f32 	%f114, %f112, %f113;
	ld.global.f32 	%f115, [%rd54+-3072];
	add.f32 	%f116, %f114, %f115;
	ld.global.f32 	%f117, [%rd54+-2048];
	add.f32 	%f118, %f116, %f117;
	ld.global.f32 	%f119, [%rd54+-1024];
	add.f32 	%f120, %f118, %f119;
	ld.global.f32 	%f121, [%rd54];
	add.f32 	%f122, %f120, %f121;
	ld.global.f32 	%f123, [%rd54+1024];
	add.f32 	%f124, %f122, %f123;
	ld.global.f32 	%f125, [%rd54+2048];
	add.f32 	%f126, %f124, %f125;
	ld.global.f32 	%f127, [%rd54+3072];
	add.f32 	%f128, %f126, %f127;
	ld.global.f32 	%f129, [%rd54+4096];
	add.f32 	%f130, %f128, %f129;
	ld.global.f32 	%f131, [%rd54+5120];
	add.f32 	%f132, %f130, %f131;
	ld.global.f32 	%f133, [%rd54+6144];
	add.f32 	%f134, %f132, %f133;
	ld.global.f32 	%f135, [%rd54+7168];
	add.f32 	%f326, %f134, %f135;
	add.s32 	%r167, %r167, 4096;
	add.s32 	%r165, %r165, 16;
	add.s64 	%rd54, %rd54, 16384;
	setp.ne.s32 	%p10, %r165, 0;
	@%p10 bra 	$L__BB7_35;
$L__BB7_36:
	setp.eq.s32 	%p11, %r26, 0;
	@%p11 bra 	$L__BB7_45;
	and.b32  	%r33, %r25, 7;
	setp.lt.u32 	%p12, %r26, 8;
	@%p12 bra 	$L__BB7_39;
	cvt.u64.u32 	%rd30, %r167;
	add.s64 	%rd31, %rd53, %rd30;
	shl.b64 	%rd32, %rd31, 2;
	add.s64 	%rd33, %rd2, %rd32;
	ld.global.f32 	%f137, [%rd33];
	add.f32 	%f138, %f326, %f137;
	ld.global.f32 	%f139, [%rd33+1024];
	add.f32 	%f140, %f138, %f139;
	ld.global.f32 	%f141, [%rd33+2048];
	add.f32 	%f142, %f140, %f141;
	ld.global.f32 	%f143, [%rd33+3072];
	add.f32 	%f144, %f142, %f143;
	ld.global.f32 	%f145, [%rd33+4096];
	add.f32 	%f146, %f144, %f145;
	ld.global.f32 	%f147, [%rd33+5120];
	add.f32 	%f148, %f146, %f147;
	ld.global.f32 	%f149, [%rd33+6144];
	add.f32 	%f150, %f148, %f149;
	ld.global.f32 	%f151, [%rd33+7168];
	add.f32 	%f326, %f150, %f151;
	add.s32 	%r167, %r167, 2048;
$L__BB7_39:
	setp.eq.s32 	%p13, %r33, 0;
	@%p13 bra 	$L__BB7_45;
	and.b32  	%r36, %r25, 3;
	setp.lt.u32 	%p14, %r33, 4;
	@%p14 bra 	$L__BB7_42;
	cvt.u64.u32 	%rd34, %r167;
	add.s64 	%rd35, %rd53, %rd34;
	shl.b64 	%rd36, %rd35, 2;
	add.s64 	%rd37, %rd2, %rd36;
	ld.global.f32 	%f153, [%rd37];
	add.f32 	%f154, %f326, %f153;
	ld.global.f32 	%f155, [%rd37+1024];
	add.f32 	%f156, %f154, %f155;
	ld.global.f32 	%f157, [%rd37+2048];
	add.f32 	%f158, %f156, %f157;
	ld.global.f32 	%f159, [%rd37+3072];
	add.f32 	%f326, %f158, %f159;
	add.s32 	%r167, %r167, 1024;
$L__BB7_42:
	setp.eq.s32 	%p15, %r36, 0;
	@%p15 bra 	$L__BB7_45;
	cvt.u64.u32 	%rd38, %r167;
	add.s64 	%rd39, %rd53, %rd38;
	shl.b64 	%rd40, %rd39, 2;
	add.s64 	%rd55, %rd2, %rd40;
	neg.s32 	%r170, %r36;
$L__BB7_44:
	.pragma "nounroll";
	ld.global.f32 	%f160, [%rd55];
	add.f32 	%f326, %f326, %f160;
	add.s64 	%rd55, %rd55, 1024;
	add.s32 	%r170, %r170, 1;
	setp.ne.s32 	%p16, %r170, 0;
	@%p16 bra 	$L__BB7_44;
$L__BB7_45:
	// begin inline asm
	mov.u32 %r53, %laneid;
	// end inline asm
	mov.b32 	%r55, %f326;
	mov.b32 	%r56, 1;
	mov.b32 	%r77, 31;
	mov.b32 	%r78, -1;
	// begin inline asm
	shfl.sync.down.b32 %r54, %r55, %r56, %r77, %r78;
	// end inline asm
	setp.gt.s32 	%p17, %r53, 30;
	mov.b32 	%f161, %r54;
	add.f32 	%f162, %f326, %f161;
	selp.f32 	%f163, %f326, %f162, %p17;
	mov.b32 	%r60, %f163;
	mov.b32 	%r61, 2;
	// begin inline asm
	shfl.sync.down.b32 %r59, %r60, %r61, %r77, %r78;
	// end inline asm
	setp.gt.s32 	%p18, %r53, 29;
	mov.b32 	%f164, %r59;
	add.f32 	%f165, %f163, %f164;
	selp.f32 	%f166, %f163, %f165, %p18;
	mov.b32 	%r65, %f166;
	mov.b32 	%r66, 4;
	// begin inline asm
	shfl.sync.down.b32 %r64, %r65, %r66, %r77, %r78;
	// end inline asm
	setp.gt.s32 	%p19, %r53, 27;
	mov.b32 	%f167, %r64;
	add.f32 	%f168, %f166, %f167;
	selp.f32 	%f169, %f166, %f168, %p19;
	mov.b32 	%r70, %f169;
	mov.b32 	%r71, 8;
	// begin inline asm
	shfl.sync.down.b32 %r69, %r70, %r71, %r77, %r78;
	// end inline asm
	setp.gt.s32 	%p20, %r53, 23;
	mov.b32 	%f170, %r69;
	add.f32 	%f171, %f169, %f170;
	selp.f32 	%f172, %f169, %f171, %p20;
	mov.b32 	%r75, %f172;
	mov.b32 	%r76, 16;
	// begin inline asm
	shfl.sync.down.b32 %r74, %r75, %r76, %r77, %r78;
	// end inline asm
	setp.gt.s32 	%p21, %r53, 15;
	mov.b32 	%f173, %r74;
	add.f32 	%f38, %f172, %f173;
	selp.f32 	%f327, %f172, %f38, %p21;
	setp.ne.s32 	%p22, %r53, 0;
	@%p22 bra 	$L__BB7_47;
	shr.u32 	%r79, %r24, 3;
	and.b32  	%r80, %r79, 124;
	mov.u32 	%r81, _ZZN3cub18CUB_300001_SM_10006detail6reduce28DeviceReduceSingleTileKernelINS2_10policy_hubIfyN4cuda3std3__44plusIfEEE10Policy1000EN6thrust24THRUST_300001_SM_1000_NS6detail15normal_iteratorINSD_10device_ptrIfEEEEPfyS9_ffNS7_10__identityEEEvT0_T1_T2_T3_T4_T6_E12temp_storage;
	add.s32 	%r82, %r81, %r80;
	st.shared.f32 	[%r82+8], %f38;
$L__BB7_47:
	bar.sync 	0;
	setp.ne.s32 	%p23, %r24, 0;
	@%p23 bra 	$L__BB7_49;
	ld.shared.f32 	%f174, [_ZZN3cub18CUB_300001_SM_10006detail6reduce28DeviceReduceSingleTileKernelINS2_10policy_hubIfyN4cuda3std3__44plusIfEEE10Policy1000EN6thrust24THRUST_300001_SM_1000_NS6detail15normal_iteratorINSD_10device_ptrIfEEEEPfyS9_ffNS7_10__identityEEEvT0_T1_T2_T3_T4_T6_E12temp_storage+12];
	add.f32 	%f175, %f327, %f174;
	ld.shared.f32 	%f176, [_ZZN3cub18CUB_300001_SM_10006detail6reduce28DeviceReduceSingleTileKernelINS2_10policy_hubIfyN4cuda3std3__44plusIfEEE10Policy1000EN6thrust24THRUST_300001_SM_1000_NS6detail15normal_iteratorINSD_10device_ptrIfEEEEPfyS9_ffNS7_10__identityEEEvT0_T1_T2_T3_T4_T6_E12temp_storage+16];
	add.f32 	%f177, %f175, %f176;
	ld.shared.f32 	%f178, [_ZZN3cub18CUB_300001_SM_10006detail6reduce28DeviceReduceSingleTileKernelINS2_10policy_hubIfyN4cuda3std3__44plusIfEEE10Policy1000EN6thrust24THRUST_300001_SM_1000_NS6detail15normal_iteratorINSD_10device_ptrIfEEEEPfyS9_ffNS7_10__identityEEEvT0_T1_T2_T3_T4_T6_E12temp_storage+20];
	add.f32 	%f179, %f177, %f178;
	ld.shared.f32 	%f180, [_ZZN3cub18CUB_300001_SM_10006detail6reduce28DeviceReduceSingleTileKernelINS2_10policy_hubIfyN4cuda3std3__44plusIfEEE10Policy1000EN6thrust24THRUST_300001_SM_1000_NS6detail15normal_iteratorINSD_10device_ptrIfEEEEPfyS9_ffNS7_10__identityEEEvT0_T1_T2_T3_T4_T6_E12temp_storage+24];
	add.f32 	%f181, %f179, %f180;
	ld.shared.f32 	%f182, [_ZZN3cub18CUB_300001_SM_10006detail6reduce28DeviceReduceSingleTileKernelINS2_10policy_hubIfyN4cuda3std3__44plusIfEEE10Policy1000EN6thrust24THRUST_300001_SM_1000_NS6detail15normal_iteratorINSD_10device_ptrIfEEEEPfyS9_ffNS7_10__identityEEEvT0_T1_T2_T3_T4_T6_E12temp_storage+28];
	add.f32 	%f183, %f181, %f182;
	ld.shared.f32 	%f184, [_ZZN3cub18CUB_300001_SM_10006detail6reduce28DeviceReduceSingleTileKernelINS2_10policy_hubIfyN4cuda3std3__44plusIfEEE10Policy1000EN6thrust24THRUST_300001_SM_1000_NS6detail15normal_iteratorINSD_10device_ptrIfEEEEPfyS9_ffNS7_10__identityEEEvT0_T1_T2_T3_T4_T6_E12temp_storage+32];
	add.f32 	%f185, %f183, %f184;
	ld.shared.f32 	%f186, [_ZZN3cub18CUB_300001_SM_10006detail6reduce28DeviceReduceSingleTileKernelINS2_10policy_hubIfyN4cuda3std3__44plusIfEEE10Policy1000EN6thrust24THRUST_300001_SM_1000_NS6detail15normal_iteratorINSD_10device_ptrIfEEEEPfyS9_ffNS7_10__identityEEEvT0_T1_T2_T3_T4_T6_E12temp_storage+36];
	add.f32 	%f327, %f185, %f186;
$L__BB7_49:
	mov.u32 	%r155, %tid.x;
	setp.ne.s32 	%p57, %r155, 0;
	@%p57 bra 	$L__BB7_51;
	add.f32 	%f305, %f42, %f327;
	st.global.f32 	[%rd1], %f305;
$L__BB7_51:
	ret;

}
	// .globl	_ZN3cub18CUB_300001_SM_10006detail6reduce18DeviceReduceKernelINS2_10policy_hubIfyN4cuda3std3__44plusIfEEE10Policy1000EN6thrust24THRUST_300001_SM_1000_NS6detail15normal_iteratorINSD_10device_ptrIfEEEEyS9_fNS7_10__identityEEEvT0_PT3_T1_NS0_13GridEvenShareISN_EET2_T4_
.visible .entry _ZN3cub18CUB_300001_SM_10006detail6reduce18DeviceReduceKernelINS2_10policy_hubIfyN4cuda3std3__44plusIfEEE10Policy1000EN6thrust24THRUST_300001_SM_1000_NS6detail15normal_iteratorINSD_10device_ptrIfEEEEyS9_fNS7_10__identityEEEvT0_PT3_T1_NS0_13GridEvenShareISN_EET2_T4_(
	.param .align 8 .b8 _ZN3cub18CUB_300001_SM_10006detail6reduce18DeviceReduceKernelINS2_10policy_hubIfyN4cuda3std3__44plusIfEEE10Policy1000EN6thrust24THRUST_300001_SM_1000_NS6detail15normal_iteratorINSD_10device_ptrIfEEEEyS9_fNS7_10__identityEEEvT0_PT3_T1_NS0_13GridEvenShareISN_EET2_T4__param_0[8],
	.param .u64 .ptr .align 1 _ZN3cub18CUB_300001_SM_10006detail6reduce18DeviceReduceKernelINS2_10policy_hubIfyN4cuda3std3__44plusIfEEE10Policy1000EN6thrust24THRUST_300001_SM_1000_NS6detail15normal_iteratorINSD_10device_ptrIfEEEEyS9_fNS7_10__identityEEEvT0_PT3_T1_NS0_13GridEvenShareISN_EET2_T4__param_1,
	.param .u64 _ZN3cub18CUB_300001_SM_10006detail6reduce18DeviceReduceKernelINS2_10policy_hubIfyN4cuda3std3__44plusIfEEE10Policy1000EN6thrust24THRUST_300001_SM_1000_NS6detail15normal_iteratorINSD_10device_ptrIfEEEEyS9_fNS7_10__identityEEEvT0_PT3_T1_NS0_13GridEvenShareISN_EET2_T4__param_2,
	.param .align 8 .b8 _ZN3cub18CUB_300001_SM_10006detail6reduce18DeviceReduceKernelINS2_10policy_hubIfyN4cuda3std3__44plusIfEEE10Policy1000EN6thrust24THRUST_300001_SM_1000_NS6detail15normal_iteratorINSD_10device_ptrIfEEEEyS9_fNS7_10__identityEEEvT0_PT3_T1_NS0_13GridEvenShareISN_EET2_T4__param_3[72],
	.param .align 1 .b8 _ZN3cub18CUB_300001_SM_10006detail6reduce18DeviceReduceKernelINS2_10policy_hubIfyN4cuda3std3__44plusIfEEE10Policy1000EN6thrust24THRUST_300001_SM_1000_NS6detail15normal_iteratorINSD_10device_ptrIfEEEEyS9_fNS7_10__identityEEEvT0_PT3_T1_NS0_13GridEvenShareISN_EET2_T4__param_4[1],
	.param .align 1 .b8 _ZN3cub18CUB_300001_SM_10006detail6reduce18DeviceReduceKernelINS2_10policy_hubIfyN4cuda3std3__44plusIfEEE10Policy1000EN6thrust24THRUST_300001_SM_1000_NS6detail15normal_iteratorINSD_10device_ptrIfEEEEyS9_fNS7_10__identityEEEvT0_PT3_T1_NS0_13GridEvenShareISN_EET2_T4__param_5[1]
)
.maxntid 256
{
	.reg .pred 	%p<57>;
	.reg .b16 	%rs<4>;
	.reg .b32 	%r<206>;
	.reg .b32 	%f<324>;
	.reg .b64 	%rd<78>;
	// demoted variable
	.shared .align 4 .b8 _ZZN3cub18CUB_300001_SM_10006detail6reduce18DeviceReduceKernelINS2_10policy_hubIfyN4cuda3std3__44plusIfEEE10Policy1000EN6thrust24THRUST_300001_SM_1000_NS6detail15normal_iteratorINSD_10device_ptrIfEEEEyS9_fNS7_10__identityEEEvT0_PT3_T1_NS0_13GridEvenShareISN_EET2_T4_E12temp_storage[44];
	ld.param.u64 	%rd1, [_ZN3cub18CUB_300001_SM_10006detail6reduce18DeviceReduceKernelINS2_10policy_hubIfyN4cuda3std3__44plusIfEEE10Policy1000EN6thrust24THRUST_300001_SM_1000_NS6detail15normal_iteratorINSD_10device_ptrIfEEEEyS9_fNS7_10__identityEEEvT0_PT3_T1_NS0_13GridEvenShareISN_EET2_T4__param_3+32];
	ld.param.u32 	%r1, [_ZN3cub18CUB_300001_SM_10006detail6reduce18DeviceReduceKernelINS2_10policy_hubIfyN4cuda3std3__44plusIfEEE10Policy1000EN6thrust24THRUST_300001_SM_1000_NS6detail15normal_iteratorINSD_10device_ptrIfEEEEyS9_fNS7_10__identityEEEvT0_PT3_T1_NS0_13GridEvenShareISN_EET2_T4__param_3+40];
	ld.param.u64 	%rd25, [_ZN3cub18CUB_300001_SM_10006detail6reduce18DeviceReduceKernelINS2_10policy_hubIfyN4cuda3std3__44plusIfEEE10Policy1000EN6thrust24THRUST_300001_SM_1000_NS6detail15normal_iteratorINSD_10device_ptrIfEEEEyS9_fNS7_10__identityEEEvT0_PT3_T1_NS0_13GridEvenShareISN_EET2_T4__param_0];
	cvta.to.global.u64 	%rd2, %rd25;
	mov.u32 	%r2, %ctaid.x;
	shl.b32 	%r50, %r1, 12;
	cvt.s64.s32 	%rd3, %r50;
	shl.b32 	%r51, %r2, 12;
	cvt.u64.u32 	%rd4, %r51;
	sub.s64 	%rd5, %rd1, %rd4;
	setp.gt.u64 	%p1, %rd5, 4095;
	@%p1 bra 	$L__BB8_25;
	cvt.u32.u64 	%r112, %rd4;
	cvt.u32.u64 	%r3, %rd1;
	sub.s32 	%r4, %r3, %r112;
	mov.u32 	%r5, %tid.x;
	setp.ge.s32 	%p23, %r5, %r4;
	mov.f32 	%f312, 0f00000000;
	mov.u32 	%r193, %r5;
	@%p23 bra 	$L__BB8_3;
	add.s32 	%r114, %r112, %r5;
	mul.wide.u32 	%rd51, %r114, 4;
	add.s64 	%rd52, %rd2, %rd51;
	ld.global.f32 	%f312, [%rd52];
	add.s32 	%r193, %r5, 256;
$L__BB8_3:
	setp.ge.s32 	%p24, %r193, %r4;
	@%p24 bra 	$L__BB8_16;
	not.b32 	%r116, %r193;
	add.s32 	%r117, %r116, %r3;
	sub.s32 	%r118, %r117, %r112;
	shr.u32 	%r119, %r118, 8;
	add.s32 	%r8, %r119, 1;
	and.b32  	%r9, %r8, 15;
	setp.lt.u32 	%p25, %r118, 3840;
	@%p25 bra 	$L__BB8_7;
	and.b32  	%r120, %r8, 33554416;
	neg.s32 	%r191, %r120;
	mul.wide.u32 	%rd53, %r2, 16384;
	mul.wide.u32 	%rd54, %r193, 4;
	or.b64  	%rd55, %rd53, %rd54;
	add.s64 	%rd56, %rd55, %rd2;
	add.s64 	%rd72, %rd56, 8192;
$L__BB8_6:
	.pragma "nounroll";
	ld.global.f32 	%f187, [%rd72+-8192];
	add.f32 	%f188, %f312, %f187;
	ld.global.f32 	%f189, [%rd72+-7168];
	add.f32 	%f190, %f188, %f189;
	ld.global.f32 	%f191, [%rd72+-6144];
	add.f32 	%f192, %f190, %f191;
	ld.global.f32 	%f193, [%rd72+-5120];
	add.f32 	%f194, %f192, %f193;
	ld.global.f32 	%f195, [%rd72+-4096];
	add.f32 	%f196, %f194, %f195;
	ld.global.f32 	%f197, [%rd72+-3072];
	add.f32 	%f198, %f196, %f197;
	ld.global.f32 	%f199, [%rd72+-2048];
	add.f32 	%f200, %f198, %f199;
	ld.global.f32 	%f201, [%rd72+-1024];
	add.f32 	%f202, %f200, %f201;
	ld.global.f32 	%f203, [%rd72];
	add.f32 	%f204, %f202, %f203;
	ld.global.f32 	%f205, [%rd72+1024];
	add.f32 	%f206, %f204, %f205;
	ld.global.f32 	%f207, [%rd72+2048];
	add.f32 	%f208, %f206, %f207;
	ld.global.f32 	%f209, [%rd72+3072];
	add.f32 	%f210, %f208, %f209;
	ld.global.f32 	%f211, [%rd72+4096];
	add.f32 	%f212, %f210, %f211;
	ld.global.f32 	%f213, [%rd72+5120];
	add.f32 	%f214, %f212, %f213;
	ld.global.f32 	%f215, [%rd72+6144];
	add.f32 	%f216, %f214, %f215;
	ld.global.f32 	%f217, [%rd72+7168];
	add.f32 	%f312, %f216, %f217;
	add.s32 	%r193, %r193, 4096;
	add.s32 	%r191, %r191, 16;
	add.s64 	%rd72, %rd72, 16384;
	setp.ne.s32 	%p26, %r191, 0;
	@%p26 bra 	$L__BB8_6;
$L__BB8_7:
	setp.eq.s32 	%p27, %r9, 0;
	@%p27 bra 	$L__BB8_16;
	and.b32  	%r16, %r8, 7;
	setp.lt.u32 	%p28, %r9, 8;
	@%p28 bra 	$L__BB8_10;
	cvt.s64.s32 	%rd57, %r193;
	add.s64 	%rd58, %rd57, %rd4;
	shl.b64 	%rd59, %rd58, 2;
	add.s64 	%rd60, %rd2, %rd59;
	ld.global.f32 	%f219, [%rd60];
	add.f32 	%f220, %f312, %f219;
	ld.global.f32 	%f221, [%rd60+1024];
	add.f32 	%f222, %f220, %f221;
	ld.global.f32 	%f223, [%rd60+2048];
	add.f32 	%f224, %f222, %f223;
	ld.global.f32 	%f225, [%rd60+3072];
	add.f32 	%f226, %f224, %f225;
	ld.global.f32 	%f227, [%rd60+4096];
	add.f32 	%f228, %f226, %f227;
	ld.global.f32 	%f229, [%rd60+5120];
	add.f32 	%f230, %f228, %f229;
	ld.global.f32 	%f231, [%rd60+6144];
	add.f32 	%f232, %f230, %f231;
	ld.global.f32 	%f233, [%rd60+7168];
	add.f32 	%f312, %f232, %f233;
	add.s32 	%r193, %r193, 2048;
$L__BB8_10:
	setp.eq.s32 	%p29, %r16, 0;
	@%p29 bra 	$L__BB8_16;
	and.b32  	%r19, %r8, 3;
	setp.lt.u32 	%p30, %r16, 4;
	@%p30 bra 	$L__BB8_13;
	cvt.s64.s32 	%rd61, %r193;
	add.s64 	%rd62, %rd61, %rd4;
	shl.b64 	%rd63, %rd62, 2;
	add.s64 	%rd64, %rd2, %rd63;
	ld.global.f32 	%f235, [%rd64];
	add.f32 	%f236, %f312, %f235;
	ld.global.f32 	%f237, [%rd64+1024];
	add.f32 	%f238, %f236, %f237;
	ld.global.f32 	%f239, [%rd64+2048];
	add.f32 	%f240, %f238, %f239;
	ld.global.f32 	%f241, [%rd64+3072];
	add.f32 	%f312, %f240, %f241;
	add.s32 	%r193, %r193, 1024;
$L__BB8_13:
	setp.eq.s32 	%p31, %r19, 0;
	@%p31 bra 	$L__BB8_16;
	mul.wide.u32 	%rd65, %r2, 16384;
	add.s64 	%rd9, %rd2, %rd65;
	neg.s32 	%r196, %r19;
$L__BB8_15:
	.pragma "nounroll";
	mul.wide.s32 	%rd66, %r193, 4;
	add.s64 	%rd67, %rd9, %rd66;
	ld.global.f32 	%f242, [%rd67];
	add.f32 	%f312, %f312, %f242;
	add.s32 	%r193, %r193, 256;
	add.s32 	%r196, %r196, 1;
	setp.ne.s32 	%p32, %r196, 0;
	@%p32 bra 	$L__BB8_15;
$L__BB8_16:
	setp.lt.s32 	%p33, %r4, 256;
	@%p33 bra 	$L__BB8_21;
	// begin inline asm
	mov.u32 %r159, %laneid;
	// end inline asm
	mov.b32 	%r161, %f312;
	mov.b32 	%r162, 1;
	mov.b32 	%r183, 31;
	mov.b32 	%r184, -1;
	// begin inline asm
	shfl.sync.down.b32 %r160, %r161, %r162, %r183, %r184;
	// end inline asm
	setp.gt.s32 	%p49, %r159, 30;
	mov.b32 	%f277, %r160;
	add.f32 	%f278, %f312, %f277;
	selp.f32 	%f279, %f312, %f278, %p49;
	mov.b32 	%r166, %f279;
	mov.b32 	%r167, 2;
	// begin inline asm
	shfl.sync.down.b32 %r165, %r166, %r167, %r183, %r184;
	// end inline asm
	setp.gt.s32 	%p50, %r159, 29;
	mov.b32 	%f280, %r165;
	add.f32 	%f281, %f279, %f280;
	selp.f32 	%f282, %f279, %f281, %p50;
	mov.b32 	%r171, %f282;
	mov.b32 	%r172, 4;
	// begin inline asm
	shfl.sync.down.b32 %r170, %r171, %r172, %r183, %r184;
	// end inline asm
	setp.gt.s32 	%p51, %r159, 27;
	mov.b32 	%f283, %r170;
	add.f32 	%f284, %f282, %f283;
	selp.f32 	%f285, %f282, %f284, %p51;
	mov.b32 	%r176, %f285;
	mov.b32 	%r177, 8;
	// begin inline asm
	shfl.sync.down.b32 %r175, %r176, %r177, %r183, %r184;
	// end inline asm
	setp.gt.s32 	%p52, %r159, 23;
	mov.b32 	%f286, %r175;
	add.f32 	%f287, %f285, %f286;
	selp.f32 	%f288, %f285, %f287, %p52;
	mov.b32 	%r181, %f288;
	mov.b32 	%r182, 16;
	// begin inline asm
	shfl.sync.down.b32 %r180, %r181, %r182, %r183, %r184;
	// end inline asm
	setp.gt.s32 	%p53, %r159, 15;
	mov.b32 	%f289, %r180;
	add.f32 	%f16, %f288, %f289;
	selp.f32 	%f323, %f288, %f16, %p53;
	setp.ne.s32 	%p54, %r159, 0;
	@%p54 bra 	$L__BB8_19;
	shr.u32 	%r185, %r5, 3;
	and.b32  	%r186, %r185, 124;
	mov.u32 	%r187, _ZZN3cub18CUB_300001_SM_10006detail6reduce18DeviceReduceKernelINS2_10policy_hubIfyN4cuda3std3__44plusIfEEE10Policy1000EN6thrust24THRUST_300001_SM_1000_NS6detail15normal_iteratorINSD_10device_ptrIfEEEEyS9_fNS7_10__identityEEEvT0_PT3_T1_NS0_13GridEvenShareISN_EET2_T4_E12temp_storage;
	add.s32 	%r188, %r187, %r186;
	st.shared.f32 	[%r188+8], %f16;
$L__BB8_19:
	bar.sync 	0;
	setp.ne.s32 	%p55, %r5, 0;
	@%p55 bra 	$L__BB8_46;
	ld.shared.f32 	%f290, [_ZZN3cub18CUB_300001_SM_10006detail6reduce18DeviceReduceKernelINS2_10policy_hubIfyN4cuda3std3__44plusIfEEE10Policy1000EN6thrust24THRUST_300001_SM_1000_NS6detail15normal_iteratorINSD_10device_ptrIfEEEEyS9_fNS7_10__identityEEEvT0_PT3_T1_NS0_13GridEvenShareISN_EET2_T4_E12temp_storage+12];
	add.f32 	%f291, %f323, %f290;
	ld.shared.f32 	%f292, [_ZZN3cub18CUB_300001_SM_10006detail6reduce18DeviceReduceKernelINS2_10policy_hubIfyN4cuda3std3__44plusIfEEE10Policy1000EN6thrust24THRUST_300001_SM_1000_NS6detail15normal_iteratorINSD_10device_ptrIfEEEEyS9_fNS7_10__identityEEEvT0_PT3_T1_NS0_13GridEvenShareISN_EET2_T4_E12temp_storage+16];
	add.f32 	%f293, %f291, %f292;
	ld.shared.f32 	%f294, [_ZZN3cub18CUB_300001_SM_10006detail6reduce18DeviceReduceKernelINS2_10policy_hubIfyN4cuda3std3__44plusIfEEE10Policy1000EN6thrust24THRUST_300001_SM_1000_NS6detail15normal_iteratorINSD_10device_ptrIfEEEEyS9_fNS7_10__identityEEEvT0_PT3_T1_NS0_13GridEvenShareISN_EET2_T4_E12temp_storage+20];
	add.f32 	%f295, %f293, %f294;
	ld.shared.f32 	%f296, [_ZZN3cub18CUB_300001_SM_10006detail6reduce18DeviceReduceKernelINS2_10policy_hubIfyN4cuda3std3__44plusIfEEE10Policy1000EN6thrust24THRUST_300001_SM_1000_NS6detail15normal_iteratorINSD_10device_ptrIfEEEEyS9_fNS7_10__identityEEEvT0_PT3_T1_NS0_13GridEvenShareISN_EET2_T4_E12temp_storage+24];
	add.f32 	%f297, %f295, %f296;
	ld.shared.f32 	%f298, [_ZZN3cub18CUB_300001_SM_10006detail6reduce18DeviceReduceKernelINS2_10policy_hubIfyN4cuda3std3__44plusIfEEE10Policy1000EN6thrust24THRUST_300001_SM_1000_NS6detail15normal_iteratorINSD_10device_ptrIfEEEEyS9_fNS7_10__identityEEEvT0_PT3_T1_NS0_13GridEvenShareISN_EET2_T4_E12temp_storage+28];
	add.f32 	%f299, %f297, %f298;
	ld.shared.f32 	%f300, [_ZZN3cub18CUB_300001_SM_10006detail6reduce18DeviceReduceKernelINS2_10policy_hubIfyN4cuda3std3__44plusIfEEE10Policy1000EN6thrust24THRUST_300001_SM_1000_NS6detail15normal_iteratorINSD_10device_ptrIfEEEEyS9_fNS7_10__identityEEEvT0_PT3_T1_NS0_13GridEvenShareISN_EET2_T4_E12temp_storage+32];
	add.f32 	%f301, %f299, %f300;
	ld.shared.f32 	%f302, [_ZZN3cub18CUB_300001_SM_10006detail6reduce18DeviceReduceKernelINS2_10policy_hubIfyN4cuda3std3__44plusIfEEE10Policy1000EN6thrust24THRUST_300001_SM_1000_NS6detail15normal_iteratorINSD_10device_ptrIfEEEEyS9_fNS7_10__identityEEEvT0_PT3_T1_NS0_13GridEvenShareISN_EET2_T4_E12temp_storage+36];
	add.f32 	%f323, %f301, %f302;
	bra.uni 	$L__BB8_46;
$L__BB8_21:
	// begin inline asm
	mov.u32 %r121, %laneid;
	// end inline asm
	and.b32  	%r147, %r5, 992;
	add.s32 	%r148, %r147, 32;
	setp.gt.s32 	%p34, %r148, %r4;
	not.b32 	%r149, %r147;
	add.s32 	%r150, %r4, %r149;
	selp.b32 	%r145, %r150, 31, %p34;
	mov.b32 	%r123, %f312;
	mov.b32 	%r124, 1;
	mov.b32 	%r146, -1;
	// begin inline asm
	shfl.sync.down.b32 %r122, %r123, %r124, %r145, %r146;
	// end inline asm
	setp.lt.s32 	%p35, %r121, %r145;
	mov.b32 	%f243, %r122;
	add.f32 	%f244, %f312, %f243;
	selp.f32 	%f245, %f244, %f312, %p35;
	mov.b32 	%r128, %f245;
	mov.b32 	%r129, 2;
	// begin inline asm
	shfl.sync.down.b32 %r127, %r128, %r129, %r145, %r146;
	// end inline asm
	add.s32 	%r151, %r121, 2;
	setp.gt.s32 	%p36, %r151, %r145;
	mov.b32 	%f246, %r127;
	add.f32 	%f247, %f245, %f246;
	selp.f32 	%f248, %f245, %f247, %p36;
	mov.b32 	%r133, %f248;
	mov.b32 	%r134, 4;
	// begin inline asm
	shfl.sync.down.b32 %r132, %r133, %r134, %r145, %r146;
	// end inline asm
	add.s32 	%r152, %r121, 4;
	setp.gt.s32 	%p37, %r152, %r145;
	mov.b32 	%f249, %r132;
	add.f32 	%f250, %f248, %f249;
	selp.f32 	%f251, %f248, %f250, %p37;
	mov.b32 	%r138, %f251;
	mov.b32 	%r139, 8;
	// begin inline asm
	shfl.sync.down.b32 %r137, %r138, %r139, %r145, %r146;
	// end inline asm
	add.s32 	%r153, %r121, 8;
	setp.gt.s32 	%p38, %r153, %r145;
	mov.b32 	%f252, %r137;
	add.f32 	%f253, %f251, %f252;
	selp.f32 	%f254, %f251, %f253, %p38;
	mov.b32 	%r143, %f254;
	mov.b32 	%r144, 16;
	// begin inline asm
	shfl.sync.down.b32 %r142, %r143, %r144, %r145, %r146;
	// end inline asm
	add.s32 	%r154, %r121, 16;
	setp.gt.s32 	%p39, %r154, %r145;
	mov.b32 	%f255, %r142;
	add.f32 	%f256, %f254, %f255;
	selp.f32 	%f323, %f254, %f256, %p39;
	setp.ne.s32 	%p40, %r121, 0;
	@%p40 bra 	$L__BB8_23;
	shr.u32 	%r155, %r5, 3;
	and.b32  	%r156, %r155, 124;
	mov.u32 	%r157, _ZZN3cub18CUB_300001_SM_10006detail6reduce18DeviceReduceKernelINS2_10policy_hubIfyN4cuda3std3__44plusIfEEE10Policy1000EN6thrust24THRUST_300001_SM_1000_NS6detail15normal_iteratorINSD_10device_ptrIfEEEEyS9_fNS7_10__identityEEEvT0_PT3_T1_NS0_13GridEvenShareISN_EET2_T4_E12temp_storage;
	add.s32 	%r158, %r157, %r156;
	st.shared.f32 	[%r158+8], %f323;
$L__BB8_23:
	bar.sync 	0;
	setp.ne.s32 	%p41, %r5, 0;
	@%p41 bra 	$L__BB8_46;
	setp.gt.s32 	%p42, %r4, 32;
	ld.shared.f32 	%f257, [_ZZN3cub18CUB_300001_SM_10006detail6reduce18DeviceReduceKernelINS2_10policy_hubIfyN4cuda3std3__44plusIfEEE10Policy1000EN6thrust24THRUST_300001_SM_1000_NS6detail15normal_iteratorINSD_10device_ptrIfEEEEyS9_fNS7_10__identityEEEvT0_PT3_T1_NS0_13GridEvenShareISN_EET2_T4_E12temp_storage+12];
	add.f32 	%f258, %f323, %f257;
	selp.f32 	%f259, %f258, %f323, %p42;
	setp.gt.s32 	%p43, %r4, 64;
	ld.shared.f32 	%f260, [_ZZN3cub18CUB_300001_SM_10006detail6reduce18DeviceReduceKernelINS2_10policy_hubIfyN4cuda3std3__44plusIfEEE10Policy1000EN6thrust24THRUST_300001_SM_1000_NS6detail15normal_iteratorINSD_10device_ptrIfEEEEyS9_fNS7_10__identityEEEvT0_PT3_T1_NS0_13GridEvenShareISN_EET2_T4_E12temp_storage+16];
	add.f32 	%f261, %f260, %f259;
	selp.f32 	%f262, %f261, %f259, %p43;
	setp.gt.s32 	%p44, %r4, 96;
	ld.shared.f32 	%f263, [_ZZN3cub18CUB_300001_SM_10006detail6reduce18DeviceReduceKernelINS2_10policy_hubIfyN4cuda3std3__44plusIfEEE10Policy1000EN6thrust24THRUST_300001_SM_1000_NS6detail15normal_iteratorINSD_10device_ptrIfEEEEyS9_fNS7_10__identityEEEvT0_PT3_T1_NS0_13GridEvenShareISN_EET2_T4_E12temp_storage+20];
	add.f32 	%f264, %f263, %f262;
	selp.f32 	%f265, %f264, %f262, %p44;
	setp.gt.s32 	%p45, %r4, 128;
	ld.shared.f32 	%f266, [_ZZN3cub18CUB_300001_SM_10006detail6reduce18DeviceReduceKernelINS2_10policy_hubIfyN4cuda3std3__44plusIfEEE10Policy1000EN6thrust24THRUST_300001_SM_1000_NS6detail15normal_iteratorINSD_10device_ptrIfEEEEyS9_fNS7_10__identityEEEvT0_PT3_T1_NS0_13GridEvenShareISN_EET2_T4_E12temp_storage+24];
	add.f32 	%f267, %f266, %f265;
	selp.f32 	%f268, %f267, %f265, %p45;
	setp.gt.s32 	%p46, %r4, 160;
	ld.shared.f32 	%f269, [_ZZN3cub18CUB_300001_SM_10006detail6reduce18DeviceReduceKernelINS2_10policy_hubIfyN4cuda3std3__44plusIfEEE10Policy1000EN6thrust24THRUST_300001_SM_1000_NS6detail15normal_iteratorINSD_10device_ptrIfEEEEyS9_fNS7_10__identityEEEvT0_PT3_T1_NS0_13GridEvenShareISN_EET2_T4_E12temp_storage+28];
	add.f32 	%f270, %f269, %f268;
	selp.f32 	%f271, %f270, %f268, %p46;
	setp.gt.s32 	%p47, %r4, 192;
	ld.shared.f32 	%f272, [_ZZN3cub18CUB_300001_SM_10006detail6reduce18DeviceReduceKernelINS2_10policy_hubIfyN4cuda3std3__44plusIfEEE10Policy1000EN6thrust24THRUST_300001_SM_1000_NS6detail15normal_iteratorINSD_10device_ptrIfEEEEyS9_fNS7_10__identityEEEvT0_PT3_T1_NS0_13GridEvenShareISN_EET2_T4_E12temp_storage+32];
	add.f32 	%f273, %f272, %f271;
	selp.f32 	%f274, %f273, %f271, %p47;
	setp.gt.s32 	%p48, %r4, 224;
	ld.shared.f32 	%f275, [_ZZN3cub18CUB_300001_SM_10006detail6reduce18DeviceReduceKernelINS2_10policy_hubIfyN4cuda3std3__44plusIfEEE10Policy1000EN6thrust24THRUST_300001_SM_1000_NS6detail15normal_iteratorINSD_10device_ptrIfEEEEyS9_fNS7_10__identityEEEvT0_PT3_T1_NS0_13GridEvenShareISN_EET2_T4_E12temp_storage+36];
	add.f32 	%f276, %f275, %f274;
	selp.f32 	%f323, %f276, %f274, %p48;
	bra.uni 	$L__BB8_46;
$L__BB8_25:
	cvt.u32.u64 	%r52, %rd4;
	mov.u32 	%r27, %tid.x;
	add.s32 	%r53, %r27, %r52;
	mul.wide.u32 	%rd26, %r53, 4;
	add.s64 	%rd27, %rd2, %rd26;
	ld.global.f32 	%f41, [%rd27];
	ld.global.f32 	%f42, [%rd27+1024];
	ld.global.f32 	%f43, [%rd27+2048];
	ld.global.f32 	%f44, [%rd27+3072];
	ld.global.f32 	%f45, [%rd27+4096];
	ld.global.f32 	%f46, [%rd27+5120];
	ld.global.f32 	%f47, [%rd27+6144];
	ld.global.f32 	%f48, [%rd27+7168];
	ld.global.f32 	%f49, [%rd27+8192];
	ld.global.f32 	%f50, [%rd27+9216];
	ld.global.f32 	%f51, [%rd27+10240];
	ld.global.f32 	%f52, [%rd27+11264];
	ld.global.f32 	%f53, [%rd27+12288];
	ld.global.f32 	%f54, [%rd27+13312];
	ld.global.f32 	%f55, [%rd27+14336];
	ld.global.f32 	%f56, [%rd27+15360];
	add.f32 	%f57, %f41, %f42;
	add.f32 	%f58, %f43, %f44;
	add.f32 	%f59, %f45, %f46;
	add.f32 	%f60, %f47, %f48;
	add.f32 	%f61, %f49, %f50;
	add.f32 	%f62, %f51, %f52;
	add.f32 	%f63, %f53, %f54;
	add.f32 	%f64, %f55, %f56;
	add.f32 	%f65, %f57, %f58;
	add.f32 	%f66, %f59, %f60;
	add.f32 	%f67, %f61, %f62;
	add.f32 	%f68, %f63, %f64;
	add.f32 	%f69, %f65, %f66;
	add.f32 	%f70, %f67, %f68;
	add.f32 	%f322, %f69, %f70;
	setp.lt.u64 	%p2, %rd5, %rd3;
	@%p2 bra 	$L__BB8_42;
	cvt.u32.u64 	%r55, %rd3;
	cvt.u64.u32 	%rd28, %r27;
	add.s64 	%rd74, %rd4, %rd3;
	cvt.u32.u64 	%r28, %rd1;
	not.b32 	%r57, %r27;
	add.s32 	%r58, %r57, %r28;
	sub.s32 	%r59, %r58, %r55;
	sub.s32 	%r198, %r59, %r52;
	add.s64 	%rd29, %rd74, %rd28;
	shl.b64 	%rd30, %rd29, 2;
	add.s64 	%rd31, %rd30, %rd2;
	add.s64 	%rd73, %rd31, 8192;
	mov.b32 	%r199, 0;
	shl.b32 	%r60, %r1, 12;
	mov.u64 	%rd75, %rd4;
$L__BB8_27:
	cvt.s64.s32 	%rd15, %r60;
	add.s64 	%rd75, %rd75, %rd15;
	add.s64 	%rd32, %rd1, -4096;
	setp.gt.u64 	%p3, %rd75, %rd32;
	@%p3 bra 	$L__BB8_29;
	shl.b32 	%r61, %r1, 12;
	cvt.s64.s32 	%rd33, %r61;
	cvt.u64.u32 	%rd34, %r27;
	add.s64 	%rd35, %rd75, %rd34;
	shl.b64 	%rd36, %rd35, 2;
	add.s64 	%rd37, %rd2, %rd36;
	ld.global.f32 	%f71, [%rd37];
	ld.global.f32 	%f72, [%rd37+1024];
	ld.global.f32 	%f73, [%rd37+2048];
	ld.global.f32 	%f74, [%rd37+3072];
	ld.global.f32 	%f75, [%rd37+4096];
	ld.global.f32 	%f76, [%rd37+5120];
	ld.global.f32 	%f77, [%rd37+6144];
	ld.global.f32 	%f78, [%rd37+7168];
	ld.global.f32 	%f79, [%rd37+8192];
	ld.global.f32 	%f80, [%rd37+9216];
	ld.global.f32 	%f81, [%rd37+10240];
	ld.global.f32 	%f82, [%rd37+11264];
	ld.global.f32 	%f83, [%rd37+12288];
	ld.global.f32 	%f84, [%rd37+13312];
	ld.global.f32 	%f85, [%rd37+14336];
	ld.global.f32 	%f86, [%rd37+15360];
	add.f32 	%f87, %f322, %f71;
	add.f32 	%f88, %f72, %f73;
	add.f32 	%f89, %f74, %f75;
	add.f32 	%f90, %f76, %f77;
	add.f32 	%f91, %f78, %f79;
	add.f32 	%f92, %f80, %f81;
	add.f32 	%f93, %f82, %f83;
	add.f32 	%f94, %f84, %f85;
	add.f32 	%f95, %f87, %f88;
	add.f32 	%f96, %f89, %f90;
	add.f32 	%f97, %f91, %f92;
	add.f32 	%f98, %f93, %f94;
	add.f32 	%f99, %f95, %f96;
	add.f32 	%f100, %f97, %f98;
	add.f32 	%f101, %f99, %f100;
	add.f32 	%f322, %f101, %f86;
	sub.s64 	%rd38, %rd1, %rd75;
	setp.lt.u64 	%p4, %rd38, %rd33;
	add.s32 	%r199, %r199, 1;
	add.s64 	%rd74, %rd74, %rd33;
	sub.s32 	%r198, %r198, %r61;
	mul.wide.s32 	%rd39, %r61, 4;
	add.s64 	%rd73, %rd73, %rd39;
	@%p4 bra 	$L__BB8_42;
	bra.uni 	$L__BB8_27;
$L__BB8_29:
	setp.le.u64 	%p5, %rd1, %rd75;
	cvt.u32.u64 	%r62, %rd75;
	cvt.u32.u64 	%r63, %rd1;
	sub.s32 	%r64, %r63, %r62;
	setp.ge.s32 	%p6, %r27, %r64;
	or.pred  	%p7, %p5, %p6;
	@%p7 bra 	$L__BB8_42;
	cvt.u32.u64 	%r66, %rd15;
	cvt.u32.u64 	%r67, %rd4;
	not.b32 	%r68, %r27;
	add.s32 	%r69, %r68, %r28;
	add.s32 	%r70, %r66, %r67;
	sub.s32 	%r71, %r69, %r70;
	mul.lo.s32 	%r72, %r1, %r199;
	shl.b32 	%r73, %r72, 12;
	sub.s32 	%r74, %r71, %r73;
	shr.u32 	%r75, %r74, 8;
	add.s32 	%r34, %r75, 1;
	and.b32  	%r35, %r34, 15;
	setp.lt.u32 	%p8, %r74, 3840;
	mov.u32 	%r202, %r27;
	@%p8 bra 	$L__BB8_33;
	shr.u32 	%r76, %r198, 8;
	add.s32 	%r77, %r76, 1;
	and.b32  	%r78, %r77, 33554416;
	neg.s32 	%r200, %r78;
	mov.u32 	%r202, %r27;
$L__BB8_32:
	.pragma "nounroll";
	ld.global.f32 	%f103, [%rd73+-8192];
	add.f32 	%f104, %f322, %f103;
	ld.global.f32 	%f105, [%rd73+-7168];
	add.f32 	%f106, %f104, %f105;
	ld.global.f32 	%f107, [%rd73+-6144];
	add.f32 	%f108, %f106, %f107;
	ld.global.f32 	%f109, [%rd73+-5120];
	add.f32 	%f110, %f108, %f109;
	ld.global.f32 	%f111, [%rd73+-4096];
	add.f32 	%f112, %f110, %f111;
	ld.global.f32 	%f113, [%rd73+-3072];
	add.f32 	%f114, %f112, %f113;
	ld.global.f32 	%f115, [%rd73+-2048];
	add.f32 	%f116, %f114, %f115;
	ld.global.f32 	%f117, [%rd73+-1024];
	add.f32 	%f118, %f116, %f117;
	ld.global.f32 	%f119, [%rd73];
	add.f32 	%f120, %f118, %f119;
	ld.global.f32 	%f121, [%rd73+1024];
	add.f32 	%f122, %f120, %f121;
	ld.global.f32 	%f123, [%rd73+2048];
	add.f32 	%f124, %f122, %f123;
	ld.global.f32 	%f125, [%rd73+3072];
	add.f32 	%f126, %f124, %f125;
	ld.global.f32 	%f127, [%rd73+4096];
	add.f32 	%f128, %f126, %f127;
	ld.global.f32 	%f129, [%rd73+5120];
	add.f32 	%f130, %f128, %f129;
	ld.global.f32 	%f131, [%rd73+6144];
	add.f32 	%f132, %f130, %f131;
	ld.global.f32 	%f133, [%rd73+7168];
	add.f32 	%f322, %f132, %f133;
	add.s32 	%r202, %r202, 4096;
	add.s32 	%r200, %r200, 16;
	add.s64 	%rd73, %rd73, 16384;
	setp.ne.s32 	%p9, %r200, 0;
	@%p9 bra 	$L__BB8_32;
$L__BB8_33:
	setp.eq.s32 	%p10, %r35, 0;
	@%p10 bra 	$L__BB8_42;
	and.b32  	%r42, %r34, 7;
	setp.lt.u32 	%p11, %r35, 8;
	@%p11 bra 	$L__BB8_36;
	cvt.u64.u32 	%rd40, %r202;
	add.s64 	%rd41, %rd75, %rd40;
	shl.b64 	%rd42, %rd41, 2;
	add.s64 	%rd43, %rd2, %rd42;
	ld.global.f32 	%f135, [%rd43];
	add.f32 	%f136, %f322, %f135;
	ld.global.f32 	%f137, [%rd43+1024];
	add.f32 	%f138, %f136, %f137;
	ld.global.f32 	%f139, [%rd43+2048];
	add.f32 	%f140, %f138, %f139;
	ld.global.f32 	%f141, [%rd43+3072];
	add.f32 	%f142, %f140, %f141;
	ld.global.f32 	%f143, [%rd43+4096];
	add.f32 	%f144, %f142, %f143;
	ld.global.f32 	%f145, [%rd43+5120];
	add.f32 	%f146, %f144, %f145;
	ld.global.f32 	%f147, [%rd43+6144];
	add.f32 	%f148, %f146, %f147;
	ld.global.f32 	%f149, [%rd43+7168];
	add.f32 	%f322, %f148, %f149;
	add.s32 	%r202, %r202, 2048;
$L__BB8_36:
	setp.eq.s32 	%p12, %r42, 0;
	@%p12 bra 	$L__BB8_42;
	setp.lt.u32 	%p13, %r42, 4;
	@%p13 bra 	$L__BB8_39;
	cvt.u64.u32 	%rd44, %r202;
	add.s64 	%rd45, %rd75, %rd44;
	shl.b64 	%rd46, %rd45, 2;
	add.s64 	%rd47, %rd2, %rd46;
	ld.global.f32 	%f151, [%rd47];
	add.f32 	%f152, %f322, %f151;
	ld.global.f32 	%f153, [%rd47+1024];
	add.f32 	%f154, %f152, %f153;
	ld.global.f32 	%f155, [%rd47+2048];
	add.f32 	%f156, %f154, %f155;
	ld.global.f32 	%f157, [%rd47+3072];
	add.f32 	%f322, %f156, %f157;
	add.s32 	%r202, %r202, 1024;
$L__BB8_39:
	and.b32  	%r79, %r34, 3;
	setp.eq.s32 	%p14, %r79, 0;
	@%p14 bra 	$L__BB8_42;
	cvt.u64.u32 	%rd48, %r202;
	add.s64 	%rd49, %rd48, %rd74;
	shl.b64 	%rd50, %rd49, 2;
	add.s64 	%rd77, %rd2, %rd50;
	cvt.u16.u32 	%rs1, %r198;
	shr.u16 	%rs2, %rs1, 8;
	add.s16 	%rs3, %rs2, 1;
	cvt.u32.u16 	%r80, %rs3;
	and.b32  	%r81, %r80, 3;
	neg.s32 	%r205, %r81;
$L__BB8_41:
	.pragma "nounroll";
	ld.global.f32 	%f158, [%rd77];
	add.f32 	%f322, %f322, %f158;
	add.s64 	%rd77, %rd77, 1024;
	add.s32 	%r205, %r205, 1;
	setp.ne.s32 	%p15, %r205, 0;
	@%p15 bra 	$L__BB8_41;
$L__BB8_42:
	// begin inline asm
	mov.u32 %r82, %laneid;
	// end inline asm
	mov.b32 	%r84, %f322;
	mov.b32 	%r85, 1;
	mov.b32 	%r106, 31;
	mov.b32 	%r107, -1;
	// begin inline asm
	shfl.sync.down.b32 %r83, %r84, %r85, %r106, %r107;
	// end inline asm
	setp.gt.s32 	%p16, %r82, 30;
	mov.b32 	%f159, %r83;
	add.f32 	%f160, %f322, %f159;
	selp.f32 	%f161, %f322, %f160, %p16;
	mov.b32 	%r89, %f161;
	mov.b32 	%r90, 2;
	// begin inline asm
	shfl.sync.down.b32 %r88, %r89, %r90, %r106, %r107;
	// end inline asm
	setp.gt.s32 	%p17, %r82, 29;
	mov.b32 	%f162, %r88;
	add.f32 	%f163, %f161, %f162;
	selp.f32 	%f164, %f161, %f163, %p17;
	mov.b32 	%r94, %f164;
	mov.b32 	%r95, 4;
	// begin inline asm
	shfl.sync.down.b32 %r93, %r94, %r95, %r106, %r107;
	// end inline asm
	setp.gt.s32 	%p18, %r82, 27;
	mov.b32 	%f165, %r93;
	add.f32 	%f166, %f164, %f165;
	selp.f32 	%f167, %f164, %f166, %p18;
	mov.b32 	%r99, %f167;
	mov.b32 	%r100, 8;
	// begin inline asm
	shfl.sync.down.b32 %r98, %r99, %r100, %r106, %r107;
	// end inline asm
	setp.gt.s32 	%p19, %r82, 23;
	mov.b32 	%f168, %r98;
	add.f32 	%f169, %f167, %f168;
	selp.f32 	%f170, %f167, %f169, %p19;
	mov.b32 	%r104, %f170;
	mov.b32 	%r105, 16;
	// begin inline asm
	shfl.sync.down.b32 %r103, %r104, %r105, %r106, %r107;
	// end inline asm
	setp.gt.s32 	%p20, %r82, 15;
	mov.b32 	%f171, %r103;
	add.f32 	%f37, %f170, %f171;
	selp.f32 	%f323, %f170, %f37, %p20;
	setp.ne.s32 	%p21, %r82, 0;
	@%p21 bra 	$L__BB8_44;
	shr.u32 	%r108, %r27, 3;
	and.b32  	%r109, %r108, 124;
	mov.u32 	%r110, _ZZN3cub18CUB_300001_SM_10006detail6reduce18DeviceReduceKernelINS2_10policy_hubIfyN4cuda3std3__44plusIfEEE10Policy1000EN6thrust24THRUST_300001_SM_1000_NS6detail15normal_iteratorINSD_10device_ptrIfEEEEyS9_fNS7_10__identityEEEvT0_PT3_T1_NS0_13GridEvenShareISN_EET2_T4_E12temp_storage;
	add.s32 	%r111, %r110, %r109;
	st.shared.f32 	[%r111+8], %f37;
$L__BB8_44:
	bar.sync 	0;
	setp.ne.s32 	%p22, %r27, 0;
	@%p22 bra 	$L__BB8_46;
	ld.shared.f32 	%f172, [_ZZN3cub18CUB_300001_SM_10006detail6reduce18DeviceReduceKernelINS2_10policy_hubIfyN4cuda3std3__44plusIfEEE10Policy1000EN6thrust24THRUST_300001_SM_1000_NS6detail15normal_iteratorINSD_10device_ptrIfEEEEyS9_fNS7_10__identityEEEvT0_PT3_T1_NS0_13GridEvenShareISN_EET2_T4_E12temp_storage+12];
	add.f32 	%f173, %f323, %f172;
	ld.shared.f32 	%f174, [_ZZN3cub18CUB_300001_SM_10006detail6reduce18DeviceReduceKernelINS2_10policy_hubIfyN4cuda3std3__44plusIfEEE10Policy1000EN6thrust24THRUST_300001_SM_1000_NS6detail15normal_iteratorINSD_10device_ptrIfEEEEyS9_fNS7_10__identityEEEvT0_PT3_T1_NS0_13GridEvenShareISN_EET2_T4_E12temp_storage+16];
	add.f32 	%f175, %f173, %f174;
	ld.shared.f32 	%f176, [_ZZN3cub18CUB_300001_SM_10006detail6reduce18DeviceReduceKernelINS2_10policy_hubIfyN4cuda3std3__44plusIfEEE10Policy1000EN6thrust24THRUST_300001_SM_1000_NS6detail15normal_iteratorINSD_10device_ptrIfEEEEyS9_fNS7_10__identityEEEvT0_PT3_T1_NS0_13GridEvenShareISN_EET2_T4_E12temp_storage+20];
	add.f32 	%f177, %f175, %f176;
	ld.shared.f32 	%f178, [_ZZN3cub18CUB_300001_SM_10006detail6reduce18DeviceReduceKernelINS2_10policy_hubIfyN4cuda3std3__44plusIfEEE10Policy1000EN6thrust24THRUST_300001_SM_1000_NS6detail15normal_iteratorINSD_10device_ptrIfEEEEyS9_fNS7_10__identityEEEvT0_PT3_T1_NS0_13GridEvenShareISN_EET2_T4_E12temp_storage+24];
	add.f32 	%f179, %f177, %f178;
	ld.shared.f32 	%f180, [_ZZN3cub18CUB_300001_SM_10006detail6reduce18DeviceReduceKernelINS2_10policy_hubIfyN4cuda3std3__44plusIfEEE10Policy1000EN6thrust24THRUST_300001_SM_1000_NS6detail15normal_iteratorINSD_10device_ptrIfEEEEyS9_fNS7_10__identityEEEvT0_PT3_T1_NS0_13GridEvenShareISN_EET2_T4_E12temp_storage+28];
	add.f32 	%f181, %f179, %f180;
	ld.shared.f32 	%f182, [_ZZN3cub18CUB_300001_SM_10006detail6reduce18DeviceReduceKernelINS2_10policy_hubIfyN4cuda3std3__44plusIfEEE10Policy1000EN6thrust24THRUST_300001_SM_1000_NS6detail15normal_iteratorINSD_10device_ptrIfEEEEyS9_fNS7_10__identityEEEvT0_PT3_T1_NS0_13GridEvenShareISN_EET2_T4_E12temp_storage+32];
	add.f32 	%f183, %f181, %f182;
	ld.shared.f32 	%f184, [_ZZN3cub18CUB_300001_SM_10006detail6reduce18DeviceReduceKernelINS2_10policy_hubIfyN4cuda3std3__44plusIfEEE10Policy1000EN6thrust24THRUST_300001_SM_1000_NS6detail15normal_iteratorINSD_10device_ptrIfEEEEyS9_fNS7_10__identityEEEvT0_PT3_T1_NS0_13GridEvenShareISN_EET2_T4_E12temp_storage+36];
	add.f32 	%f323, %f183, %f184;
$L__BB8_46:
	mov.u32 	%r189, %tid.x;
	setp.ne.s32 	%p56, %r189, 0;
	@%p56 bra 	$L__BB8_48;
	ld.param.u64 	%rd71, [_ZN3cub18CUB_300001_SM_10006detail6reduce18DeviceReduceKernelINS2_10policy_hubIfyN4cuda3std3__44plusIfEEE10Policy1000EN6thrust24THRUST_300001_SM_1000_NS6detail15normal_iteratorINSD_10device_ptrIfEEEEyS9_fNS7_10__identityEEEvT0_PT3_T1_NS0_13GridEvenShareISN_EET2_T4__param_1];
	cvta.to.global.u64 	%rd68, %rd71;
	mul.wide.u32 	%rd69, %r2, 4;
	add.s64 	%rd70, %rd68, %rd69;
	st.global.f32 	[%rd70], %f323;
$L__BB8_48:
	ret;

}
	// .globl	_ZN3cub18CUB_300001_SM_10006detail6reduce28DeviceReduceSingleTileKernelINS2_10policy_hubIfyN4cuda3std3__44plusIfEEE10Policy1000EPfSC_iS9_ffNS7_10__identityEEEvT0_T1_T2_T3_T4_T6_
.visible .entry _ZN3cub18CUB_300001_SM_10006detail6reduce28DeviceReduceSingleTileKernelINS2_10policy_hubIfyN4cuda3std3__44plusIfEEE10Policy1000EPfSC_iS9_ffNS7_10__identityEEEvT0_T1_T2_T3_T4_T6_(
	.param .u64 .ptr .align 1 _ZN3cub18CUB_300001_SM_10006detail6reduce28DeviceReduceSingleTileKernelINS2_10policy_hubIfyN4cuda3std3__44plusIfEEE10Policy1000EPfSC_iS9_ffNS7_10__identityEEEvT0_T1_T2_T3_T4_T6__param_0,
	.param .u64 .ptr .align 1 _ZN3cub18CUB_300001_SM_10006detail6reduce28DeviceReduceSingleTileKernelINS2_10policy_hubIfyN4cuda3std3__44plusIfEEE10Policy1000EPfSC_iS9_ffNS7_10__identityEEEvT0_T1_T2_T3_T4_T6__param_1,
	.param .u32 _ZN3cub18CUB_300001_SM_10006detail6reduce28DeviceReduceSingleTileKernelINS2_10policy_hubIfyN4cuda3std3__44plusIfEEE10Policy1000EPfSC_iS9_ffNS7_10__identityEEEvT0_T1_T2_T3_T4_T6__param_2,
	.param .align 1 .b8 _ZN3cub18CUB_300001_SM_10006detail6reduce28DeviceReduceSingleTileKernelINS2_10policy_hubIfyN4cuda3std3__44plusIfEEE10Policy1000EPfSC_iS9_ffNS7_10__identityEEEvT0_T1_T2_T3_T4_T6__param_3[1],
	.param .f32 _ZN3cub18CUB_300001_SM_10006detail6reduce28DeviceReduceSingleTileKernelINS2_10policy_hubIfyN4cuda3std3__44plusIfEEE10Policy1000EPfSC_iS9_ffNS7_10__identityEEEvT0_T1_T2_T3_T4_T6__param_4,
	.param .align 1 .b8 _ZN3cub18CUB_300001_SM_10006detail6reduce28DeviceReduceSingleTileKernelINS2_10policy_hubIfyN4cuda3std3__44plusIfEEE10Policy1000EPfSC_iS9_ffNS7_10__identityEEEvT0_T1_T2_T3_T4_T6__param_5[1]
)
.maxntid 256
.minnctapersm 1
{
	.reg .pred 	%p<97>;
	.reg .b32 	%r<407>;
	.reg .b32 	%f<419>;
	.reg .b64 	%rd<125>;
	// demoted variable
	.shared .align 4 .b8 _ZZN3cub18CUB_300001_SM_10006detail6reduce28DeviceReduceSingleTileKernelINS2_10policy_hubIfyN4cuda3std3__44plusIfEEE10Policy1000EPfSC_iS9_ffNS7_10__identityEEEvT0_T1_T2_T3_T4_T6_E12temp_storage[44];
	ld.param.u64 	%rd16, [_ZN3cub18CUB_300001_SM_10006detail6reduce28DeviceReduceSingleTileKernelINS2_10policy_hubIfyN4cuda3std3__44plusIfEEE10Policy1000EPfSC_iS9_ffNS7_10__identityEEEvT0_T1_T2_T3_T4_T6__param_0];
	ld.param.u64 	%rd17, [_ZN3cub18CUB_300001_SM_10006detail6reduce28DeviceReduceSingleTileKernelINS2_10policy_hubIfyN4cuda3std3__44plusIfEEE10Policy1000EPfSC_iS9_ffNS7_10__identityEEEvT0_T1_T2_T3_T4_T6__param_1];
	ld.param.u32 	%r67, [_ZN3cub18CUB_300001_SM_10006detail6reduce28DeviceReduceSingleTileKernelINS2_10policy_hubIfyN4cuda3std3__44plusIfEEE10Policy1000EPfSC_iS9_ffNS7_10__identityEEEvT0_T1_T2_T3_T4_T6__param_2];
	ld.param.f32 	%f58, [_ZN3cub18CUB_300001_SM_10006detail6reduce28DeviceReduceSingleTileKernelINS2_10policy_hubIfyN4cuda3std3__44plusIfEEE10Policy1000EPfSC_iS9_ffNS7_10__identityEEEvT0_T1_T2_T3_T4_T6__param_4];
	cvta.to.global.u64 	%rd1, %rd17;
	setp.ne.s32 	%p1, %r67, 0;
	@%p1 bra 	$L__BB9_3;
	mov.u32 	%r380, %tid.x;
	setp.ne.s32 	%p96, %r380, 0;
	@%p96 bra 	$L__BB9_74;
	st.global.f32 	[%rd1], %f58;
	bra.uni 	$L__BB9_74;
$L__BB9_3:
	and.b64  	%rd18, %rd16, 15;
	setp.ne.s64 	%p2, %rd18, 0;
	@%p2 bra 	$L__BB9_38;
	setp.gt.s32 	%p49, %r67, 4095;
	@%p49 bra 	$L__BB9_22;
	mov.u32 	%r1, %tid.x;
	setp.ge.s32 	%p66, %r1, %r67;
	mov.f32 	%f397, 0f00000000;
	mov.u32 	%r384, %r1;
	@%p66 bra 	$L__BB9_7;
	mul.wide.u32 	%rd113, %r1, 4;
	add.s64 	%rd112, %rd16, %rd113;
	// begin inline asm
	ld.global.nc.u32 %r300, [%rd112];
	// end inline asm
	mov.b32 	%f397, %r300;
	add.s32 	%r384, %r1, 256;
$L__BB9_7:
	setp.ge.s32 	%p67, %r384, %r67;
	@%p67 bra 	$L__BB9_13;
	not.b32 	%r301, %r384;
	add.s32 	%r4, %r67, %r301;
	and.b32  	%r302, %r4, 768;
	setp.eq.s32 	%p68, %r302, 768;
	@%p68 bra 	$L__BB9_11;
	mul.wide.u32 	%rd114, %r384, 4;
	add.s64 	%rd121, %rd16, %rd114;
	shr.u32 	%r303, %r4, 8;
	add.s32 	%r304, %r303, 1;
	and.b32  	%r305, %r304, 3;
	neg.s32 	%r382, %r305;
$L__BB9_10:
	.pragma "nounroll";
	// begin inline asm
	ld.global.nc.u32 %r306, [%rd121];
	// end inline asm
	mov.b32 	%f323, %r306;
	add.f32 	%f397, %f397, %f323;
	add.s32 	%r384, %r384, 256;
	add.s64 	%rd121, %rd121, 1024;
	add.s32 	%r382, %r382, 1;
	setp.ne.s32 	%p69, %r382, 0;
	@%p69 bra 	$L__BB9_10;
$L__BB9_11:
	setp.lt.u32 	%p70, %r4, 768;
	@%p70 bra 	$L__BB9_13;
$L__BB9_12:
	mul.wide.s32 	%rd120, %r384, 4;
	add.s64 	%rd116, %rd16, %rd120;
	// begin inline asm
	ld.global.nc.u32 %r307, [%rd116];
	// end inline asm
	mov.b32 	%f324, %r307;
	add.f32 	%f325, %f397, %f324;
	add.s64 	%rd117, %rd116, 1024;
	// begin inline asm
	ld.global.nc.u32 %r308, [%rd117];
	// end inline asm
	mov.b32 	%f326, %r308;
	add.f32 	%f327, %f325, %f326;
	add.s64 	%rd118, %rd116, 2048;
	// begin inline asm
	ld.global.nc.u32 %r309, [%rd118];
	// end inline asm
	mov.b32 	%f328, %r309;
	add.f32 	%f329, %f327, %f328;
	add.s64 	%rd119, %rd116, 3072;
	// begin inline asm
	ld.global.nc.u32 %r310, [%rd119];
	// end inline asm
	mov.b32 	%f330, %r310;
	add.f32 	%f397, %f329, %f330;
	add.s32 	%r384, %r384, 1024;
	setp.lt.s32 	%p71, %r384, %r67;
	@%p71 bra 	$L__BB9_12;
$L__BB9_13:
	setp.lt.s32 	%p72, %r67, 256;
	@%p72 bra 	$L__BB9_18;
	// begin inline asm
	mov.u32 %r349, %laneid;
	// end inline asm
	mov.b32 	%r351, %f397;
	mov.b32 	%r352, 1;
	mov.b32 	%r373, 31;
	mov.b32 	%r374, -1;
	// begin inline asm
	shfl.sync.down.b32 %r350, %r351, %r352, %r373, %r374;
	// end inline asm
	setp.gt.s32 	%p88, %r349, 30;
	mov.b32 	%f365, %r350;
	add.f32 	%f366, %f397, %f365;
	selp.f32 	%f367, %f397, %f366, %p88;
	mov.b32 	%r356, %f367;
	mov.b32 	%r357, 2;
	// begin inline asm
	shfl.sync.down.b32 %r355, %r356, %r357, %r373, %r374;
	// end inline asm
	setp.gt.s32 	%p89, %r349, 29;
	mov.b32 	%f368, %r355;
	add.f32 	%f369, %f367, %f368;
	selp.f32 	%f370, %f367, %f369, %p89;
	mov.b32 	%r361, %f370;
	mov.b32 	%r362, 4;
	// begin inline asm
	shfl.sync.down.b32 %r360, %r361, %r362, %r373, %r374;
	// end inline asm
	setp.gt.s32 	%p90, %r349, 27;
	mov.b32 	%f371, %r360;
	add.f32 	%f372, %f370, %f371;
	selp.f32 	%f373, %f370, %f372, %p90;
	mov.b32 	%r366, %f373;
	mov.b32 	%r367, 8;
	// begin inline asm
	shfl.sync.down.b32 %r365, %r366, %r367, %r373, %r374;
	// end inline asm
	setp.gt.s32 	%p91, %r349, 23;
	mov.b32 	%f374, %r365;
	add.f32 	%f375, %f373, %f374;
	selp.f32 	%f376, %f373, %f375, %p91;
	mov.b32 	%r371, %f376;
	mov.b32 	%r372, 16;
	// begin inline asm
	shfl.sync.down.b32 %r370, %r371, %r372, %r373, %r374;
	// end inline asm
	setp.gt.s32 	%p92, %r349, 15;
	mov.b32 	%f377, %r370;
	add.f32 	%f10, %f376, %f377;
	selp.f32 	%f418, %f376, %f10, %p92;
	setp.ne.s32 	%p93, %r349, 0;
	@%p93 bra 	$L__BB9_16;
	shr.u32 	%r375, %r1, 3;
	and.b32  	%r376, %r375, 124;
	mov.u32 	%r377, _ZZN3cub18CUB_300001_SM_10006detail6reduce28DeviceReduceSingleTileKernelINS2_10policy_hubIfyN4cuda3std3__44plusIfEEE10Policy1000EPfSC_iS9_ffNS7_10__identityEEEvT0_T1_T2_T3_T4_T6_E12temp_storage;
	add.s32 	%r378, %r377, %r376;
	st.shared.f32 	[%r378+8], %f10;
$L__BB9_16:
	bar.sync 	0;
	setp.ne.s32 	%p94, %r1, 0;
	@%p94 bra 	$L__BB9_72;
	ld.shared.f32 	%f378, [_ZZN3cub18CUB_300001_SM_10006detail6reduce28DeviceReduceSingleTileKernelINS2_10policy_hubIfyN4cuda3std3__44plusIfEEE10Policy1000EPfSC_iS9_ffNS7_10__identityEEEvT0_T1_T2_T3_T4_T6_E12temp_storage+12];
	add.f32 	%f379, %f418, %f378;
	ld.shared.f32 	%f380, [_ZZN3cub18CUB_300001_SM_10006detail6reduce28DeviceReduceSingleTileKernelINS2_10policy_hubIfyN4cuda3std3__44plusIfEEE10Policy1000EPfSC_iS9_ffNS7_10__identityEEEvT0_T1_T2_T3_T4_T6_E12temp_storage+16];
	add.f32 	%f381, %f379, %f380;
	ld.shared.f32 	%f382, [_ZZN3cub18CUB_300001_SM_10006detail6reduce28DeviceReduceSingleTileKernelINS2_10policy_hubIfyN4cuda3std3__44plusIfEEE10Policy1000EPfSC_iS9_ffNS7_10__identityEEEvT0_T1_T2_T3_T4_T6_E12temp_storage+20];
	add.f32 	%f383, %f381, %f382;
	ld.shared.f32 	%f384, [_ZZN3cub18CUB_300001_SM_10006detail6reduce28DeviceReduceSingleTileKernelINS2_10policy_hubIfyN4cuda3std3__44plusIfEEE10Policy1000EPfSC_iS9_ffNS7_10__identityEEEvT0_T1_T2_T3_T4_T6_E12temp_storage+24];
	add.f32 	%f385, %f383, %f384;
	ld.shared.f32 	%f386, [_ZZN3cub18CUB_300001_SM_10006detail6reduce28DeviceReduceSingleTileKernelINS2_10policy_hubIfyN4cuda3std3__44plusIfEEE10Policy1000EPfSC_iS9_ffNS7_10__identityEEEvT0_T1_T2_T3_T4_T6_E12temp_storage+28];
	add.f32 	%f387, %f385, %f386;
	ld.shared.f32 	%f388, [_ZZN3cub18CUB_300001_SM_10006detail6reduce28DeviceReduceSingleTileKernelINS2_10policy_hubIfyN4cuda3std3__44plusIfEEE10Policy1000EPfSC_iS9_ffNS7_10__identityEEEvT0_T1_T2_T3_T4_T6_E12temp_storage+32];
	add.f32 	%f389, %f387, %f388;
	ld.shared.f32 	%f390, [_ZZN3cub18CUB_300001_SM_10006detail6reduce28DeviceReduceSingleTileKernelINS2_10policy_hubIfyN4cuda3std3__44plusIfEEE10Policy1000EPfSC_iS9_ffNS7_10__identityEEEvT0_T1_T2_T3_T4_T6_E12temp_storage+36];
	add.f32 	%f418, %f389, %f390;
	bra.uni 	$L__BB9_72;
$L__BB9_18:
	// begin inline asm
	mov.u32 %r311, %laneid;
	// end inline asm
	and.b32  	%r337, %r1, 992;
	add.s32 	%r338, %r337, 32;
	setp.gt.s32 	%p73, %r338, %r67;
	not.b32 	%r339, %r337;
	add.s32 	%r340, %r67, %r339;
	selp.b32 	%r335, %r340, 31, %p73;
	mov.b32 	%r313, %f397;
	mov.b32 	%r314, 1;
	mov.b32 	%r336, -1;
	// begin inline asm
	shfl.sync.down.b32 %r312, %r313, %r314, %r335, %r336;
	// end inline asm
	setp.lt.s32 	%p74, %r311, %r335;
	mov.b32 	%f331, %r312;
	add.f32 	%f332, %f397, %f331;
	selp.f32 	%f333, %f332, %f397, %p74;
	mov.b32 	%r318, %f333;
	mov.b32 	%r319, 2;
	// begin inline asm
	shfl.sync.down.b32 %r317, %r318, %r319, %r335, %r336;
	// end inline asm
	add.s32 	%r341, %r311, 2;
	setp.gt.s32 	%p75, %r341, %r335;
	mov.b32 	%f334, %r317;
	add.f32 	%f335, %f333, %f334;
	selp.f32 	%f336, %f333, %f335, %p75;
	mov.b32 	%r323, %f336;
	mov.b32 	%r324, 4;
	// begin inline asm
	shfl.sync.down.b32 %r322, %r323, %r324, %r335, %r336;
	// end inline asm
	add.s32 	%r342, %r311, 4;
	setp.gt.s32 	%p76, %r342, %r335;
	mov.b32 	%f337, %r322;
	add.f32 	%f338, %f336, %f337;
	selp.f32 	%f339, %f336, %f338, %p76;
	mov.b32 	%r328, %f339;
	mov.b32 	%r329, 8;
	// begin inline asm
	shfl.sync.down.b32 %r327, %r328, %r329, %r335, %r336;
	// end inline asm
	add.s32 	%r343, %r311, 8;
	setp.gt.s32 	%p77, %r343, %r335;
	mov.b32 	%f340, %r327;
	add.f32 	%f341, %f339, %f340;
	selp.f32 	%f342, %f339, %f341, %p77;
	mov.b32 	%r333, %f342;
	mov.b32 	%r334, 16;
	// begin inline asm
	shfl.sync.down.b32 %r332, %r333, %r334, %r335, %r336;
	// end inline asm
	add.s32 	%r344, %r311, 16;
	setp.gt.s32 	%p78, %r344, %r335;
	mov.b32 	%f343, %r332;
	add.f32 	%f344, %f342, %f343;
	selp.f32 	%f418, %f342, %f344, %p78;
	setp.ne.s32 	%p79, %r311, 0;
	@%p79 bra 	$L__BB9_20;
	shr.u32 	%r345, %r1, 3;
	and.b32  	%r346, %r345, 124;
	mov.u32 	%r347, _ZZN3cub18CUB_300001_SM_10006detail6reduce28DeviceReduceSingleTileKernelINS2_10policy_hubIfyN4cuda3std3__44plusIfEEE10Policy1000EPfSC_iS9_ffNS7_10__identityEEEvT0_T1_T2_T3_T4_T6_E12temp_storage;
	add.s32 	%r348, %r347, %r346;
	st.shared.f32 	[%r348+8], %f418;
$L__BB9_20:
	bar.sync 	0;
	setp.ne.s32 	%p80, %r1, 0;
	@%p80 bra 	$L__BB9_72;
	setp.gt.s32 	%p81, %r67, 32;
	ld.shared.f32 	%f345, [_ZZN3cub18CUB_300001_SM_10006detail6reduce28DeviceReduceSingleTileKernelINS2_10policy_hubIfyN4cuda3std3__44plusIfEEE10Policy1000EPfSC_iS9_ffNS7_10__identityEEEvT0_T1_T2_T3_T4_T6_E12temp_storage+12];
	add.f32 	%f346, %f418, %f345;
	selp.f32 	%f347, %f346, %f418, %p81;
	setp.gt.s32 	%p82, %r67, 64;
	ld.shared.f32 	%f348, [_ZZN3cub18CUB_300001_SM_10006detail6reduce28DeviceReduceSingleTileKernelINS2_10policy_hubIfyN4cuda3std3__44plusIfEEE10Policy1000EPfSC_iS9_ffNS7_10__identityEEEvT0_T1_T2_T3_T4_T6_E12temp_storage+16];
	add.f32 	%f349, %f348, %f347;
	selp.f32 	%f350, %f349, %f347, %p82;
	setp.gt.s32 	%p83, %r67, 96;
	ld.shared.f32 	%f351, [_ZZN3cub18CUB_300001_SM_10006detail6reduce28DeviceReduceSingleTileKernelINS2_10policy_hubIfyN4cuda3std3__44plusIfEEE10Policy1000EPfSC_iS9_ffNS7_10__identityEEEvT0_T1_T2_T3_T4_T6_E12temp_storage+20];
	add.f32 	%f352, %f351, %f350;
	selp.f32 	%f353, %f352, %f350, %p83;
	setp.gt.s32 	%p84, %r67, 128;
	ld.shared.f32 	%f354, [_ZZN3cub18CUB_300001_SM_10006detail6reduce28DeviceReduceSingleTileKernelINS2_10policy_hubIfyN4cuda3std3__44plusIfEEE10Policy1000EPfSC_iS9_ffNS7_10__identityEEEvT0_T1_T2_T3_T4_T6_E12temp_storage+24];
	add.f32 	%f355, %f354, %f353;
	selp.f32 	%f356, %f355, %f353, %p84;
	setp.gt.s32 	%p85, %r67, 160;
	ld.shared.f32 	%f357, [_ZZN3cub18CUB_300001_SM_10006detail6reduce28DeviceReduceSingleTileKernelINS2_10policy_hubIfyN4cuda3std3__44plusIfEEE10Policy1000EPfSC_iS9_ffNS7_10__identityEEEvT0_T1_T2_T3_T4_T6_E12temp_storage+28];
	add.f32 	%f358, %f357, %f356;
	selp.f32 	%f359, %f358, %f356, %p85;
	setp.gt.s32 	%p86, %r67, 192;
	ld.shared.f32 	%f360, [_ZZN3cub18CUB_300001_SM_10006detail6reduce28DeviceReduceSingleTileKernelINS2_10policy_hubIfyN4cuda3std3__44plusIfEEE10Policy1000EPfSC_iS9_ffNS7_10__identityEEEvT0_T1_T2_T3_T4_T6_E12temp_storage+32];
	add.f32 	%f361, %f360, %f359;
	selp.f32 	%f362, %f361, %f359, %p86;
	setp.gt.s32 	%p87, %r67, 224;
	ld.shared.f32 	%f363, [_ZZN3cub18CUB_300001_SM_10006detail6reduce28DeviceReduceSingleTileKernelINS2_10policy_hubIfyN4cuda3std3__44plusIfEEE10Policy1000EPfSC_iS9_ffNS7_10__identityEEEvT0_T1_T2_T3_T4_T6_E12temp_storage+36];
	add.f32 	%f364, %f363, %f362;
	selp.f32 	%f418, %f364, %f362, %p87;
	bra.uni 	$L__BB9_72;
$L__BB9_22:
	mov.u32 	%r13, %tid.x;
	shl.b32 	%r224, %r13, 2;
	mul.wide.u32 	%rd86, %r224, 4;
	add.s64 	%rd76, %rd16, %rd86;
	// begin inline asm
	ld.global.nc.v2.u64 {%rd74, %rd75}, [%rd76];
	// end inline asm
	mov.b64 	{%r225, %r226}, %rd75;
	mov.b64 	{%r227, %r228}, %rd74;
	mov.b32 	%f225, %r228;
	mov.b32 	%f226, %r227;
	mov.b32 	%f227, %r226;
	mov.b32 	%f228, %r225;
	add.s64 	%rd79, %rd76, 4096;
	// begin inline asm
	ld.global.nc.v2.u64 {%rd77, %rd78}, [%rd79];
	// end inline asm
	mov.b64 	{%r229, %r230}, %rd78;
	mov.b64 	{%r231, %r232}, %rd77;
	mov.b32 	%f229, %r232;
	mov.b32 	%f230, %r231;
	mov.b32 	%f231, %r230;
	mov.b32 	%f232, %r229;
	add.s64 	%rd82, %rd76, 8192;
	// begin inline asm
	ld.global.nc.v2.u64 {%rd80, %rd81}, [%rd82];
	// end inline asm
	mov.b64 	{%r233, %r234}, %rd81;
	mov.b64 	{%r235, %r236}, %rd80;
	mov.b32 	%f233, %r236;
	mov.b32 	%f234, %r235;
	mov.b32 	%f235, %r234;
	mov.b32 	%f236, %r233;
	add.s64 	%rd85, %rd76, 12288;
	// begin inline asm
	ld.global.nc.v2.u64 {%rd83, %rd84}, [%rd85];
	// end inline asm
	mov.b64 	{%r237, %r238}, %rd84;
	mov.b64 	{%r239, %r240}, %rd83;
	mov.b32 	%f237, %r240;
	mov.b32 	%f238, %r239;
	mov.b32 	%f239, %r238;
	mov.b32 	%f240, %r237;
	add.f32 	%f241, %f226, %f225;
	add.f32 	%f242, %f228, %f227;
	add.f32 	%f243, %f230, %f229;
	add.f32 	%f244, %f232, %f231;
	add.f32 	%f245, %f234, %f233;
	add.f32 	%f246, %f236, %f235;
	add.f32 	%f247, %f238, %f237;
	add.f32 	%f248, %f240, %f239;
	add.f32 	%f249, %f241, %f242;
	add.f32 	%f250, %f243, %f244;
	add.f32 	%f251, %f245, %f246;
	add.f32 	%f252, %f247, %f248;
	add.f32 	%f253, %f249, %f250;
	add.f32 	%f254, %f251, %f252;
	add.f32 	%f404, %f253, %f254;
	setp.lt.u32 	%p50, %r67, 8192;
	mov.b32 	%r387, 4096;
	@%p50 bra 	$L__BB9_26;
	add.s32 	%r14, %r67, -4096;
	mov.b32 	%r387, 4096;
$L__BB9_24:
	mul.wide.s32 	%rd99, %r387, 4;
	add.s64 	%rd89, %rd76, %rd99;
	// begin inline asm
	ld.global.nc.v2.u64 {%rd87, %rd88}, [%rd89];
	// end inline asm
	mov.b64 	{%r242, %r243}, %rd88;
	mov.b64 	{%r244, %r245}, %rd87;
	mov.b32 	%f255, %r245;
	mov.b32 	%f256, %r244;
	mov.b32 	%f257, %r243;
	mov.b32 	%f258, %r242;
	add.s64 	%rd92, %rd89, 4096;
	// begin inline asm
	ld.global.nc.v2.u64 {%rd90, %rd91}, [%rd92];
	// end inline asm
	mov.b64 	{%r246, %r247}, %rd91;
	mov.b64 	{%r248, %r249}, %rd90;
	mov.b32 	%f259, %r249;
	mov.b32 	%f260, %r248;
	mov.b32 	%f261, %r247;
	mov.b32 	%f262, %r246;
	add.s64 	%rd95, %rd89, 8192;
	// begin inline asm
	ld.global.nc.v2.u64 {%rd93, %rd94}, [%rd95];
	// end inline asm
	mov.b64 	{%r250, %r251}, %rd94;
	mov.b64 	{%r252, %r253}, %rd93;
	mov.b32 	%f263, %r253;
	mov.b32 	%f264, %r252;
	mov.b32 	%f265, %r251;
	mov.b32 	%f266, %r250;
	add.s64 	%rd98, %rd89, 12288;
	// begin inline asm
	ld.global.nc.v2.u64 {%rd96, %rd97}, [%rd98];
	// end inline asm
	mov.b64 	{%r254, %r255}, %rd97;
	mov.b64 	{%r256, %r257}, %rd96;
	mov.b32 	%f267, %r257;
	mov.b32 	%f268, %r256;
	mov.b32 	%f269, %r255;
	mov.b32 	%f270, %r254;
	add.f32 	%f271, %f404, %f256;
	add.f32 	%f272, %f255, %f258;
	add.f32 	%f273, %f257, %f260;
	add.f32 	%f274, %f259, %f262;
	add.f32 	%f275, %f261, %f264;
	add.f32 	%f276, %f263, %f266;
	add.f32 	%f277, %f265, %f268;
	add.f32 	%f278, %f267, %f270;
	add.f32 	%f279, %f271, %f272;
	add.f32 	%f280, %f273, %f274;
	add.f32 	%f281, %f275, %f276;
	add.f32 	%f282, %f277, %f278;
	add.f32 	%f283, %f279, %f280;
	add.f32 	%f284, %f281, %f282;
	add.f32 	%f285, %f283, %f284;
	add.f32 	%f404, %f285, %f269;
	sub.s32 	%r258, %r67, %r387;
	setp.lt.s32 	%p51, %r258, 4096;
	@%p51 bra 	$L__BB9_34;
	add.s32 	%r387, %r387, 4096;
	setp.le.s32 	%p52, %r387, %r14;
	@%p52 bra 	$L__BB9_24;
$L__BB9_26:
	setp.le.s32 	%p53, %r67, %r387;
	@%p53 bra 	$L__BB9_34;
	sub.s32 	%r18, %r67, %r387;
	setp.ge.s32 	%p54, %r13, %r18;
	@%p54 bra 	$L__BB9_34;
	not.b32 	%r259, %r13;
	add.s32 	%r260, %r67, %r259;
	sub.s32 	%r19, %r260, %r387;
	and.b32  	%r261, %r19, 768;
	setp.eq.s32 	%p55, %r261, 768;
	mov.u32 	%r391, %r13;
	@%p55 bra 	$L__BB9_31;
	add.s32 	%r389, %r13, %r387;
	shr.u32 	%r262, %r19, 8;
	add.s32 	%r263, %r262, 1;
	and.b32  	%r264, %r263, 3;
	neg.s32 	%r388, %r264;
	mov.u32 	%r391, %r13;
$L__BB9_30:
	.pragma "nounroll";
	mul.wide.u32 	%rd101, %r389, 4;
	add.s64 	%rd100, %rd16, %rd101;
	// begin inline asm
	ld.global.nc.u32 %r265, [%rd100];
	// end inline asm
	mov.b32 	%f287, %r265;
	add.f32 	%f404, %f404, %f287;
	add.s32 	%r391, %r391, 256;
	add.s32 	%r389, %r389, 256;
	add.s32 	%r388, %r388, 1;
	setp.ne.s32 	%p56, %r388, 0;
	@%p56 bra 	$L__BB9_30;
$L__BB9_31:
	setp.lt.u32 	%p57, %r19, 768;
	@%p57 bra 	$L__BB9_34;
	cvt.u64.u32 	%rd102, %r391;
	cvt.u64.u32 	%rd103, %r387;
	add.s64 	%rd104, %rd102, %rd103;
	shl.b64 	%rd105, %rd104, 2;
	add.s64 	%rd106, %rd105, %rd16;
	add.s64 	%rd122, %rd106, 2048;
	add.s32 	%r392, %r391, %r387;
$L__BB9_33:
	mul.wide.u32 	%rd111, %r392, 4;
	add.s64 	%rd107, %rd16, %rd111;
	// begin inline asm
	ld.global.nc.u32 %r266, [%rd107];
	// end inline asm
	mov.b32 	%f288, %r266;
	add.f32 	%f289, %f404, %f288;
	add.s64 	%rd108, %rd122, -1024;
	// begin inline asm
	ld.global.nc.u32 %r267, [%rd108];
	// end inline asm
	mov.b32 	%f290, %r267;
	add.f32 	%f291, %f289, %f290;
	// begin inline asm
	ld.global.nc.u32 %r268, [%rd122];
	// end inline asm
	mov.b32 	%f292, %r268;
	add.f32 	%f293, %f291, %f292;
	add.s64 	%rd110, %rd122, 1024;
	// begin inline asm
	ld.global.nc.u32 %r269, [%rd110];
	// end inline asm
	mov.b32 	%f294, %r269;
	add.f32 	%f404, %f293, %f294;
	add.s32 	%r391, %r391, 1024;
	add.s64 	%rd122, %rd122, 4096;
	add.s32 	%r392, %r392, 1024;
	setp.lt.s32 	%p58, %r391, %r18;
	@%p58 bra 	$L__BB9_33;
$L__BB9_34:
	// begin inline asm
	mov.u32 %r270, %laneid;
	// end inline asm
	mov.b32 	%r272, %f404;
	mov.b32 	%r273, 1;
	mov.b32 	%r294, 31;
	mov.b32 	%r295, -1;
	// begin inline asm
	shfl.sync.down.b32 %r271, %r272, %r273, %r294, %r295;
	// end inline asm
	setp.gt.s32 	%p59, %r270, 30;
	mov.b32 	%f295, %r271;
	add.f32 	%f296, %f404, %f295;
	selp.f32 	%f297, %f404, %f296, %p59;
	mov.b32 	%r277, %f297;
	mov.b32 	%r278, 2;
	// begin inline asm
	shfl.sync.down.b32 %r276, %r277, %r278, %r294, %r295;
	// end inline asm
	setp.gt.s32 	%p60, %r270, 29;
	mov.b32 	%f298, %r276;
	add.f32 	%f299, %f297, %f298;
	selp.f32 	%f300, %f297, %f299, %p60;
	mov.b32 	%r282, %f300;
	mov.b32 	%r283, 4;
	// begin inline asm
	shfl.sync.down.b32 %r281, %r282, %r283, %r294, %r295;
	// end inline asm
	setp.gt.s32 	%p61, %r270, 27;
	mov.b32 	%f301, %r281;
	add.f32 	%f302, %f300, %f301;
	selp.f32 	%f303, %f300, %f302, %p61;
	mov.b32 	%r287, %f303;
	mov.b32 	%r288, 8;
	// begin inline asm
	shfl.sync.down.b32 %r286, %r287, %r288, %r294, %r295;
	// end inline asm
	setp.gt.s32 	%p62, %r270, 23;
	mov.b32 	%f304, %r286;
	add.f32 	%f305, %f303, %f304;
	selp.f32 	%f306, %f303, %f305, %p62;
	mov.b32 	%r292, %f306;
	mov.b32 	%r293, 16;
	// begin inline asm
	shfl.sync.down.b32 %r291, %r292, %r293, %r294, %r295;
	// end inline asm
	setp.gt.s32 	%p63, %r270, 15;
	mov.b32 	%f307, %r291;
	add.f32 	%f26, %f306, %f307;
	selp.f32 	%f418, %f306, %f26, %p63;
	setp.ne.s32 	%p64, %r270, 0;
	@%p64 bra 	$L__BB9_36;
	shr.u32 	%r296, %r13, 3;
	and.b32  	%r297, %r296, 124;
	mov.u32 	%r298, _ZZN3cub18CUB_300001_SM_10006detail6reduce28DeviceReduceSingleTileKernelINS2_10policy_hubIfyN4cuda3std3__44plusIfEEE10Policy1000EPfSC_iS9_ffNS7_10__identityEEEvT0_T1_T2_T3_T4_T6_E12temp_storage;
	add.s32 	%r299, %r298, %r297;
	st.shared.f32 	[%r299+8], %f26;
$L__BB9_36:
	bar.sync 	0;
	setp.ne.s32 	%p65, %r13, 0;
	@%p65 bra 	$L__BB9_72;
	ld.shared.f32 	%f308, [_ZZN3cub18CUB_300001_SM_10006detail6reduce28DeviceReduceSingleTileKernelINS2_10policy_hubIfyN4cuda3std3__44plusIfEEE10Policy1000EPfSC_iS9_ffNS7_10__identityEEEvT0_T1_T2_T3_T4_T6_E12temp_storage+12];
	add.f32 	%f309, %f418, %f308;
	ld.shared.f32 	%f310, [_ZZN3cub18CUB_300001_SM_10006detail6reduce28DeviceReduceSingleTileKernelINS2_10policy_hubIfyN4cuda3std3__44plusIfEEE10Policy1000EPfSC_iS9_ffNS7_10__identityEEEvT0_T1_T2_T3_T4_T6_E12temp_storage+16];
	add.f32 	%f311, %f309, %f310;
	ld.shared.f32 	%f312, [_ZZN3cub18CUB_300001_SM_10006detail6reduce28DeviceReduceSingleTileKernelINS2_10policy_hubIfyN4cuda3std3__44plusIfEEE10Policy1000EPfSC_iS9_ffNS7_10__identityEEEvT0_T1_T2_T3_T4_T6_E12temp_storage+20];
	add.f32 	%f313, %f311, %f312;
	ld.shared.f32 	%f314, [_ZZN3cub18CUB_300001_SM_10006detail6reduce28DeviceReduceSingleTileKernelINS2_10policy_hubIfyN4cuda3std3__44plusIfEEE10Policy1000EPfSC_iS9_ffNS7_10__identityEEEvT0_T1_T2_T3_T4_T6_E12temp_storage+24];
	add.f32 	%f315, %f313, %f314;
	ld.shared.f32 	%f316, [_ZZN3cub18CUB_300001_SM_10006detail6reduce28DeviceReduceSingleTileKernelINS2_10policy_hubIfyN4cuda3std3__44plusIfEEE10Policy1000EPfSC_iS9_ffNS7_10__identityEEEvT0_T1_T2_T3_T4_T6_E12temp_storage+28];
	add.f32 	%f317, %f315, %f316;
	ld.shared.f32 	%f318, [_ZZN3cub18CUB_300001_SM_10006detail6reduce28DeviceReduceSingleTileKernelINS2_10policy_hubIfyN4cuda3std3__44plusIfEEE10Policy1000EPfSC_iS9_ffNS7_10__identityEEEvT0_T1_T2_T3_T4_T6_E12temp_storage+32];
	add.f32 	%f319, %f317, %f318;
	ld.shared.f32 	%f320, [_ZZN3cub18CUB_300001_SM_10006detail6reduce28DeviceReduceSingleTileKernelINS2_10policy_hubIfyN4cuda3std3__44plusIfEEE10Policy1000EPfSC_iS9_ffNS7_10__identityEEEvT0_T1_T2_T3_T4_T6_E12temp_storage+36];
	add.f32 	%f418, %f319, %f320;
	bra.uni 	$L__BB9_72;
$L__BB9_38:
	setp.gt.s32 	%p3, %r67, 4095;
	@%p3 bra 	$L__BB9_56;
	mov.u32 	%r34, %tid.x;
	setp.ge.s32 	%p20, %r34, %r67;
	mov.f32 	%f410, 0f00000000;
	mov.u32 	%r397, %r34;
	@%p20 bra 	$L__BB9_41;
	mul.wide.u32 	%rd66, %r34, 4;
	add.s64 	%rd65, %rd16, %rd66;
	// begin inline asm
	ld.global.nc.u32 %r144, [%rd65];
	// end inline asm
	mov.b32 	%f410, %r144;
	add.s32 	%r397, %r34, 256;
$L__BB9_41:
	setp.ge.s32 	%p21, %r397, %r67;
	@%p21 bra 	$L__BB9_47;
	not.b32 	%r145, %r397;
	add.s32 	%r37, %r67, %r145;
	and.b32  	%r146, %r37, 768;
	setp.eq.s32 	%p22, %r146, 768;
	@%p22 bra 	$L__BB9_45;
	mul.wide.u32 	%rd67, %r397, 4;
	add.s64 	%rd123, %rd16, %rd67;
	shr.u32 	%r147, %r37, 8;
	add.s32 	%r148, %r147, 1;
	and.b32  	%r149, %r148, 3;
	neg.s32 	%r395, %r149;
$L__BB9_44:
	.pragma "nounroll";
	// begin inline asm
	ld.global.nc.u32 %r150, [%rd123];
	// end inline asm
	mov.b32 	%f157, %r150;
	add.f32 	%f410, %f410, %f157;
	add.s32 	%r397, %r397, 256;
	add.s64 	%rd123, %rd123, 1024;
	add.s32 	%r395, %r395, 1;
	setp.ne.s32 	%p23, %r395, 0;
	@%p23 bra 	$L__BB9_44;
$L__BB9_45:
	setp.lt.u32 	%p24, %r37, 768;
	@%p24 bra 	$L__BB9_47;
$L__BB9_46:
	mul.wide.s32 	%rd73, %r397, 4;
	add.s64 	%rd69, %rd16, %rd73;
	// begin inline asm
	ld.global.nc.u32 %r151, [%rd69];
	// end inline asm
	mov.b32 	%f158, %r151;
	add.f32 	%f159, %f410, %f158;
	add.s64 	%rd70, %rd69, 1024;
	// begin inline asm
	ld.global.nc.u32 %r152, [%rd70];
	// end inline asm
	mov.b32 	%f160, %r152;
	add.f32 	%f161, %f159, %f160;
	add.s64 	%rd71, %rd69, 2048;
	// begin inline asm
	ld.global.nc.u32 %r153, [%rd71];
	// end inline asm
	mov.b32 	%f162, %r153;
	add.f32 	%f163, %f161, %f162;
	add.s64 	%rd72, %rd69, 3072;
	// begin inline asm
	ld.global.nc.u32 %r154, [%rd72];
	// end inline asm
	mov.b32 	%f164, %r154;
	add.f32 	%f410, %f163, %f164;
	add.s32 	%r397, %r397, 1024;
	setp.lt.s32 	%p25, %r397, %r67;
	@%p25 bra 	$L__BB9_46;
$L__BB9_47:
	setp.lt.s32 	%p26, %r67, 256;
	@%p26 bra 	$L__BB9_52;
	// begin inline asm
	mov.u32 %r193, %laneid;
	// end inline asm
	mov.b32 	%r195, %f410;
	mov.b32 	%r196, 1;
	mov.b32 	%r217, 31;
	mov.b32 	%r218, -1;
	// begin inline asm
	shfl.sync.down.b32 %r194, %r195, %r196, %r217, %r218;
	// end inline asm
	setp.gt.s32 	%p42, %r193, 30;
	mov.b32 	%f199, %r194;
	add.f32 	%f200, %f410, %f199;
	selp.f32 	%f201, %f410, %f200, %p42;
	mov.b32 	%r200, %f201;
	mov.b32 	%r201, 2;
	// begin inline asm
	shfl.sync.down.b32 %r199, %r200, %r201, %r217, %r218;
	// end inline asm
	setp.gt.s32 	%p43, %r193, 29;
	mov.b32 	%f202, %r199;
	add.f32 	%f203, %f201, %f202;
	selp.f32 	%f204, %f201, %f203, %p43;
	mov.b32 	%r205, %f204;
	mov.b32 	%r206, 4;
	// begin inline asm
	shfl.sync.down.b32 %r204, %r205, %r206, %r217, %r218;
	// end inline asm
	setp.gt.s32 	%p44, %r193, 27;
	mov.b32 	%f205, %r204;
	add.f32 	%f206, %f204, %f205;
	selp.f32 	%f207, %f204, %f206, %p44;
	mov.b32 	%r210, %f207;
	mov.b32 	%r211, 8;
	// begin inline asm
	shfl.sync.down.b32 %r209, %r210, %r211, %r217, %r218;
	// end inline asm
	setp.gt.s32 	%p45, %r193, 23;
	mov.b32 	%f208, %r209;
	add.f32 	%f209, %f207, %f208;
	selp.f32 	%f210, %f207, %f209, %p45;
	mov.b32 	%r215, %f210;
	mov.b32 	%r216, 16;
	// begin inline asm
	shfl.sync.down.b32 %r214, %r215, %r216, %r217, %r218;
	// end inline asm
	setp.gt.s32 	%p46, %r193, 15;
	mov.b32 	%f211, %r214;
	add.f32 	%f38, %f210, %f211;
	selp.f32 	%f418, %f210, %f38, %p46;
	setp.ne.s32 	%p47, %r193, 0;
	@%p47 bra 	$L__BB9_50;
	shr.u32 	%r219, %r34, 3;
	and.b32  	%r220, %r219, 124;
	mov.u32 	%r221, _ZZN3cub18CUB_300001_SM_10006detail6reduce28DeviceReduceSingleTileKernelINS2_10policy_hubIfyN4cuda3std3__44plusIfEEE10Policy1000EPfSC_iS9_ffNS7_10__identityEEEvT0_T1_T2_T3_T4_T6_E12temp_storage;
	add.s32 	%r222, %r221, %r220;
	st.shared.f32 	[%r222+8], %f38;
$L__BB9_50:
	bar.sync 	0;
	setp.ne.s32 	%p48, %r34, 0;
	@%p48 bra 	$L__BB9_72;
	ld.shared.f32 	%f212, [_ZZN3cub18CUB_300001_SM_10006detail6reduce28DeviceReduceSingleTileKernelINS2_10policy_hubIfyN4cuda3std3__44plusIfEEE10Policy1000EPfSC_iS9_ffNS7_10__identityEEEvT0_T1_T2_T3_T4_T6_E12temp_storage+12];
	add.f32 	%f213, %f418, %f212;
	ld.shared.f32 	%f214, [_ZZN3cub18CUB_300001_SM_10006detail6reduce28DeviceReduceSingleTileKernelINS2_10policy_hubIfyN4cuda3std3__44plusIfEEE10Policy1000EPfSC_iS9_ffNS7_10__identityEEEvT0_T1_T2_T3_T4_T6_E12temp_storage+16];
	add.f32 	%f215, %f213, %f214;
	ld.shared.f32 	%f216, [_ZZN3cub18CUB_300001_SM_10006detail6reduce28DeviceReduceSingleTileKernelINS2_10policy_hubIfyN4cuda3std3__44plusIfEEE10Policy1000EPfSC_iS9_ffNS7_10__identityEEEvT0_T1_T2_T3_T4_T6_E12temp_storage+20];
	add.f32 	%f217, %f215, %f216;
	ld.shared.f32 	%f218, [_ZZN3cub18CUB_300001_SM_10006detail6reduce28DeviceReduceSingleTileKernelINS2_10policy_hubIfyN4cuda3std3__44plusIfEEE10Policy1000EPfSC_iS9_ffNS7_10__identityEEEvT0_T1_T2_T3_T4_T6_E12temp_storage+24];
	add.f32 	%f219, %f217, %f218;
	ld.shared.f32 	%f220, [_ZZN3cub18CUB_300001_SM_10006detail6reduce28DeviceReduceSingleTileKernelINS2_10policy_hubIfyN4cuda3std3__44plusIfEEE10Policy1000EPfSC_iS9_ffNS7_10__identityEEEvT0_T1_T2_T3_T4_T6_E12temp_storage+28];
	add.f32 	%f221, %f219, %f220;
	ld.shared.f32 	%f222, [_ZZN3cub18CUB_300001_SM_10006detail6reduce28DeviceReduceSingleTileKernelINS2_10policy_hubIfyN4cuda3std3__44plusIfEEE10Policy1000EPfSC_iS9_ffNS7_10__identityEEEvT0_T1_T2_T3_T4_T6_E12temp_storage+32];
	add.f32 	%f223, %f221, %f222;
	ld.shared.f32 	%f224, [_ZZN3cub18CUB_300001_SM_10006detail6reduce28DeviceReduceSingleTileKernelINS2_10policy_hubIfyN4cuda3std3__44plusIfEEE10Policy1000EPfSC_iS9_ffNS7_10__identityEEEvT0_T1_T2_T3_T4_T6_E12temp_storage+36];
	add.f32 	%f418, %f223, %f224;
	bra.uni 	$L__BB9_72;
$L__BB9_52:
	// begin inline asm
	mov.u32 %r155, %laneid;
	// end inline asm
	and.b32  	%r181, %r34, 992;
	add.s32 	%r182, %r181, 32;
	setp.gt.s32 	%p27, %r182, %r67;
	not.b32 	%r183, %r181;
	add.s32 	%r184, %r67, %r183;
	selp.b32 	%r179, %r184, 31, %p27;
	mov.b32 	%r157, %f410;
	mov.b32 	%r158, 1;
	mov.b32 	%r180, -1;
	// begin inline asm
	shfl.sync.down.b32 %r156, %r157, %r158, %r179, %r180;
	// end inline asm
	setp.lt.s32 	%p28, %r155, %r179;
	mov.b32 	%f165, %r156;
	add.f32 	%f166, %f410, %f165;
	selp.f32 	%f167, %f166, %f410, %p28;
	mov.b32 	%r162, %f167;
	mov.b32 	%r163, 2;
	// begin inline asm
	shfl.sync.down.b32 %r161, %r162, %r163, %r179, %r180;
	// end inline asm
	add.s32 	%r185, %r155, 2;
	setp.gt.s32 	%p29, %r185, %r179;
	mov.b32 	%f168, %r161;
	add.f32 	%f169, %f167, %f168;
	selp.f32 	%f170, %f167, %f169, %p29;
	mov.b32 	%r167, %f170;
	mov.b32 	%r168, 4;
	// begin inline asm
	shfl.sync.down.b32 %r166, %r167, %r168, %r179, %r180;
	// end inline asm
	add.s32 	%r186, %r155, 4;
	setp.gt.s32 	%p30, %r186, %r179;
	mov.b32 	%f171, %r166;
	add.f32 	%f172, %f170, %f171;
	selp.f32 	%f173, %f170, %f172, %p30;
	mov.b32 	%r172, %f173;
	mov.b32 	%r173, 8;
	// begin inline asm
	shfl.sync.down.b32 %r171, %r172, %r173, %r179, %r180;
	// end inline asm
	add.s32 	%r187, %r155, 8;
	setp.gt.s32 	%p31, %r187, %r179;
	mov.b32 	%f174, %r171;
	add.f32 	%f175, %f173, %f174;
	selp.f32 	%f176, %f173, %f175, %p31;
	mov.b32 	%r177, %f176;
	mov.b32 	%r178, 16;
	// begin inline asm
	shfl.sync.down.b32 %r176, %r177, %r178, %r179, %r180;
	// end inline asm
	add.s32 	%r188, %r155, 16;
	setp.gt.s32 	%p32, %r188, %r179;
	mov.b32 	%f177, %r176;
	add.f32 	%f178, %f176, %f177;
	selp.f32 	%f418, %f176, %f178, %p32;
	setp.ne.s32 	%p33, %r155, 0;
	@%p33 bra 	$L__BB9_54;
	shr.u32 	%r189, %r34, 3;
	and.b32  	%r190, %r189, 124;
	mov.u32 	%r191, _ZZN3cub18CUB_300001_SM_10006detail6reduce28DeviceReduceSingleTileKernelINS2_10policy_hubIfyN4cuda3std3__44plusIfEEE10Policy1000EPfSC_iS9_ffNS7_10__identityEEEvT0_T1_T2_T3_T4_T6_E12temp_storage;
	add.s32 	%r192, %r191, %r190;
	st.shared.f32 	[%r192+8], %f418;
$L__BB9_54:
	bar.sync 	0;
	setp.ne.s32 	%p34, %r34, 0;
	@%p34 bra 	$L__BB9_72;
	setp.gt.s32 	%p35, %r67, 32;
	ld.shared.f32 	%f179, [_ZZN3cub18CUB_300001_SM_10006detail6reduce28DeviceReduceSingleTileKernelINS2_10policy_hubIfyN4cuda3std3__44plusIfEEE10Policy1000EPfSC_iS9_ffNS7_10__identityEEEvT0_T1_T2_T3_T4_T6_E12temp_storage+12];
	add.f32 	%f180, %f418, %f179;
	selp.f32 	%f181, %f180, %f418, %p35;
	setp.gt.s32 	%p36, %r67, 64;
	ld.shared.f32 	%f182, [_ZZN3cub18CUB_300001_SM_10006detail6reduce28DeviceReduceSingleTileKernelINS2_10policy_hubIfyN4cuda3std3__44plusIfEEE10Policy1000EPfSC_iS9_ffNS7_10__identityEEEvT0_T1_T2_T3_T4_T6_E12temp_storage+16];
	add.f32 	%f183, %f182, %f181;
	selp.f32 	%f184, %f183, %f181, %p36;
	setp.gt.s32 	%p37, %r67, 96;
	ld.shared.f32 	%f185, [_ZZN3cub18CUB_300001_SM_10006detail6reduce28DeviceReduceSingleTileKernelINS2_10policy_hubIfyN4cuda3std3__44plusIfEEE10Policy1000EPfSC_iS9_ffNS7_10__identityEEEvT0_T1_T2_T3_T4_T6_E12temp_storage+20];
	add.f32 	%f186, %f185, %f184;
	selp.f32 	%f187, %f186, %f184, %p37;
	setp.gt.s32 	%p38, %r67, 128;
	ld.shared.f32 	%f188, [_ZZN3cub18CUB_300001_SM_10006detail6reduce28DeviceReduceSingleTileKernelINS2_10policy_hubIfyN4cuda3std3__44plusIfEEE10Policy1000EPfSC_iS9_ffNS7_10__identityEEEvT0_T1_T2_T3_T4_T6_E12temp_storage+24];
	add.f32 	%f189, %f188, %f187;
	selp.f32 	%f190, %f189, %f187, %p38;
	setp.gt.s32 	%p39, %r67, 160;
	ld.shared.f32 	%f191, [_ZZN3cub18CUB_300001_SM_10006detail6reduce28DeviceReduceSingleTileKernelINS2_10policy_hubIfyN4cuda3std3__44plusIfEEE10Policy1000EPfSC_iS9_ffNS7_10__identityEEEvT0_T1_T2_T3_T4_T6_E12temp_storage+28];
	add.f32 	%f192, %f191, %f190;
	selp.f32 	%f193, %f192, %f190, %p39;
	setp.gt.s32 	%p40, %r67, 192;
	ld.shared.f32 	%f194, [_ZZN3cub18CUB_300001_SM_10006detail6reduce28DeviceReduceSingleTileKernelINS2_10policy_hubIfyN4cuda3std3__44plusIfEEE10Policy1000EPfSC_iS9_ffNS7_10__identityEEEvT0_T1_T2_T3_T4_T6_E12temp_storage+32];
	add.f32 	%f195, %f194, %f193;
	selp.f32 	%f196, %f195, %f193, %p40;
	setp.gt.s32 	%p41, %r67, 224;
	ld.shared.f32 	%f197, [_ZZN3cub18CUB_300001_SM_10006detail6reduce28DeviceReduceSingleTileKernelINS2_10policy_hubIfyN4cuda3std3__44plusIfEEE10Policy1000EPfSC_iS9_ffNS7_10__identityEEEvT0_T1_T2_T3_T4_T6_E12temp_storage+36];
	add.f32 	%f198, %f197, %f196;
	selp.f32 	%f418, %f198, %f196, %p41;
	bra.uni 	$L__BB9_72;
$L__BB9_56:
	mov.u32 	%r46, %tid.x;
	mul.wide.u32 	%rd35, %r46, 4;
	add.s64 	%rd19, %rd16, %rd35;
	// begin inline asm
	ld.global.nc.u32 %r68, [%rd19];
	// end inline asm
	mov.b32 	%f59, %r68;
	add.s64 	%rd20, %rd19, 1024;
	// begin inline asm
	ld.global.nc.u32 %r69, [%rd20];
	// end inline asm
	mov.b32 	%f60, %r69;
	add.s64 	%rd21, %rd19, 2048;
	// begin inline asm
	ld.global.nc.u32 %r70, [%rd21];
	// end inline asm
	mov.b32 	%f61, %r70;
	add.s64 	%rd22, %rd19, 3072;
	// begin inline asm
	ld.global.nc.u32 %r71, [%rd22];
	// end inline asm
	mov.b32 	%f62, %r71;
	add.s64 	%rd23, %rd19, 4096;
	// begin inline asm
	ld.global.nc.u32 %r72, [%rd23];
	// end inline asm
	mov.b32 	%f63, %r72;
	add.s64 	%rd24, %rd19, 5120;
	// begin inline asm
	ld.global.nc.u32 %r73, [%rd24];
	// end inline asm
	mov.b32 	%f64, %r73;
	add.s64 	%rd25, %rd19, 6144;
	// begin inline asm
	ld.global.nc.u32 %r74, [%rd25];
	// end inline asm
	mov.b32 	%f65, %r74;
	add.s64 	%rd26, %rd19, 7168;
	// begin inline asm
	ld.global.nc.u32 %r75, [%rd26];
	// end inline asm
	mov.b32 	%f66, %r75;
	add.s64 	%rd27, %rd19, 8192;
	// begin inline asm
	ld.global.nc.u32 %r76, [%rd27];
	// end inline asm
	mov.b32 	%f67, %r76;
	add.s64 	%rd28, %rd19, 9216;
	// begin inline asm
	ld.global.nc.u32 %r77, [%rd28];
	// end inline asm
	mov.b32 	%f68, %r77;
	add.s64 	%rd29, %rd19, 10240;
	// begin inline asm
	ld.global.nc.u32 %r78, [%rd29];
	// end inline asm
	mov.b32 	%f69, %r78;
	add.s64 	%rd30, %rd19, 11264;
	// begin inline asm
	ld.global.nc.u32 %r79, [%rd30];
	// end inline asm
	mov.b32 	%f70, %r79;
	add.s64 	%rd31, %rd19, 12288;
	// begin inline asm
	ld.global.nc.u32 %r80, [%rd31];
	// end inline asm
	mov.b32 	%f71, %r80;
	add.s64 	%rd32, %rd19, 13312;
	// begin inline asm
	ld.global.nc.u32 %r81, [%rd32];
	// end inline asm
	mov.b32 	%f72, %r81;
	add.s64 	%rd33, %rd19, 14336;
	// begin inline asm
	ld.global.nc.u32 %r82, [%rd33];
	// end inline asm
	mov.b32 	%f73, %r82;
	add.s64 	%rd34, %rd19, 15360;
	// begin inline asm
	ld.global.nc.u32 %r83, [%rd34];
	// end inline asm
	mov.b32 	%f74, %r83;
	add.f32 	%f75, %f59, %f60;
	add.f32 	%f76, %f61, %f62;
	add.f32 	%f77, %f63, %f64;
	add.f32 	%f78, %f65, %f66;
	add.f32 	%f79, %f67, %f68;
	add.f32 	%f80, %f69, %f70;
	add.f32 	%f81, %f71, %f72;
	add.f32 	%f82, %f73, %f74;
	add.f32 	%f83, %f75, %f76;
	add.f32 	%f84, %f77, %f78;
	add.f32 	%f85, %f79, %f80;
	add.f32 	%f86, %f81, %f82;
	add.f32 	%f87, %f83, %f84;
	add.f32 	%f88, %f85, %f86;
	add.f32 	%f417, %f87, %f88;
	setp.lt.u32 	%p4, %r67, 8192;
	mov.b32 	%r400, 4096;
	@%p4 bra 	$L__BB9_60;
	add.s32 	%r47, %r67, -4096;
	mov.b32 	%r400, 4096;
$L__BB9_58:
	mul.wide.s32 	%rd52, %r400, 4;
	add.s64 	%rd36, %rd19, %rd52;
	// begin inline asm
	ld.global.nc.u32 %r86, [%rd36];
	// end inline asm
	mov.b32 	%f89, %r86;
	add.s64 	%rd37, %rd36, 1024;
	// begin inline asm
	ld.global.nc.u32 %r87, [%rd37];
	// end inline asm
	mov.b32 	%f90, %r87;
	add.s64 	%rd38, %rd36, 2048;
	// begin inline asm
	ld.global.nc.u32 %r88, [%rd38];
	// end inline asm
	mov.b32 	%f91, %r88;
	add.s64 	%rd39, %rd36, 3072;
	// begin inline asm
	ld.global.nc.u32 %r89, [%rd39];
	// end inline asm
	mov.b32 	%f92, %r89;
	add.s64 	%rd40, %rd36, 4096;
	// begin inline asm
	ld.global.nc.u32 %r90, [%rd40];
	// end inline asm
	mov.b32 	%f93, %r90;
	add.s64 	%rd41, %rd36, 5120;
	// begin inline asm
	ld.global.nc.u32 %r91, [%rd41];
	// end inline asm
	mov.b32 	%f94, %r91;
	add.s64 	%rd42, %rd36, 6144;
	// begin inline asm
	ld.global.nc.u32 %r92, [%rd42];
	// end inline asm
	mov.b32 	%f95, %r92;
	add.s64 	%rd43, %rd36, 7168;
	// begin inline asm
	ld.global.nc.u32 %r93, [%rd43];
	// end inline asm
	mov.b32 	%f96, %r93;
	add.s64 	%rd44, %rd36, 8192;
	// begin inline asm
	ld.global.nc.u32 %r94, [%rd44];
	// end inline asm
	mov.b32 	%f97, %r94;
	add.s64 	%rd45, %rd36, 9216;
	// begin inline asm
	ld.global.nc.u32 %r95, [%rd45];
	// end inline asm
	mov.b32 	%f98, %r95;
	add.s64 	%rd46, %rd36, 10240;
	// begin inline asm
	ld.global.nc.u32 %r96, [%rd46];
	// end inline asm
	mov.b32 	%f99, %r96;
	add.s64 	%rd47, %rd36, 11264;
	// begin inline asm
	ld.global.nc.u32 %r97, [%rd47];
	// end inline asm
	mov.b32 	%f100, %r97;
	add.s64 	%rd48, %rd36, 12288;
	// begin inline asm
	ld.global.nc.u32 %r98, [%rd48];
	// end inline asm
	mov.b32 	%f101, %r98;
	add.s64 	%rd49, %rd36, 13312;
	// begin inline asm
	ld.global.nc.u32 %r99, [%rd49];
	// end inline asm
	mov.b32 	%f102, %r99;
	add.s64 	%rd50, %rd36, 14336;
	// begin inline asm
	ld.global.nc.u32 %r100, [%rd50];
	// end inline asm
	mov.b32 	%f103, %r100;
	add.s64 	%rd51, %rd36, 15360;
	// begin inline asm
	ld.global.nc.u32 %r101, [%rd51];
	// end inline asm
	mov.b32 	%f104, %r101;
	add.f32 	%f105, %f417, %f89;
	add.f32 	%f106, %f90, %f91;
	add.f32 	%f107, %f92, %f93;
	add.f32 	%f108, %f94, %f95;
	add.f32 	%f109, %f96, %f97;
	add.f32 	%f110, %f98, %f99;
	add.f32 	%f111, %f100, %f101;
	add.f32 	%f112, %f102, %f103;
	add.f32 	%f113, %f105, %f106;
	add.f32 	%f114, %f107, %f108;
	add.f32 	%f115, %f109, %f110;
	add.f32 	%f116, %f111, %f112;
	add.f32 	%f117, %f113, %f114;
	add.f32 	%f118, %f115, %f116;
	add.f32 	%f119, %f117, %f118;
	add.f32 	%f417, %f119, %f104;
	sub.s32 	%r102, %r67, %r400;
	setp.lt.s32 	%p5, %r102, 4096;
	@%p5 bra 	$L__BB9_68;
	add.s32 	%r400, %r400, 4096;
	setp.le.s32 	%p6, %r400, %r47;
	@%p6 bra 	$L__BB9_58;
$L__BB9_60:
	setp.le.s32 	%p7, %r67, %r400;
	@%p7 bra 	$L__BB9_68;
	sub.s32 	%r51, %r67, %r400;
	setp.ge.s32 	%p8, %r46, %r51;
	@%p8 bra 	$L__BB9_68;
	not.b32 	%r103, %r46;
	add.s32 	%r104, %r67, %r103;
	sub.s32 	%r52, %r104, %r400;
	and.b32  	%r105, %r52, 768;
	setp.eq.s32 	%p9, %r105, 768;
	mov.u32 	%r404, %r46;
	@%p9 bra 	$L__BB9_65;
	add.s32 	%r402, %r46, %r400;
	shr.u32 	%r106, %r52, 8;
	add.s32 	%r107, %r106, 1;
	and.b32  	%r108, %r107, 3;
	neg.s32 	%r401, %r108;
	mov.u32 	%r404, %r46;
$L__BB9_64:
	.pragma "nounroll";
	mul.wide.u32 	%rd54, %r402, 4;
	add.s64 	%rd53, %rd16, %rd54;
	// begin inline asm
	ld.global.nc.u32 %r109, [%rd53];
	// end inline asm
	mov.b32 	%f121, %r109;
	add.f32 	%f417, %f417, %f121;
	add.s32 	%r404, %r404, 256;
	add.s32 	%r402, %r402, 256;
	add.s32 	%r401, %r401, 1;
	setp.ne.s32 	%p10, %r401, 0;
	@%p10 bra 	$L__BB9_64;
$L__BB9_65:
	setp.lt.u32 	%p11, %r52, 768;
	@%p11 bra 	$L__BB9_68;
	cvt.u64.u32 	%rd55, %r404;
	cvt.u64.u32 	%rd56, %r400;
	add.s64 	%rd57, %rd55, %rd56;
	shl.b64 	%rd58, %rd57, 2;
	add.s64 	%rd59, %rd58, %rd16;
	add.s64 	%rd124, %rd59, 2048;
	add.s32 	%r405, %r404, %r400;
$L__BB9_67:
	mul.wide.u32 	%rd64, %r405, 4;
	add.s64 	%rd60, %rd16, %rd64;
	// begin inline asm
	ld.global.nc.u32 %r110, [%rd60];
	// end inline asm
	mov.b32 	%f122, %r110;
	add.f32 	%f123, %f417, %f122;
	add.s64 	%rd61, %rd124, -1024;
	// begin inline asm
	ld.global.nc.u32 %r111, [%rd61];
	// end inline asm
	mov.b32 	%f124, %r111;
	add.f32 	%f125, %f123, %f124;
	// begin inline asm
	ld.global.nc.u32 %r112, [%rd124];
	// end inline asm
	mov.b32 	%f126, %r112;
	add.f32 	%f127, %f125, %f126;
	add.s64 	%rd63, %rd124, 1024;
	// begin inline asm
	ld.global.nc.u32 %r113, [%rd63];
	// end inline asm
	mov.b32 	%f128, %r113;
	add.f32 	%f417, %f127, %f128;
	add.s32 	%r404, %r404, 1024;
	add.s64 	%rd124, %rd124, 4096;
	add.s32 	%r405, %r405, 1024;
	setp.lt.s32 	%p12, %r404, %r51;
	@%p12 bra 	$L__BB9_67;
$L__BB9_68:
	// begin inline asm
	mov.u32 %r114, %laneid;
	// end inline asm
	mov.b32 	%r116, %f417;
	mov.b32 	%r117, 1;
	mov.b32 	%r138, 31;
	mov.b32 	%r139, -1;
	// begin inline asm
	shfl.sync.down.b32 %r115, %r116, %r117, %r138, %r139;
	// end inline asm
	setp.gt.s32 	%p13, %r114, 30;
	mov.b32 	%f129, %r115;
	add.f32 	%f130, %f417, %f129;
	selp.f32 	%f131, %f417, %f130, %p13;
	mov.b32 	%r121, %f131;
	mov.b32 	%r122, 2;
	// begin inline asm
	shfl.sync.down.b32 %r120, %r121, %r122, %r138, %r139;
	// end inline asm
	setp.gt.s32 	%p14, %r114, 29;
	mov.b32 	%f132, %r120;
	add.f32 	%f133, %f131, %f132;
	selp.f32 	%f134, %f131, %f133, %p14;
	mov.b32 	%r126, %f134;
	mov.b32 	%r127, 4;
	// begin inline asm
	shfl.sync.down.b32 %r125, %r126, %r127, %r138, %r139;
	// end inline asm
	setp.gt.s32 	%p15, %r114, 27;
	mov.b32 	%f135, %r125;
	add.f32 	%f136, %f134, %f135;
	selp.f32 	%f137, %f134, %f136, %p15;
	mov.b32 	%r131, %f137;
	mov.b32 	%r132, 8;
	// begin inline asm
	shfl.sync.down.b32 %r130, %r131, %r132, %r138, %r139;
	// end inline asm
	setp.gt.s32 	%p16, %r114, 23;
	mov.b32 	%f138, %r130;
	add.f32 	%f139, %f137, %f138;
	selp.f32 	%f140, %f137, %f139, %p16;
	mov.b32 	%r136, %f140;
	mov.b32 	%r137, 16;
	// begin inline asm
	shfl.sync.down.b32 %r135, %r136, %r137, %r138, %r139;
	// end inline asm
	setp.gt.s32 	%p17, %r114, 15;
	mov.b32 	%f141, %r135;
	add.f32 	%f54, %f140, %f141;
	selp.f32 	%f418, %f140, %f54, %p17;
	setp.ne.s32 	%p18, %r114, 0;
	@%p18 bra 	$L__BB9_70;
	shr.u32 	%r140, %r46, 3;
	and.b32  	%r141, %r140, 124;
	mov.u32 	%r142, _ZZN3cub18CUB_300001_SM_10006detail6reduce28DeviceReduceSingleTileKernelINS2_10policy_hubIfyN4cuda3std3__44plusIfEEE10Policy1000EPfSC_iS9_ffNS7_10__identityEEEvT0_T1_T2_T3_T4_T6_E12temp_storage;
	add.s32 	%r143, %r142, %r141;
	st.shared.f32 	[%r143+8], %f54;
$L__BB9_70:
	bar.sync 	0;
	setp.ne.s32 	%p19, %r46, 0;
	@%p19 bra 	$L__BB9_72;
	ld.shared.f32 	%f142, [_ZZN3cub18CUB_300001_SM_10006detail6reduce28DeviceReduceSingleTileKernelINS2_10policy_hubIfyN4cuda3std3__44plusIfEEE10Policy1000EPfSC_iS9_ffNS7_10__identityEEEvT0_T1_T2_T3_T4_T6_E12temp_storage+12];
	add.f32 	%f143, %f418, %f142;
	ld.shared.f32 	%f144, [_ZZN3cub18CUB_300001_SM_10006detail6reduce28DeviceReduceSingleTileKernelINS2_10policy_hubIfyN4cuda3std3__44plusIfEEE10Policy1000EPfSC_iS9_ffNS7_10__identityEEEvT0_T1_T2_T3_T4_T6_E12temp_storage+16];
	add.f32 	%f145, %f143, %f144;
	ld.shared.f32 	%f146, [_ZZN3cub18CUB_300001_SM_10006detail6reduce28DeviceReduceSingleTileKernelINS2_10policy_hubIfyN4cuda3std3__44plusIfEEE10Policy1000EPfSC_iS9_ffNS7_10__identityEEEvT0_T1_T2_T3_T4_T6_E12temp_storage+20];
	add.f32 	%f147, %f145, %f146;
	ld.shared.f32 	%f148, [_ZZN3cub18CUB_300001_SM_10006detail6reduce28DeviceReduceSingleTileKernelINS2_10policy_hubIfyN4cuda3std3__44plusIfEEE10Policy1000EPfSC_iS9_ffNS7_10__identityEEEvT0_T1_T2_T3_T4_T6_E12temp_storage+24];
	add.f32 	%f149, %f147, %f148;
	ld.shared.f32 	%f150, [_ZZN3cub18CUB_300001_SM_10006detail6reduce28DeviceReduceSingleTileKernelINS2_10policy_hubIfyN4cuda3std3__44plusIfEEE10Policy1000EPfSC_iS9_ffNS7_10__identityEEEvT0_T1_T2_T3_T4_T6_E12temp_storage+28];
	add.f32 	%f151, %f149, %f150;
	ld.shared.f32 	%f152, [_ZZN3cub18CUB_300001_SM_10006detail6reduce28DeviceReduceSingleTileKernelINS2_10policy_hubIfyN4cuda3std3__44plusIfEEE10Policy1000EPfSC_iS9_ffNS7_10__identityEEEvT0_T1_T2_T3_T4_T6_E12temp_storage+32];
	add.f32 	%f153, %f151, %f152;
	ld.shared.f32 	%f154, [_ZZN3cub18CUB_300001_SM_10006detail6reduce28DeviceReduceSingleTileKernelINS2_10policy_hubIfyN4cuda3std3__44plusIfEEE10Policy1000EPfSC_iS9_ffNS7_10__identityEEEvT0_T1_T2_T3_T4_T6_E12temp_storage+36];
	add.f32 	%f418, %f153, %f154;
$L__BB9_72:
	mov.u32 	%r379, %tid.x;
	setp.ne.s32 	%p95, %r379, 0;
	@%p95 bra 	$L__BB9_74;
	add.f32 	%f391, %f58, %f418;
	st.global.f32 	[%rd1], %f391;
$L__BB9_74:
	ret;

}


// ===== COMPILED SASS (sm_100) =====

	.target	sm_100

	.elftype	@"ET_EXEC"


//--------------------- .note.nv.tkinfo           --------------------------
	.section	.note.nv.tkinfo,"",@"SHT_NOTE"
	.sectionflags	@"SHF_NOTE_NV_TKINFO"
	.tkinfo
        /*0018*/ 	.word	0x00000002
        /*0030*/ 	.string	""
        /*0030*/ 	.string	"ptxas"
        /*0030*/ 	.string	"Cuda compilation tools, release 13.0, V13.0.88"
        /*0030*/ 	.string	"Build cuda_13.0.r13.0/compiler.36424714_0"
        /*0030*/ 	.string	"-arch sm_100 -m 64 "



//--------------------- .note.nv.cuinfo           --------------------------
	.section	.note.nv.cuinfo,"",@"SHT_NOTE"
	.sectionflags	@"SHF_NOTE_NV_CUINFO"
        /*0018*/ 	.short	0x0002
        /*001a*/ 	.short	0x0064
        /*001c*/ 	.short	0x0082
	.zero		2


//--------------------- .nv.info                  --------------------------
	.section	.nv.info,"",@"SHT_CUDA_INFO"
	.align	4


	//----- nvinfo : EIATTR_REGCOUNT
	.align		4
        /*0000*/ 	.byte	0x04, 0x2f
        /*0002*/ 	.short	(.L_53 - .L_52)
	.align		4
.L_52:
        /*0004*/ 	.word	index@(_Z18init_curand_statesP17curandStateXORWOWm)
        /*0008*/ 	.word	0x0000001f


	//----- nvinfo : EIATTR_FRAME_SIZE
	.align		4
.L_53:
        /*000c*/ 	.byte	0x04, 0x11
        /*000e*/ 	.short	(.L_55 - .L_54)
	.align		4
.L_54:
        /*0010*/ 	.word	index@(_Z18init_curand_statesP17curandStateXORWOWm)
        /*0014*/ 	.word	0x00000000


	//----- nvinfo : EIATTR_REGCOUNT
	.align		4
.L_55:
        /*0018*/ 	.byte	0x04, 0x2f
        /*001a*/ 	.short	(.L_57 - .L_56)
	.align		4
.L_56:
        /*001c*/ 	.word	index@(_Z24do_MonteCarlo_simulationP17curandStateXORWOWPfi)
        /*0020*/ 	.word	0x0000001a


	//----- nvinfo : EIATTR_FRAME_SIZE
	.align		4
.L_57:
        /*0024*/ 	.byte	0x04, 0x11
        /*0026*/ 	.short	(.L_59 - .L_58)
	.align		4
.L_58:
        /*0028*/ 	.word	index@(_Z24do_MonteCarlo_simulationP17curandStateXORWOWPfi)
        /*002c*/ 	.word	0x00000000


	//----- nvinfo : EIATTR_REGCOUNT
	.align		4
.L_59:
        /*0030*/ 	.byte	0x04, 0x2f
        /*0032*/ 	.short	(.L_61 - .L_60)
	.align		4
.L_60:
        /*0034*/ 	.word	index@(_Z7reduce1Pfi)
        /*0038*/ 	.word	0x00000012


	//----- nvinfo : EIATTR_FRAME_SIZE
	.align		4
.L_61:
        /*003c*/ 	.byte	0x04, 0x11
        /*003e*/ 	.short	(.L_63 - .L_62)
	.align		4
.L_62:
        /*0040*/ 	.word	index@(_Z7reduce1Pfi)
        /*0044*/ 	.word	0x00000000


	//----- nvinfo : EIATTR_REGCOUNT
	.align		4
.L_63:
        /*0048*/ 	.byte	0x04, 0x2f
        /*004a*/ 	.short	(.L_65 - .L_64)
	.align		4
.L_64:
        /*004c*/ 	.word	index@(_ZN3cub18CUB_300001_SM_10006detail11EmptyKernelIvEEvv)
        /*0050*/ 	.word	0x00000004


	//----- nvinfo : EIATTR_FRAME_SIZE
	.align		4
.L_65:
        /*0054*/ 	.byte	0x04, 0x11
        /*0056*/ 	.short	(.L_67 - .L_66)
	.align		4
.L_66:
        /*0058*/ 	.word	index@(_ZN3cub18CUB_300001_SM_10006detail11EmptyKernelIvEEvv)
        /*005c*/ 	.word	0x00000000


	//----- nvinfo : EIATTR_REGCOUNT
	.align		4
.L_67:
        /*0060*/ 	.byte	0x04, 0x2f
        /*0062*/ 	.short	(.L_69 - .L_68)
	.align		4
.L_68:
        /*0064*/ 	.word	index@(_ZN3cub18CUB_300001_SM_10006detail6reduce28DeviceReduceSingleTileKernelINS2_10policy_hubIfjN4cuda3std3__44plusIfEEE10Policy1000EN6thrust24THRUST_300001_SM_1000_NS6detail15normal_iteratorINSD_10device_ptrIfEEEEPfjS9_ffNS7_10__identityEEEvT0_T1_T2_T3_T4_T6_)
        /*0068*/ 	.word	0x00000020


	//----- nvinfo : EIATTR_FRAME_SIZE
	.align		4
.L_69:
        /*006c*/ 	.byte	0x04, 0x11
        /*006e*/ 	.short	(.L_71 - .L_70)
	.align		4
.L_70:
        /*0070*/ 	.word	index@(_ZN3cub18CUB_300001_SM_10006detail6reduce28DeviceReduceSingleTileKernelINS2_10policy_hubIfjN4cuda3std3__44plusIfEEE10Policy1000EN6thrust24THRUST_300001_SM_1000_NS6detail15normal_iteratorINSD_10device_ptrIfEEEEPfjS9_ffNS7_10__identityEEEvT0_T1_T2_T3_T4_T6_)
        /*0074*/ 	.word	0x00000000


	//----- nvinfo : EIATTR_REGCOUNT
	.align		4
.L_71:
        /*0078*/ 	.byte	0x04, 0x2f
        /*007a*/ 	.short	(.L_73 - .L_72)
	.align		4
.L_72:
        /*007c*/ 	.word	index@(_ZN3cub18CUB_300001_SM_10006detail6reduce18DeviceReduceKernelINS2_10policy_hubIfjN4cuda3std3__44plusIfEEE10Policy1000EN6thrust24THRUST_300001_SM_1000_NS6detail15normal_iteratorINSD_10device_ptrIfEEEEjS9_fNS7_10__identityEEEvT0_PT3_T1_NS0_13GridEvenShareISN_EET2_T4_)
        /*0080*/ 	.word	0x00000020


	//----- nvinfo : EIATTR_FRAME_SIZE
	.align		4
.L_73:
        /*0084*/ 	.byte	0x04, 0x11
        /*0086*/ 	.short	(.L_75 - .L_74)
	.align		4
.L_74:
        /*0088*/ 	.word	index@(_ZN3cub18CUB_300001_SM_10006detail6reduce18DeviceReduceKernelINS2_10policy_hubIfjN4cuda3std3__44plusIfEEE10Policy1000EN6thrust24THRUST_300001_SM_1000_NS6detail15normal_iteratorINSD_10device_ptrIfEEEEjS9_fNS7_10__identityEEEvT0_PT3_T1_NS0_13GridEvenShareISN_EET2_T4_)
        /*008c*/ 	.word	0x00000000


	//----- nvinfo : EIATTR_REGCOUNT
	.align		4
.L_75:
        /*0090*/ 	.byte	0x04, 0x2f
        /*0092*/ 	.short	(.L_77 - .L_76)
	.align		4
.L_76:
        /*0094*/ 	.word	index@(_ZN3cub18CUB_300001_SM_10006detail6reduce28DeviceReduceSingleTileKernelINS2_10policy_hubIfjN4cuda3std3__44plusIfEEE10Policy1000EPfSC_iS9_ffNS7_10__identityEEEvT0_T1_T2_T3_T4_T6_)
        /*0098*/ 	.word	0x0000001e


	//----- nvinfo : EIATTR_FRAME_SIZE
	.align		4
.L_77:
        /*009c*/ 	.byte	0x04, 0x11
        /*009e*/ 	.short	(.L_79 - .L_78)
	.align		4
.L_78:
        /*00a0*/ 	.word	index@(_ZN3cub18CUB_300001_SM_10006detail6reduce28DeviceReduceSingleTileKernelINS2_10policy_hubIfjN4cuda3std3__44plusIfEEE10Policy1000EPfSC_iS9_ffNS7_10__identityEEEvT0_T1_T2_T3_T4_T6_)
        /*00a4*/ 	.word	0x00000000


	//----- nvinfo : EIATTR_REGCOUNT
	.align		4
.L_79:
        /*00a8*/ 	.byte	0x04, 0x2f
        /*00aa*/ 	.short	(.L_81 - .L_80)
	.align		4
.L_80:
        /*00ac*/ 	.word	index@(_ZN3cub18CUB_300001_SM_10006detail6reduce28DeviceReduceSingleTileKernelINS2_10policy_hubIfyN4cuda3std3__44plusIfEEE10Policy1000EN6thrust24THRUST_300001_SM_1000_NS6detail15normal_iteratorINSD_10device_ptrIfEEEEPfyS9_ffNS7_10__identityEEEvT0_T1_T2_T3_T4_T6_)
        /*00b0*/ 	.word	0x00000020


	//----- nvinfo : EIATTR_FRAME_SIZE
	.align		4
.L_81:
        /*00b4*/ 	.byte	0x04, 0x11
        /*00b6*/ 	.short	(.L_83 - .L_82)
	.align		4
.L_82:
        /*00b8*/ 	.word	index@(_ZN3cub18CUB_300001_SM_10006detail6reduce28DeviceReduceSingleTileKernelINS2_10policy_hubIfyN4cuda3std3__44plusIfEEE10Policy1000EN6thrust24THRUST_300001_SM_1000_NS6detail15normal_iteratorINSD_10device_ptrIfEEEEPfyS9_ffNS7_10__identityEEEvT0_T1_T2_T3_T4_T6_)
        /*00bc*/ 	.word	0x00000000


	//----- nvinfo : EIATTR_REGCOUNT
	.align		4
.L_83:
        /*00c0*/ 	.byte	0x04, 0x2f
        /*00c2*/ 	.short	(.L_85 - .L_84)
	.align		4
.L_84:
        /*00c4*/ 	.word	index@(_ZN3cub18CUB_300001_SM_10006detail6reduce18DeviceReduceKernelINS2_10policy_hubIfyN4cuda3std3__44plusIfEEE10Policy1000EN6thrust24THRUST_300001_SM_1000_NS6detail15normal_iteratorINSD_10device_ptrIfEEEEyS9_fNS7_10__identityEEEvT0_PT3_T1_NS0_13GridEvenShareISN_EET2_T4_)
        /*00c8*/ 	.word	0x0000001e


	//----- nvinfo : EIATTR_FRAME_SIZE
	.align		4
.L_85:
        /*00cc*/ 	.byte	0x04, 0x11
        /*00ce*/ 	.short	(.L_87 - .L_86)
	.align		4
.L_86:
        /*00d0*/ 	.word	index@(_ZN3cub18CUB_300001_SM_10006detail6reduce18DeviceReduceKernelINS2_10policy_hubIfyN4cuda3std3__44plusIfEEE10Policy1000EN6thrust24THRUST_300001_SM_1000_NS6detail15normal_iteratorINSD_10device_ptrIfEEEEyS9_fNS7_10__identityEEEvT0_PT3_T1_NS0_13GridEvenShareISN_EET2_T4_)
        /*00d4*/ 	.word	0x00000000


	//----- nvinfo : EIATTR_REGCOUNT
	.align		4
.L_87:
        /*00d8*/ 	.byte	0x04, 0x2f
        /*00da*/ 	.short	(.L_89 - .L_88)
	.align		4
.L_88:
        /*00dc*/ 	.word	index@(_ZN3cub18CUB_300001_SM_10006detail6reduce28DeviceReduceSingleTileKernelINS2_10policy_hubIfyN4cuda3std3__44plusIfEEE10Policy1000EPfSC_iS9_ffNS7_10__identityEEEvT0_T1_T2_T3_T4_T6_)
        /*00e0*/ 	.word	0x0000001e


	//----- nvinfo : EIATTR_FRAME_SIZE
	.align		4
.L_89:
        /*00e4*/ 	.byte	0x04, 0x11
        /*00e6*/ 	.short	(.L_91 - .L_90)
	.align		4
.L_90:
        /*00e8*/ 	.word	index@(_ZN3cub18CUB_300001_SM_10006detail6reduce28DeviceReduceSingleTileKernelINS2_10policy_hubIfyN4cuda3std3__44plusIfEEE10Policy1000EPfSC_iS9_ffNS7_10__identityEEEvT0_T1_T2_T3_T4_T6_)
        /*00ec*/ 	.word	0x00000000


	//----- nvinfo : EIATTR_MIN_STACK_SIZE
	.align		4
.L_91:
        /*00f0*/ 	.byte	0x04, 0x12
        /*00f2*/ 	.short	(.L_93 - .L_92)
	.align		4
.L_92:
        /*00f4*/ 	.word	index@(_ZN3cub18CUB_300001_SM_10006detail6reduce28DeviceReduceSingleTileKernelINS2_10policy_hubIfyN4cuda3std3__44plusIfEEE10Policy1000EPfSC_iS9_ffNS7_10__identityEEEvT0_T1_T2_T3_T4_T6_)
        /*00f8*/ 	.word	0x00000000


	//----- nvinfo : EIATTR_MIN_STACK_SIZE
	.align		4
.L_93:
        /*00fc*/ 	.byte	0x04, 0x12
        /*00fe*/ 	.short	(.L_95 - .L_94)
	.align		4
.L_94:
        /*0100*/ 	.word	index@(_ZN3cub18CUB_300001_SM_10006detail6reduce18DeviceReduceKernelINS2_10policy_hubIfyN4cuda3std3__44plusIfEEE10Policy1000EN6thrust24THRUST_300001_SM_1000_NS6detail15normal_iteratorINSD_10device_ptrIfEEEEyS9_fNS7_10__identityEEEvT0_PT3_T1_NS0_13GridEvenShareISN_EET2_T4_)
        /*0104*/ 	.word	0x00000000


	//----- nvinfo : EIATTR_MIN_STACK_SIZE
	.align		4
.L_95:
        /*0108*/ 	.byte	0x04, 0x12
        /*010a*/ 	.short	(.L_97 - .L_96)
	.align		4
.L_96:
        /*010c*/ 	.word	index@(_ZN3cub18CUB_300001_SM_10006detail6reduce28DeviceReduceSingleTileKernelINS2_10policy_hubIfyN4cuda3std3__44plusIfEEE10Policy1000EN6thrust24THRUST_300001_SM_1000_NS6detail15normal_iteratorINSD_10device_ptrIfEEEEPfyS9_ffNS7_10__identityEEEvT0_T1_T2_T3_T4_T6_)
        /*0110*/ 	.word	0x00000000


	//----- nvinfo : EIATTR_MIN_STACK_SIZE
	.align		4
.L_97:
        /*0114*/ 	.byte	0x04, 0x12
        /*0116*/ 	.short	(.L_99 - .L_98)
	.align		4
.L_98:
        /*0118*/ 	.word	index@(_ZN3cub18CUB_300001_SM_10006detail6reduce28DeviceReduceSingleTileKernelINS2_10policy_hubIfjN4cuda3std3__44plusIfEEE10Policy1000EPfSC_iS9_ffNS7_10__identityEEEvT0_T1_T2_T3_T4_T6_)
        /*011c*/ 	.word	0x00000000


	//----- nvinfo : EIATTR_MIN_STACK_SIZE
	.align		4
.L_99:
        /*0120*/ 	.byte	0x04, 0x12
        /*0122*/ 	.short	(.L_101 - .L_100)
	.align		4
.L_100:
        /*0124*/ 	.word	index@(_ZN3cub18CUB_300001_SM_10006detail6reduce18DeviceReduceKernelINS2_10policy_hubIfjN4cuda3std3__44plusIfEEE10Policy1000EN6thrust24THRUST_300001_SM_1000_NS6detail15normal_iteratorINSD_10device_ptrIfEEEEjS9_fNS7_10__identityEEEvT0_PT3_T1_NS0_13GridEvenShareISN_EET2_T4_)
        /*0128*/ 	.word	0x00000000


	//----- nvinfo : EIATTR_MIN_STACK_SIZE
	.align		4
.L_101:
        /*012c*/ 	.byte	0x04, 0x12
        /*012e*/ 	.short	(.L_103 - .L_102)
	.align		4
.L_102:
        /*0130*/ 	.word	index@(_ZN3cub18CUB_300001_SM_10006detail6reduce28DeviceReduceSingleTileKernelINS2_10policy_hubIfjN4cuda3std3__44plusIfEEE10Policy1000EN6thrust24THRUST_300001_SM_1000_NS6detail15normal_iteratorINSD_10device_ptrIfEEEEPfjS9_ffNS7_10__identityEEEvT0_T1_T2_T3_T4_T6_)
        /*0134*/ 	.word	0x00000000


	//----- nvinfo : EIATTR_MIN_STACK_SIZE
	.align		4
.L_103:
        /*0138*/ 	.byte	0x04, 0x12
        /*013a*/ 	.short	(.L_105 - .L_104)
	.align		4
.L_104:
        /*013c*/ 	.word	index@(_ZN3cub18CUB_300001_SM_10006detail11EmptyKernelIvEEvv)
        /*0140*/ 	.word	0x00000000


	//----- nvinfo : EIATTR_MIN_STACK_SIZE
	.align		4
.L_105:
        /*0144*/ 	.byte	0x04, 0x12
        /*0146*/ 	.short	(.L_107 - .L_106)
	.align		4
.L_106:
        /*0148*/ 	.word	index@(_Z7reduce1Pfi)
        /*014c*/ 	.word	0x00000000


	//----- nvinfo : EIATTR_MIN_STACK_SIZE
	.align		4
.L_107:
        /*0150*/ 	.byte	0x04, 0x12
        /*0152*/ 	.short	(.L_109 - .L_108)
	.align		4
.L_108:
        /*0154*/ 	.word	index@(_Z24do_MonteCarlo_simulationP17curandStateXORWOWPfi)
        /*0158*/ 	.word	0x00000000


	//----- nvinfo : EIATTR_MIN_STACK_SIZE
	.align		4
.L_109:
        /*015c*/ 	.byte	0x04, 0x12
        /*015e*/ 	.short	(.L_111 - .L_110)
	.align		4
.L_110:
        /*0160*/ 	.word	index@(_Z18init_curand_statesP17curandStateXORWOWm)
        /*0164*/ 	.word	0x00000000
.L_111:


//--------------------- .nv.compat                --------------------------
	.section	.nv.compat,"",@"SHT_CUDA_COMPAT_INFO"
	.align	4
        /*0000*/ 	.byte	0x02, 0x09, 0x00, 0x00, 0x02, 0x02, 0x01, 0x00, 0x02, 0x05, 0x05, 0x00, 0x03, 0x07, 0x01, 0x01
        /*0010*/ 	.byte	0x02, 0x03, 0x00, 0x00, 0x02, 0x06, 0x01, 0x00, 0x04, 0x0b, 0x08, 0x00, 0x01, 0x00, 0x00, 0x00
        /*0020*/ 	.byte	0x00, 0x00, 0x00, 0x00


//--------------------- .nv.info._ZN3cub18CUB_300001_SM_10006detail6reduce28DeviceReduceSingleTileKernelINS2_10policy_hubIfyN4cuda3std3__44plusIfEEE10Policy1000EPfSC_iS9_ffNS7_10__identityEEEvT0_T1_T2_T3_T4_T6_ --------------------------
	.section	.nv.info._ZN3cub18CUB_300001_SM_10006detail6reduce28DeviceReduceSingleTileKernelINS2_10policy_hubIfyN4cuda3std3__44plusIfEEE10Policy1000EPfSC_iS9_ffNS7_10__identityEEEvT0_T1_T2_T3_T4_T6_,"",@"SHT_CUDA_INFO"
	.sectionflags	@""
	.align	4


	//----- nvinfo : EIATTR_CUDA_API_VERSION
	.align		4
        /*0000*/ 	.byte	0x04, 0x37
        /*0002*/ 	.short	(.L_113 - .L_112)
.L_112:
        /*0004*/ 	.word	0x00000082


	//----- nvinfo : EIATTR_KPARAM_INFO
	.align		4
.L_113:
        /*0008*/ 	.byte	0x04, 0x17
        /*000a*/ 	.short	(.L_115 - .L_114)
.L_114:
        /*000c*/ 	.word	0x00000000
        /*0010*/ 	.short	0x0005
        /*0012*/ 	.short	0x001c
        /*0014*/ 	.byte	0x00, 0xf0, 0x05, 0x00


	//----- nvinfo : EIATTR_KPARAM_INFO
	.align		4
.L_115:
        /*0018*/ 	.byte	0x04, 0x17
        /*001a*/ 	.short	(.L_117 - .L_116)
.L_116:
        /*001c*/ 	.word	0x00000000
        /*0020*/ 	.short	0x0004
        /*0022*/ 	.short	0x0018
        /*0024*/ 	.byte	0x00, 0xf0, 0x11, 0x00


	//----- nvinfo : EIATTR_KPARAM_INFO
	.align		4
.L_117:
        /*0028*/ 	.byte	0x04, 0x17
        /*002a*/ 	.short	(.L_119 - .L_118)
.L_118:
        /*002c*/ 	.word	0x00000000
        /*0030*/ 	.short	0x0003
        /*0032*/ 	.short	0x0014
        /*0034*/ 	.byte	0x00, 0xf0, 0x05, 0x00


	//----- nvinfo : EIATTR_KPARAM_INFO
	.align		4
.L_119:
        /*0038*/ 	.byte	0x04, 0x17
        /*003a*/ 	.short	(.L_121 - .L_120)
.L_120:
        /*003c*/ 	.word	0x00000000
        /*0040*/ 	.short	0x0002
        /*0042*/ 	.short	0x0010
        /*0044*/ 	.byte	0x00, 0xf0, 0x11, 0x00


	//----- nvinfo : EIATTR_KPARAM_INFO
	.align		4
.L_121:
        /*0048*/ 	.byte	0x04, 0x17
        /*004a*/ 	.short	(.L_123 - .L_122)
.L_122:
        /*004c*/ 	.word	0x00000000
        /*0050*/ 	.short	0x0001
        /*0052*/ 	.short	0x0008
        /*0054*/ 	.byte	0x00, 0xf5, 0x21, 0x00


	//----- nvinfo : EIATTR_KPARAM_INFO
	.align		4
.L_123:
        /*0058*/ 	.byte	0x04, 0x17
        /*005a*/ 	.short	(.L_125 - .L_124)
.L_124:
        /*005c*/ 	.word	0x00000000
        /*0060*/ 	.short	0x0000
        /*0062*/ 	.short	0x0000
        /*0064*/ 	.byte	0x00, 0xf5, 0x21, 0x00


	//----- nvinfo : EIATTR_SPARSE_MMA_MASK
	.align		4
.L_125:
        /*0068*/ 	.byte	0x03, 0x50
        /*006a*/ 	.short	0x0000


	//----- nvinfo : EIATTR_MAXREG_COUNT
	.align		4
        /*006c*/ 	.byte	0x03, 0x1b
        /*006e*/ 	.short	0x00ff


	//----- nvinfo : EIATTR_NUM_BARRIERS
	.align		4
        /*0070*/ 	.byte	0x02, 0x4c
        /*0072*/ 	.byte	0x01
	.zero		1


	//----- nvinfo : EIATTR_MERCURY_ISA_VERSION
	.align		4
        /*0074*/ 	.byte	0x03, 0x5f
        /*0076*/ 	.short	0x0101


	//----- nvinfo : EIATTR_COOP_GROUP_MASK_REGIDS
	.align		4
        /*0078*/ 	.byte	0x04, 0x29
        /*007a*/ 	.short	(.L_127 - .L_126)


	//   ....[0]....
.L_126:
        /*007c*/ 	.word	0xffffffff


	//   ....[1]....
        /*0080*/ 	.word	0xffffffff


	//   ....[2]....
        /*0084*/ 	.word	0xffffffff


	//   ....[3]....
        /*0088*/ 	.word	0xffffffff


	//   ....[4]....
        /*008c*/ 	.word	0xffffffff


	//   ....[5]....
        /*0090*/ 	.word	0xffffffff


	//   ....[6]....
        /*0094*/ 	.word	0xffffffff


	//   ....[7]....
        /*0098*/ 	.word	0xffffffff


	//   ....[8]....
        /*009c*/ 	.word	0xffffffff


	//   ....[9]....
        /*00a0*/ 	.word	0xffffffff


	//   ....[10]....
        /*00a4*/ 	.word	0xffffffff


	//   ....[11]....
        /*00a8*/ 	.word	0xffffffff


	//   ....[12]....
        /*00ac*/ 	.word	0xffffffff


	//   ....[13]....
        /*00b0*/ 	.word	0xffffffff


	//   ....[14]....
        /*00b4*/ 	.word	0xffffffff


	//   ....[15]....
        /*00b8*/ 	.word	0xffffffff


	//   ....[16]....
        /*00bc*/ 	.word	0xffffffff


	//   ....[17]....
        /*00c0*/ 	.word	0xffffffff


	//   ....[18]....
        /*00c4*/ 	.word	0xffffffff


	//   ....[19]....
        /*00c8*/ 	.word	0xffffffff


	//   ....[20]....
        /*00cc*/ 	.word	0xffffffff


	//   ....[21]....
        /*00d0*/ 	.word	0xffffffff


	//   ....[22]....
        /*00d4*/ 	.word	0xffffffff


	//   ....[23]....
        /*00d8*/ 	.word	0xffffffff


	//   ....[24]....
        /*00dc*/ 	.word	0xffffffff


	//   ....[25]....
        /*00e0*/ 	.word	0xffffffff


	//   ....[26]....
        /*00e4*/ 	.word	0xffffffff


	//   ....[27]....
        /*00e8*/ 	.word	0xffffffff


	//   ....[28]....
        /*00ec*/ 	.word	0xffffffff


	//   ....[29]....
        /*00f0*/ 	.word	0xffffffff


	//----- nvinfo : EIATTR_COOP_GROUP_INSTR_OFFSETS
	.align		4
.L_127:
        /*00f4*/ 	.byte	0x04, 0x28
        /*00f6*/ 	.short	(.L_129 - .L_128)


	//   ....[0]....
.L_128:
        /*00f8*/ 	.word	0x00000980


	//   ....[1]....
        /*00fc*/ 	.word	0x000009e0


	//   ....[2]....
        /*0100*/ 	.word	0x00000a50


	//   ....[3]....
        /*0104*/ 	.word	0x00000aa0


	//   ....[4]....
        /*0108*/ 	.word	0x00000ad0


	//   ....[5]....
        /*010c*/ 	.word	0x00000c90


	//   ....[6]....
        /*0110*/ 	.word	0x00000d20


	//   ....[7]....
        /*0114*/ 	.word	0x00000d60


	//   ....[8]....
        /*0118*/ 	.word	0x00000db0


	//   ....[9]....
        /*011c*/ 	.word	0x00000df0


	//   ....[10]....
        /*0120*/ 	.word	0x00001c00


	//   ....[11]....
        /*0124*/ 	.word	0x00001c80


	//   ....[12]....
        /*0128*/ 	.word	0x00001cd0


	//   ....[13]....
        /*012c*/ 	.word	0x00001d10


	//   ....[14]....
        /*0130*/ 	.word	0x00001d40


	//   ....[15]....
        /*0134*/ 	.word	0x00002700


	//   ....[16]....
        /*0138*/ 	.word	0x00002760


	//   ....[17]....
        /*013c*/ 	.word	0x000027d0


	//   ....[18]....
        /*0140*/ 	.word	0x00002820


	//   ....[19]....
        /*0144*/ 	.word	0x00002850


	//   ....[20]....
        /*0148*/ 	.word	0x00002a10


	//   ....[21]....
        /*014c*/ 	.word	0x00002a90


	//   ....[22]....
        /*0150*/ 	.word	0x00002ad0


	//   ....[23]....
        /*0154*/ 	.word	0x00002b10


	//   ....[24]....
        /*0158*/ 	.word	0x00002b70


	//   ....[25]....
        /*015c*/ 	.word	0x00003b00


	//   ....[26]....
        /*0160*/ 	.word	0x00003b80


	//   ....[27]....
        /*0164*/ 	.word	0x00003bd0


	//   ....[28]....
        /*0168*/ 	.word	0x00003c10


	//   ....[29]....
        /*016c*/ 	.word	0x00003c40


	//----- nvinfo : EIATTR_VRC_CTA_INIT_COUNT
	.align		4
.L_129:
        /*0170*/ 	.byte	0x02, 0x4a
	.zero		1
	.zero		1


	//----- nvinfo : EIATTR_EXIT_INSTR_OFFSETS
	.align		4
        /*0174*/ 	.byte	0x04, 0x1c
        /*0176*/ 	.short	(.L_131 - .L_130)


	//   ....[0]....
.L_130:
        /*0178*/ 	.word	0x00000080


	//   ....[1]....
        /*017c*/ 	.word	0x000000c0


	//   ....[2]....
        /*0180*/ 	.word	0x00003d90


	//   ....[3]....
        /*0184*/ 	.word	0x00003de0


	//----- nvinfo : EIATTR_MAX_THREADS
	.align		4
.L_131:
        /*0188*/ 	.byte	0x04, 0x05
        /*018a*/ 	.short	(.L_133 - .L_132)
.L_132:
        /*018c*/ 	.word	0x00000100
        /*0190*/ 	.word	0x00000001
        /*0194*/ 	.word	0x00000001


	//----- nvinfo : EIATTR_CRS_STACK_SIZE
	.align		4
.L_133:
        /*0198*/ 	.byte	0x04, 0x1e
        /*019a*/ 	.short	(.L_135 - .L_134)
.L_134:
        /*019c*/ 	.word	0x00000000


	//----- nvinfo : EIATTR_CBANK_PARAM_SIZE
	.align		4
.L_135:
        /*01a0*/ 	.byte	0x03, 0x19
        /*01a2*/ 	.short	0x001d


	//----- nvinfo : EIATTR_PARAM_CBANK
	.align		4
        /*01a4*/ 	.byte	0x04, 0x0a
        /*01a6*/ 	.short	(.L_137 - .L_136)
	.align		4
.L_136:
        /*01a8*/ 	.word	index@(.nv.constant0._ZN3cub18CUB_300001_SM_10006detail6reduce28DeviceReduceSingleTileKernelINS2_10policy_hubIfyN4cuda3std3__44plusIfEEE10Policy1000EPfSC_iS9_ffNS7_10__identityEEEvT0_T1_T2_T3_T4_T6_)
        /*01ac*/ 	.short	0x0380
        /*01ae*/ 	.short	0x001d


	//----- nvinfo : EIATTR_SW_WAR
	.align		4
.L_137:
        /*01b0*/ 	.byte	0x04, 0x36
        /*01b2*/ 	.short	(.L_139 - .L_138)
.L_138:
        /*01b4*/ 	.word	0x00000008
.L_139:


//--------------------- .nv.info._ZN3cub18CUB_300001_SM_10006detail6reduce18DeviceReduceKernelINS2_10policy_hubIfyN4cuda3std3__44plusIfEEE10Policy1000EN6thrust24THRUST_300001_SM_1000_NS6detail15normal_iteratorINSD_10device_ptrIfEEEEyS9_fNS7_10__identityEEEvT0_PT3_T1_NS0_13GridEvenShareISN_EET2_T4_ --------------------------
	.section	.nv.info._ZN3cub18CUB_300001_SM_10006detail6reduce18DeviceReduceKernelINS2_10policy_hubIfyN4cuda3std3__44plusIfEEE10Policy1000EN6thrust24THRUST_300001_SM_1000_NS6detail15normal_iteratorINSD_10device_ptrIfEEEEyS9_fNS7_10__identityEEEvT0_PT3_T1_NS0_13GridEvenShareISN_EET2_T4_,"",@"SHT_CUDA_INFO"
	.sectionflags	@""
	.align	4


	//----- nvinfo : EIATTR_CUDA_API_VERSION
	.align		4
        /*0000*/ 	.byte	0x04, 0x37
        /*0002*/ 	.short	(.L_141 - .L_140)
.L_140:
        /*0004*/ 	.word	0x00000082


	//----- nvinfo : EIATTR_KPARAM_INFO
	.align		4
.L_141:
        /*0008*/ 	.byte	0x04, 0x17
        /*000a*/ 	.short	(.L_143 - .L_142)
.L_142:
        /*000c*/ 	.word	0x00000000
        /*0010*/ 	.short	0x0005
        /*0012*/ 	.short	0x0061
        /*0014*/ 	.byte	0x00, 0xf0, 0x05, 0x00


	//----- nvinfo : EIATTR_KPARAM_INFO
	.align		4
.L_143:
        /*0018*/ 	.byte	0x04, 0x17
        /*001a*/ 	.short	(.L_145 - .L_144)
.L_144:
        /*001c*/ 	.word	0x00000000
        /*0020*/ 	.short	0x0004
        /*0022*/ 	.short	0x0060
        /*0024*/ 	.byte	0x00, 0xf0, 0x05, 0x00


	//----- nvinfo : EIATTR_KPARAM_INFO
	.align		4
.L_145:
        /*0028*/ 	.byte	0x04, 0x17
        /*002a*/ 	.short	(.L_147 - .L_146)
.L_146:
        /*002c*/ 	.word	0x00000000
        /*0030*/ 	.short	0x0003
        /*0032*/ 	.short	0x0018
        /*0034*/ 	.byte	0x00, 0xf0, 0x21, 0x01


	//----- nvinfo : EIATTR_KPARAM_INFO
	.align		4
.L_147:
        /*0038*/ 	.byte	0x04, 0x17
        /*003a*/ 	.short	(.L_149 - .L_148)
.L_148:
        /*003c*/ 	.word	0x00000000
        /*0040*/ 	.short	0x0002
        /*0042*/ 	.short	0x0010
        /*0044*/ 	.byte	0x00, 0xf0, 0x21, 0x00


	//----- nvinfo : EIATTR_KPARAM_INFO
	.align		4
.L_149:
        /*0048*/ 	.byte	0x04, 0x17
        /*004a*/ 	.short	(.L_151 - .L_150)
.L_150:
        /*004c*/ 	.word	0x00000000
        /*0050*/ 	.short	0x0001
        /*0052*/ 	.short	0x0008
        /*0054*/ 	.byte	0x00, 0xf5, 0x21, 0x00


	//----- nvinfo : EIATTR_KPARAM_INFO
	.align		4
.L_151:
        /*0058*/ 	.byte	0x04, 0x17
        /*005a*/ 	.short	(.L_153 - .L_152)
.L_152:
        /*005c*/ 	.word	0x00000000
        /*0060*/ 	.short	0x0000
        /*0062*/ 	.short	0x0000
        /*0064*/ 	.byte	0x00, 0xf0, 0x21, 0x00


	//----- nvinfo : EIATTR_SPARSE_MMA_MASK
	.align		4
.L_153:
        /*0068*/ 	.byte	0x03, 0x50
        /*006a*/ 	.short	0x0000


	//----- nvinfo : EIATTR_MAXREG_COUNT
	.align		4
        /*006c*/ 	.byte	0x03, 0x1b
        /*006e*/ 	.short	0x00ff


	//----- nvinfo : EIATTR_NUM_BARRIERS
	.align		4
        /*0070*/ 	.byte	0x02, 0x4c
        /*0072*/ 	.byte	0x01
	.zero		1


	//----- nvinfo : EIATTR_MERCURY_ISA_VERSION
	.align		4
        /*0074*/ 	.byte	0x03, 0x5f
        /*0076*/ 	.short	0x0101


	//----- nvinfo : EIATTR_COOP_GROUP_MASK_REGIDS
	.align		4
        /*0078*/ 	.byte	0x04, 0x29
        /*007a*/ 	.short	(.L_155 - .L_154)


	//   ....[0]....
.L_154:
        /*007c*/ 	.word	0xffffffff


	//   ....[1]....
        /*0080*/ 	.word	0xffffffff


	//   ....[2]....
        /*0084*/ 	.word	0xffffffff


	//   ....[3]....
        /*0088*/ 	.word	0xffffffff


	//   ....[4]....
        /*008c*/ 	.word	0xffffffff


	//   ....[5]....
        /*0090*/ 	.word	0xffffffff


	//   ....[6]....
        /*0094*/ 	.word	0xffffffff


	//   ....[7]....
        /*0098*/ 	.word	0xffffffff


	//   ....[8]....
        /*009c*/ 	.word	0xffffffff


	//   ....[9]....
        /*00a0*/ 	.word	0xffffffff


	//   ....[10]....
        /*00a4*/ 	.word	0xffffffff


	//   ....[11]....
        /*00a8*/ 	.word	0xffffffff


	//   ....[12]....
        /*00ac*/ 	.word	0xffffffff


	//   ....[13]....
        /*00b0*/ 	.word	0xffffffff


	//   ....[14]....
        /*00b4*/ 	.word	0xffffffff


	//----- nvinfo : EIATTR_COOP_GROUP_INSTR_OFFSETS
	.align		4
.L_155:
        /*00b8*/ 	.byte	0x04, 0x28
        /*00ba*/ 	.short	(.L_157 - .L_156)


	//   ....[0]....
.L_156:
        /*00bc*/ 	.word	0x000009c0


	//   ....[1]....
        /*00c0*/ 	.word	0x00000a20


	//   ....[2]....
        /*00c4*/ 	.word	0x00000a90


	//   ....[3]....
        /*00c8*/ 	.word	0x00000ae0


	//   ....[4]....
        /*00cc*/ 	.word	0x00000b10


	//   ....[5]....
        /*00d0*/ 	.word	0x00000cd0


	//   ....[6]....
        /*00d4*/ 	.word	0x00000d60


	//   ....[7]....
        /*00d8*/ 	.word	0x00000dd0


	//   ....[8]....
        /*00dc*/ 	.word	0x00000e20


	//   ....[9]....
        /*00e0*/ 	.word	0x00000e50


	//   ....[10]....
        /*00e4*/ 	.word	0x00002030


	//   ....[11]....
        /*00e8*/ 	.word	0x000020c0


	//   ....[12]....
        /*00ec*/ 	.word	0x00002110


	//   ....[13]....
        /*00f0*/ 	.word	0x00002150


	//   ....[14]....
        /*00f4*/ 	.word	0x00002180


	//----- nvinfo : EIATTR_VRC_CTA_INIT_COUNT
	.align		4
.L_157:
        /*00f8*/ 	.byte	0x02, 0x4a
	.zero		1
	.zero		1


	//----- nvinfo : EIATTR_EXIT_INSTR_OFFSETS
	.align		4
        /*00fc*/ 	.byte	0x04, 0x1c
        /*00fe*/ 	.short	(.L_159 - .L_158)


	//   ....[0]....
.L_158:
        /*0100*/ 	.word	0x000022d0


	//   ....[1]....
        /*0104*/ 	.word	0x00002330


	//----- nvinfo : EIATTR_MAX_THREADS
	.align		4
.L_159:
        /*0108*/ 	.byte	0x04, 0x05
        /*010a*/ 	.short	(.L_161 - .L_160)
.L_160:
        /*010c*/ 	.word	0x00000100
        /*0110*/ 	.word	0x00000001
        /*0114*/ 	.word	0x00000001


	//----- nvinfo : EIATTR_CRS_STACK_SIZE
	.align		4
.L_161:
        /*0118*/ 	.byte	0x04, 0x1e
        /*011a*/ 	.short	(.L_163 - .L_162)
.L_162:
        /*011c*/ 	.word	0x00000000


	//----- nvinfo : EIATTR_CBANK_PARAM_SIZE
	.align		4
.L_163:
        /*0120*/ 	.byte	0x03, 0x19
        /*0122*/ 	.short	0x0062


	//----- nvinfo : EIATTR_PARAM_CBANK
	.align		4
        /*0124*/ 	.byte	0x04, 0x0a
        /*0126*/ 	.short	(.L_165 - .L_164)
	.align		4
.L_164:
        /*0128*/ 	.word	index@(.nv.constant0._ZN3cub18CUB_300001_SM_10006detail6reduce18DeviceReduceKernelINS2_10policy_hubIfyN4cuda3std3__44plusIfEEE10Policy1000EN6thrust24THRUST_300001_SM_1000_NS6detail15normal_iteratorINSD_10device_ptrIfEEEEyS9_fNS7_10__identityEEEvT0_PT3_T1_NS0_13GridEvenShareISN_EET2_T4_)
        /*012c*/ 	.short	0x0380
        /*012e*/ 	.short	0x0062


	//----- nvinfo : EIATTR_SW_WAR
	.align		4
.L_165:
        /*0130*/ 	.byte	0x04, 0x36
        /*0132*/ 	.short	(.L_167 - .L_166)
.L_166:
        /*0134*/ 	.word	0x00000008
.L_167:


//--------------------- .nv.info._ZN3cub18CUB_300001_SM_10006detail6reduce28DeviceReduceSingleTileKernelINS2_10policy_hubIfyN4cuda3std3__44plusIfEEE10Policy1000EN6thrust24THRUST_300001_SM_1000_NS6detail15normal_iteratorINSD_10device_ptrIfEEEEPfyS9_ffNS7_10__identityEEEvT0_T1_T2_T3_T4_T6_ --------------------------
	.section	.nv.info._ZN3cub18CUB_300001_SM_10006detail6reduce28DeviceReduceSingleTileKernelINS2_10policy_hubIfyN4cuda3std3__44plusIfEEE10Policy1000EN6thrust24THRUST_300001_SM_1000_NS6detail15normal_iteratorINSD_10device_ptrIfEEEEPfyS9_ffNS7_10__identityEEEvT0_T1_T2_T3_T4_T6_,"",@"SHT_CUDA_INFO"
	.sectionflags	@""
	.align	4


	//----- nvinfo : EIATTR_CUDA_API_VERSION
	.align		4
        /*0000*/ 	.byte	0x04, 0x37
        /*0002*/ 	.short	(.L_169 - .L_168)
.L_168:
        /*0004*/ 	.word	0x00000082


	//----- nvinfo : EIATTR_KPARAM_INFO
	.align		4
.L_169:
        /*0008*/ 	.byte	0x04, 0x17
        /*000a*/ 	.short	(.L_171 - .L_170)
.L_170:
        /*000c*/ 	.word	0x00000000
        /*0010*/ 	.short	0x0005
        /*0012*/ 	.short	0x0020
        /*0014*/ 	.byte	0x00, 0xf0, 0x05, 0x00


	//----- nvinfo : EIATTR_KPARAM_INFO
	.align		4
.L_171:
        /*0018*/ 	.byte	0x04, 0x17
        /*001a*/ 	.short	(.L_173 - .L_172)
.L_172:
        /*001c*/ 	.word	0x00000000
        /*0020*/ 	.short	0x0004
        /*0022*/ 	.short	0x001c
        /*0024*/ 	.byte	0x00, 0xf0, 0x11, 0x00


	//----- nvinfo : EIATTR_KPARAM_INFO
	.align		4
.L_173:
        /*0028*/ 	.byte	0x04, 0x17
        /*002a*/ 	.short	(.L_175 - .L_174)
.L_174:
        /*002c*/ 	.word	0x00000000
        /*0030*/ 	.short	0x0003
        /*0032*/ 	.short	0x0018
        /*0034*/ 	.byte	0x00, 0xf0, 0x05, 0x00


	//----- nvinfo : EIATTR_KPARAM_INFO
	.align		4
.L_175:
        /*0038*/ 	.byte	0x04, 0x17
        /*003a*/ 	.short	(.L_177 - .L_176)
.L_176:
        /*003c*/ 	.word	0x00000000
        /*0040*/ 	.short	0x0002
        /*0042*/ 	.short	0x0010
        /*0044*/ 	.byte	0x00, 0xf0, 0x21, 0x00


	//----- nvinfo : EIATTR_KPARAM_INFO
	.align		4
.L_177:
        /*0048*/ 	.byte	0x04, 0x17
        /*004a*/ 	.short	(.L_179 - .L_178)
.L_178:
        /*004c*/ 	.word	0x00000000
        /*0050*/ 	.short	0x0001
        /*0052*/ 	.short	0x0008
        /*0054*/ 	.byte	0x00, 0xf5, 0x21, 0x00


	//----- nvinfo : EIATTR_KPARAM_INFO
	.align		4
.L_179:
        /*0058*/ 	.byte	0x04, 0x17
        /*005a*/ 	.short	(.L_181 - .L_180)
.L_180:
        /*005c*/ 	.word	0x00000000
        /*0060*/ 	.short	0x0000
        /*0062*/ 	.short	0x0000
        /*0064*/ 	.byte	0x00, 0xf0, 0x21, 0x00


	//----- nvinfo : EIATTR_SPARSE_MMA_MASK
	.align		4
.L_181:
        /*0068*/ 	.byte	0x03, 0x50
        /*006a*/ 	.short	0x0000


	//----- nvinfo : EIATTR_MAXREG_COUNT
	.align		4
        /*006c*/ 	.byte	0x03, 0x1b
        /*006e*/ 	.short	0x00ff


	//----- nvinfo : EIATTR_NUM_BARRIERS
	.align		4
        /*0070*/ 	.byte	0x02, 0x4c
        /*0072*/ 	.byte	0x01
	.zero		1


	//----- nvinfo : EIATTR_MERCURY_ISA_VERSION
	.align		4
        /*0074*/ 	.byte	0x03, 0x5f
        /*0076*/ 	.short	0x0101


	//----- nvinfo : EIATTR_COOP_GROUP_MASK_REGIDS
	.align		4
        /*0078*/ 	.byte	0x04, 0x29
        /*007a*/ 	.short	(.L_183 - .L_182)


	//   ....[0]....
.L_182:
        /*007c*/ 	.word	0xffffffff


	//   ....[1]....
        /*0080*/ 	.word	0xffffffff


	//   ....[2]....
        /*0084*/ 	.word	0xffffffff


	//   ....[3]....
        /*0088*/ 	.word	0xffffffff


	//   ....[4]....
        /*008c*/ 	.word	0xffffffff


	//   ....[5]....
        /*0090*/ 	.word	0xffffffff


	//   ....[6]....
        /*0094*/ 	.word	0xffffffff


	//   ....[7]....
        /*0098*/ 	.word	0xffffffff


	//   ....[8]....
        /*009c*/ 	.word	0xffffffff


	//   ....[9]....
        /*00a0*/ 	.word	0xffffffff


	//   ....[10]....
        /*00a4*/ 	.word	0xffffffff


	//   ....[11]....
        /*00a8*/ 	.word	0xffffffff


	//   ....[12]....
        /*00ac*/ 	.word	0xffffffff


	//   ....[13]....
        /*00b0*/ 	.word	0xffffffff


	//   ....[14]....
        /*00b4*/ 	.word	0xffffffff


	//----- nvinfo : EIATTR_COOP_GROUP_INSTR_OFFSETS
	.align		4
.L_183:
        /*00b8*/ 	.byte	0x04, 0x28
        /*00ba*/ 	.short	(.L_185 - .L_184)


	//   ....[0]....
.L_184:
        /*00bc*/ 	.word	0x00000930


	//   ....[1]....
        /*00c0*/ 	.word	0x00000990


	//   ....[2]....
        /*00c4*/ 	.word	0x00000a00


	//   ....[3]....
        /*00c8*/ 	.word	0x00000a50


	//   ....[4]....
        /*00cc*/ 	.word	0x00000a80


	//   ....[5]....
        /*00d0*/ 	.word	0x00000c40


	//   ....[6]....
        /*00d4*/ 	.word	0x00000cd0


	//   ....[7]....
        /*00d8*/ 	.word	0x00000d20


	//   ....[8]....
        /*00dc*/ 	.word	0x00000d60


	//   ....[9]....
        /*00e0*/ 	.word	0x00000da0


	//   ....[10]....
        /*00e4*/ 	.word	0x00001dc0


	//   ....[11]....
        /*00e8*/ 	.word	0x00001e40


	//   ....[12]....
        /*00ec*/ 	.word	0x00001e90


	//   ....[13]....
        /*00f0*/ 	.word	0x00001ed0


	//   ....[14]....
        /*00f4*/ 	.word	0x00001f00


	//----- nvinfo : EIATTR_VRC_CTA_INIT_COUNT
	.align		4
.L_185:
        /*00f8*/ 	.byte	0x02, 0x4a
	.zero		1
	.zero		1


	//----- nvinfo : EIATTR_EXIT_INSTR_OFFSETS
	.align		4
        /*00fc*/ 	.byte	0x04, 0x1c
        /*00fe*/ 	.short	(.L_187 - .L_186)


	//   ....[0]....
.L_186:
        /*0100*/ 	.word	0x000000a0


	//   ....[1]....
        /*0104*/ 	.word	0x000000e0


	//   ....[2]....
        /*0108*/ 	.word	0x00002040


	//   ....[3]....
        /*010c*/ 	.word	0x00002090


	//----- nvinfo : EIATTR_MAX_THREADS
	.align		4
.L_187:
        /*0110*/ 	.byte	0x04, 0x05
        /*0112*/ 	.short	(.L_189 - .L_188)
.L_188:
        /*0114*/ 	.word	0x00000100
        /*0118*/ 	.word	0x00000001
        /*011c*/ 	.word	0x00000001


	//----- nvinfo : EIATTR_CRS_STACK_SIZE
	.align		4
.L_189:
        /*0120*/ 	.byte	0x04, 0x1e
        /*0122*/ 	.short	(.L_191 - .L_190)
.L_190:
        /*0124*/ 	.word	0x00000000


	//----- nvinfo : EIATTR_CBANK_PARAM_SIZE
	.align		4
.L_191:
        /*0128*/ 	.byte	0x03, 0x19
        /*012a*/ 	.short	0x0021


	//----- nvinfo : EIATTR_PARAM_CBANK
	.align		4
        /*012c*/ 	.byte	0x04, 0x0a
        /*012e*/ 	.short	(.L_193 - .L_192)
	.align		4
.L_192:
        /*0130*/ 	.word	index@(.nv.constant0._ZN3cub18CUB_300001_SM_10006detail6reduce28DeviceReduceSingleTileKernelINS2_10policy_hubIfyN4cuda3std3__44plusIfEEE10Policy1000EN6thrust24THRUST_300001_SM_1000_NS6detail15normal_iteratorINSD_10device_ptrIfEEEEPfyS9_ffNS7_10__identityEEEvT0_T1_T2_T3_T4_T6_)
        /*0134*/ 	.short	0x0380
        /*0136*/ 	.short	0x0021


	//----- nvinfo : EIATTR_SW_WAR
	.align		4
.L_193:
        /*0138*/ 	.byte	0x04, 0x36
        /*013a*/ 	.short	(.L_195 - .L_194)
.L_194:
        /*013c*/ 	.word	0x00000008
.L_195:


//--------------------- .nv.info._ZN3cub18CUB_300001_SM_10006detail6reduce28DeviceReduceSingleTileKernelINS2_10policy_hubIfjN4cuda3std3__44plusIfEEE10Policy1000EPfSC_iS9_ffNS7_10__identityEEEvT0_T1_T2_T3_T4_T6_ --------------------------
	.section	.nv.info._ZN3cub18CUB_300001_SM_10006detail6reduce28DeviceReduceSingleTileKernelINS2_10policy_hubIfjN4cuda3std3__44plusIfEEE10Policy1000EPfSC_iS9_ffNS7_10__identityEEEvT0_T1_T2_T3_T4_T6_,"",@"SHT_CUDA_INFO"
	.sectionflags	@""
	.align	4


	//----- nvinfo : EIATTR_CUDA_API_VERSION
	.align		4
        /*0000*/ 	.byte	0x04, 0x37
        /*0002*/ 	.short	(.L_197 - .L_196)
.L_196:
        /*0004*/ 	.word	0x00000082


	//----- nvinfo : EIATTR_KPARAM_INFO
	.align		4
.L_197:
        /*0008*/ 	.byte	0x04, 0x17
        /*000a*/ 	.short	(.L_199 - .L_198)
.L_198:
        /*000c*/ 	.word	0x00000000
        /*0010*/ 	.short	0x0005
        /*0012*/ 	.short	0x001c
        /*0014*/ 	.byte	0x00, 0xf0, 0x05, 0x00


	//----- nvinfo : EIATTR_KPARAM_INFO
	.align		4
.L_199:
        /*0018*/ 	.byte	0x04, 0x17
        /*001a*/ 	.short	(.L_201 - .L_200)
.L_200:
        /*001c*/ 	.word	0x00000000
        /*0020*/ 	.short	0x0004
        /*0022*/ 	.short	0x0018
        /*0024*/ 	.byte	0x00, 0xf0, 0x11, 0x00


	//----- nvinfo : EIATTR_KPARAM_INFO
	.align		4
.L_201:
        /*0028*/ 	.byte	0x04, 0x17
        /*002a*/ 	.short	(.L_203 - .L_202)
.L_202:
        /*002c*/ 	.word	0x00000000
        /*0030*/ 	.short	0x0003
        /*0032*/ 	.short	0x0014
        /*0034*/ 	.byte	0x00, 0xf0, 0x05, 0x00


	//----- nvinfo : EIATTR_KPARAM_INFO
	.align		4
.L_203:
        /*0038*/ 	.byte	0x04, 0x17
        /*003a*/ 	.short	(.L_205 - .L_204)
.L_204:
        /*003c*/ 	.word	0x00000000
        /*0040*/ 	.short	0x0002
        /*0042*/ 	.short	0x0010
        /*0044*/ 	.byte	0x00, 0xf0, 0x11, 0x00


	//----- nvinfo : EIATTR_KPARAM_INFO
	.align		4
.L_205:
        /*0048*/ 	.byte	0x04, 0x17
        /*004a*/ 	.short	(.L_207 - .L_206)
.L_206:
        /*004c*/ 	.word	0x00000000
        /*0050*/ 	.short	0x0001
        /*0052*/ 	.short	0x0008
        /*0054*/ 	.byte	0x00, 0xf5, 0x21, 0x00


	//----- nvinfo : EIATTR_KPARAM_INFO
	.align		4
.L_207:
        /*0058*/ 	.byte	0x04, 0x17
        /*005a*/ 	.short	(.L_209 - .L_208)
.L_208:
        /*005c*/ 	.word	0x00000000
        /*0060*/ 	.short	0x0000
        /*0062*/ 	.short	0x0000
        /*0064*/ 	.byte	0x00, 0xf5, 0x21, 0x00


	//----- nvinfo : EIATTR_SPARSE_MMA_MASK
	.align		4
.L_209:
        /*0068*/ 	.byte	0x03, 0x50
        /*006a*/ 	.short	0x0000


	//----- nvinfo : EIATTR_MAXREG_COUNT
	.align		4
        /*006c*/ 	.byte	0x03, 0x1b
        /*006e*/ 	.short	0x0080


	//----- nvinfo : EIATTR_NUM_BARRIERS
	.align		4
        /*0070*/ 	.byte	0x02, 0x4c
        /*0072*/ 	.byte	0x01
	.zero		1


	//----- nvinfo : EIATTR_MERCURY_ISA_VERSION
	.align		4
        /*0074*/ 	.byte	0x03, 0x5f
        /*0076*/ 	.short	0x0101


	//----- nvinfo : EIATTR_UNUSED_LOAD_BYTE_OFFSET
	.align		4
        /*0078*/ 	.byte	0x04, 0x44
        /*007a*/ 	.short	(.L_211 - .L_210)


	//   ....[0]....
.L_210:
        /*007c*/ 	.word	0x00000b70
        /*0080*/ 	.word	0x0000fff0


	//   ....[1]....
        /*0084*/ 	.word	0x00000f80
        /*0088*/ 	.word	0x0000fff0


	//   ....[2]....
        /*008c*/ 	.word	0x00002010
        /*0090*/ 	.word	0x0000fff0


	//   ....[3]....
        /*0094*/ 	.word	0x00002bb0
        /*0098*/ 	.word	0x0000fff0


	//   ....[4]....
        /*009c*/ 	.word	0x00002fc0
        /*00a0*/ 	.word	0x0000fff0


	//   ....[5]....
        /*00a4*/ 	.word	0x00004140
        /*00a8*/ 	.word	0x0000fff0


	//----- nvinfo : EIATTR_COOP_GROUP_MASK_REGIDS
	.align		4
.L_211:
        /*00ac*/ 	.byte	0x04, 0x29
        /*00ae*/ 	.short	(.L_213 - .L_212)


	//   ....[0]....
.L_212:
        /*00b0*/ 	.word	0xffffffff


	//   ....[1]....
        /*00b4*/ 	.word	0xffffffff


	//   ....[2]....
        /*00b8*/ 	.word	0xffffffff


	//   ....[3]....
        /*00bc*/ 	.word	0xffffffff


	//   ....[4]....
        /*00c0*/ 	.word	0xffffffff


	//   ....[5]....
        /*00c4*/ 	.word	0xffffffff


	//   ....[6]....
        /*00c8*/ 	.word	0xffffffff


	//   ....[7]....
        /*00cc*/ 	.word	0xffffffff


	//   ....[8]....
        /*00d0*/ 	.word	0xffffffff


	//   ....[9]....
        /*00d4*/ 	.word	0xffffffff


	//   ....[10]....
        /*00d8*/ 	.word	0xffffffff


	//   ....[11]....
        /*00dc*/ 	.word	0xffffffff


	//   ....[12]....
        /*00e0*/ 	.word	0xffffffff


	//   ....[13]....
        /*00e4*/ 	.word	0xffffffff


	//   ....[14]....
        /*00e8*/ 	.word	0xffffffff


	//   ....[15]....
        /*00ec*/ 	.word	0xffffffff


	//   ....[16]....
        /*00f0*/ 	.word	0xffffffff


	//   ....[17]....
        /*00f4*/ 	.word	0xffffffff


	//   ....[18]....
        /*00f8*/ 	.word	0xffffffff


	//   ....[19]....
        /*00fc*/ 	.word	0xffffffff


	//   ....[20]....
        /*0100*/ 	.word	0xffffffff


	//   ....[21]....
        /*0104*/ 	.word	0xffffffff


	//   ....[22]....
        /*0108*/ 	.word	0xffffffff


	//   ....[23]....
        /*010c*/ 	.word	0xffffffff


	//   ....[24]....
        /*0110*/ 	.word	0xffffffff


	//   ....[25]....
        /*0114*/ 	.word	0xffffffff


	//   ....[26]....
        /*0118*/ 	.word	0xffffffff


	//   ....[27]....
        /*011c*/ 	.word	0xffffffff


	//   ....[28]....
        /*0120*/ 	.word	0xffffffff


	//   ....[29]....
        /*0124*/ 	.word	0xffffffff


	//----- nvinfo : EIATTR_COOP_GROUP_INSTR_OFFSETS
	.align		4
.L_213:
        /*0128*/ 	.byte	0x04, 0x28
        /*012a*/ 	.short	(.L_215 - .L_214)


	//   ....[0]....
.L_214:
        /*012c*/ 	.word	0x00000980


	//   ....[1]....
        /*0130*/ 	.word	0x000009e0


	//   ....[2]....
        /*0134*/ 	.word	0x00000a50


	//   ....[3]....
        /*0138*/ 	.word	0x00000aa0


	//   ....[4]....
        /*013c*/ 	.word	0x00000ad0


	//   ....[5]....
        /*0140*/ 	.word	0x00000d20


	//   ....[6]....
        /*0144*/ 	.word	0x00000db0


	//   ....[7]....
        /*0148*/ 	.word	0x00000df0


	//   ....[8]....
        /*014c*/ 	.word	0x00000e40


	//   ....[9]....
        /*0150*/ 	.word	0x00000e80


	//   ....[10]....
        /*0154*/ 	.word	0x00001e30


	//   ....[11]....
        /*0158*/ 	.word	0x00001eb0


	//   ....[12]....
        /*015c*/ 	.word	0x00001f00


	//   ....[13]....
        /*0160*/ 	.word	0x00001f40


	//   ....[14]....
        /*0164*/ 	.word	0x00001f70


	//   ....[15]....
        /*0168*/ 	.word	0x000029c0


	//   ....[16]....
        /*016c*/ 	.word	0x00002a20


	//   ....[17]....
        /*0170*/ 	.word	0x00002a90


	//   ....[18]....
        /*0174*/ 	.word	0x00002ae0


	//   ....[19]....
        /*0178*/ 	.word	0x00002b10


	//   ....[20]....
        /*017c*/ 	.word	0x00002d60


	//   ....[21]....
        /*0180*/ 	.word	0x00002de0


	//   ....[22]....
        /*0184*/ 	.word	0x00002e20


	//   ....[23]....
        /*0188*/ 	.word	0x00002e60


	//   ....[24]....
        /*018c*/ 	.word	0x00002ec0


	//   ....[25]....
        /*0190*/ 	.word	0x00003f60


	//   ....[26]....
        /*0194*/ 	.word	0x00003fe0


	//   ....[27]....
        /*0198*/ 	.word	0x00004030


	//   ....[28]....
        /*019c*/ 	.word	0x00004070


	//   ....[29]....
        /*01a0*/ 	.word	0x000040a0


	//----- nvinfo : EIATTR_VRC_CTA_INIT_COUNT
	.align		4
.L_215:
        /*01a4*/ 	.byte	0x02, 0x4a
	.zero		1
	.zero		1


	//----- nvinfo : EIATTR_EXIT_INSTR_OFFSETS
	.align		4
        /*01a8*/ 	.byte	0x04, 0x1c
        /*01aa*/ 	.short	(.L_217 - .L_216)


	//   ....[0]....
.L_216:
        /*01ac*/ 	.word	0x00000080


	//   ....[1]....
        /*01b0*/ 	.word	0x000000c0


	//   ....[2]....
        /*01b4*/ 	.word	0x00004280


	//   ....[3]....
        /*01b8*/ 	.word	0x000042d0


	//----- nvinfo : EIATTR_MAX_THREADS
	.align		4
.L_217:
        /*01bc*/ 	.byte	0x04, 0x05
        /*01be*/ 	.short	(.L_219 - .L_218)
.L_218:
        /*01c0*/ 	.word	0x00000200
        /*01c4*/ 	.word	0x00000001
        /*01c8*/ 	.word	0x00000001


	//----- nvinfo : EIATTR_CRS_STACK_SIZE
	.align		4
.L_219:
        /*01cc*/ 	.byte	0x04, 0x1e
        /*01ce*/ 	.short	(.L_221 - .L_220)
.L_220:
        /*01d0*/ 	.word	0x00000000


	//----- nvinfo : EIATTR_CBANK_PARAM_SIZE
	.align		4
.L_221:
        /*01d4*/ 	.byte	0x03, 0x19
        /*01d6*/ 	.short	0x001d


	//----- nvinfo : EIATTR_PARAM_CBANK
	.align		4
        /*01d8*/ 	.byte	0x04, 0x0a
        /*01da*/ 	.short	(.L_223 - .L_222)
	.align		4
.L_222:
        /*01dc*/ 	.word	index@(.nv.constant0._ZN3cub18CUB_300001_SM_10006detail6reduce28DeviceReduceSingleTileKernelINS2_10policy_hubIfjN4cuda3std3__44plusIfEEE10Policy1000EPfSC_iS9_ffNS7_10__identityEEEvT0_T1_T2_T3_T4_T6_)
        /*01e0*/ 	.short	0x0380
        /*01e2*/ 	.short	0x001d


	//----- nvinfo : EIATTR_SW_WAR
	.align		4
.L_223:
        /*01e4*/ 	.byte	0x04, 0x36
        /*01e6*/ 	.short	(.L_225 - .L_224)
.L_224:
        /*01e8*/ 	.word	0x00000008
.L_225:


//--------------------- .nv.info._ZN3cub18CUB_300001_SM_10006detail6reduce18DeviceReduceKernelINS2_10policy_hubIfjN4cuda3std3__44plusIfEEE10Policy1000EN6thrust24THRUST_300001_SM_1000_NS6detail15normal_iteratorINSD_10device_ptrIfEEEEjS9_fNS7_10__identityEEEvT0_PT3_T1_NS0_13GridEvenShareISN_EET2_T4_ --------------------------
	.section	.nv.info._ZN3cub18CUB_300001_SM_10006detail6reduce18DeviceReduceKernelINS2_10policy_hubIfjN4cuda3std3__44plusIfEEE10Policy1000EN6thrust24THRUST_300001_SM_1000_NS6detail15normal_iteratorINSD_10device_ptrIfEEEEjS9_fNS7_10__identityEEEvT0_PT3_T1_NS0_13GridEvenShareISN_EET2_T4_,"",@"SHT_CUDA_INFO"
	.sectionflags	@""
	.align	4


	//----- nvinfo : EIATTR_CUDA_API_VERSION
	.align		4
        /*0000*/ 	.byte	0x04, 0x37
        /*0002*/ 	.short	(.L_227 - .L_226)
.L_226:
        /*0004*/ 	.word	0x00000082


	//----- nvinfo : EIATTR_KPARAM_INFO
	.align		4
.L_227:
        /*0008*/ 	.byte	0x04, 0x17
        /*000a*/ 	.short	(.L_229 - .L_228)
.L_228:
        /*000c*/ 	.word	0x00000000
        /*0010*/ 	.short	0x0005
        /*0012*/ 	.short	0x003d
        /*0014*/ 	.byte	0x00, 0xf0, 0x05, 0x00


	//----- nvinfo : EIATTR_KPARAM_INFO
	.align		4
.L_229:
        /*0018*/ 	.byte	0x04, 0x17
        /*001a*/ 	.short	(.L_231 - .L_230)
.L_230:
        /*001c*/ 	.word	0x00000000
        /*0020*/ 	.short	0x0004
        /*0022*/ 	.short	0x003c
        /*0024*/ 	.byte	0x00, 0xf0, 0x05, 0x00


	//----- nvinfo : EIATTR_KPARAM_INFO
	.align		4
.L_231:
        /*0028*/ 	.byte	0x04, 0x17
        /*002a*/ 	.short	(.L_233 - .L_232)
.L_232:
        /*002c*/ 	.word	0x00000000
        /*0030*/ 	.short	0x0003
        /*0032*/ 	.short	0x0014
        /*0034*/ 	.byte	0x00, 0xf0, 0xa1, 0x00


	//----- nvinfo : EIATTR_KPARAM_INFO
	.align		4
.L_233:
        /*0038*/ 	.byte	0x04, 0x17
        /*003a*/ 	.short	(.L_235 - .L_234)
.L_234:
        /*003c*/ 	.word	0x00000000
        /*0040*/ 	.short	0x0002
        /*0042*/ 	.short	0x0010
        /*0044*/ 	.byte	0x00, 0xf0, 0x11, 0x00


	//----- nvinfo : EIATTR_KPARAM_INFO
	.align		4
.L_235:
        /*0048*/ 	.byte	0x04, 0x17
        /*004a*/ 	.short	(.L_237 - .L_236)
.L_236:
        /*004c*/ 	.word	0x00000000
        /*0050*/ 	.short	0x0001
        /*0052*/ 	.short	0x0008
        /*0054*/ 	.byte	0x00, 0xf5, 0x21, 0x00


	//----- nvinfo : EIATTR_KPARAM_INFO
	.align		4
.L_237:
        /*0058*/ 	.byte	0x04, 0x17
        /*005a*/ 	.short	(.L_239 - .L_238)
.L_238:
        /*005c*/ 	.word	0x00000000
        /*0060*/ 	.short	0x0000
        /*0062*/ 	.short	0x0000
        /*0064*/ 	.byte	0x00, 0xf0, 0x21, 0x00


	//----- nvinfo : EIATTR_SPARSE_MMA_MASK
	.align		4
.L_239:
        /*0068*/ 	.byte	0x03, 0x50
        /*006a*/ 	.short	0x0000


	//----- nvinfo : EIATTR_MAXREG_COUNT
	.align		4
        /*006c*/ 	.byte	0x03, 0x1b
        /*006e*/ 	.short	0x0080


	//----- nvinfo : EIATTR_NUM_BARRIERS
	.align		4
        /*0070*/ 	.byte	0x02, 0x4c
        /*0072*/ 	.byte	0x01
	.zero		1


	//----- nvinfo : EIATTR_MERCURY_ISA_VERSION
	.align		4
        /*0074*/ 	.byte	0x03, 0x5f
        /*0076*/ 	.short	0x0101


	//----- nvinfo : EIATTR_UNUSED_LOAD_BYTE_OFFSET
	.align		4
        /*0078*/ 	.byte	0x04, 0x44
        /*007a*/ 	.short	(.L_241 - .L_240)


	//   ....[0]....
.L_240:
        /*007c*/ 	.word	0x00000de0
        /*0080*/ 	.word	0x0000fff0


	//   ....[1]....
        /*0084*/ 	.word	0x000011f0
        /*0088*/ 	.word	0x0000fff0


	//   ....[2]....
        /*008c*/ 	.word	0x000026b0
        /*0090*/ 	.word	0x0000fff0


	//----- nvinfo : EIATTR_COOP_GROUP_MASK_REGIDS
	.align		4
.L_241:
        /*0094*/ 	.byte	0x04, 0x29
        /*0096*/ 	.short	(.L_243 - .L_242)


	//   ....[0]....
.L_242:
        /*0098*/ 	.word	0xffffffff


	//   ....[1]....
        /*009c*/ 	.word	0xffffffff


	//   ....[2]....
        /*00a0*/ 	.word	0xffffffff


	//   ....[3]....
        /*00a4*/ 	.word	0xffffffff


	//   ....[4]....
        /*00a8*/ 	.word	0xffffffff


	//   ....[5]....
        /*00ac*/ 	.word	0xffffffff


	//   ....[6]....
        /*00b0*/ 	.word	0xffffffff


	//   ....[7]....
        /*00b4*/ 	.word	0xffffffff


	//   ....[8]....
        /*00b8*/ 	.word	0xffffffff


	//   ....[9]....
        /*00bc*/ 	.word	0xffffffff


	//   ....[10]....
        /*00c0*/ 	.word	0xffffffff


	//   ....[11]....
        /*00c4*/ 	.word	0xffffffff


	//   ....[12]....
        /*00c8*/ 	.word	0xffffffff


	//   ....[13]....
        /*00cc*/ 	.word	0xffffffff


	//   ....[14]....
        /*00d0*/ 	.word	0xffffffff


	//----- nvinfo : EIATTR_COOP_GROUP_INSTR_OFFSETS
	.align		4
.L_243:
        /*00d4*/ 	.byte	0x04, 0x28
        /*00d6*/ 	.short	(.L_245 - .L_244)


	//   ....[0]....
.L_244:
        /*00d8*/ 	.word	0x00000bf0


	//   ....[1]....
        /*00dc*/ 	.word	0x00000c50


	//   ....[2]....
        /*00e0*/ 	.word	0x00000cc0


	//   ....[3]....
        /*00e4*/ 	.word	0x00000d10


	//   ....[4]....
        /*00e8*/ 	.word	0x00000d40


	//   ....[5]....
        /*00ec*/ 	.word	0x00000f90


	//   ....[6]....
        /*00f0*/ 	.word	0x00001020


	//   ....[7]....
        /*00f4*/ 	.word	0x00001070


	//   ....[8]....
        /*00f8*/ 	.word	0x000010b0


	//   ....[9]....
        /*00fc*/ 	.word	0x000010f0


	//   ....[10]....
        /*0100*/ 	.word	0x000024c0


	//   ....[11]....
        /*0104*/ 	.word	0x00002550


	//   ....[12]....
        /*0108*/ 	.word	0x000025a0


	//   ....[13]....
        /*010c*/ 	.word	0x000025e0


	//   ....[14]....
        /*0110*/ 	.word	0x00002610


	//----- nvinfo : EIATTR_VRC_CTA_INIT_COUNT
	.align		4
.L_245:
        /*0114*/ 	.byte	0x02, 0x4a
	.zero		1
	.zero		1


	//----- nvinfo : EIATTR_EXIT_INSTR_OFFSETS
	.align		4
        /*0118*/ 	.byte	0x04, 0x1c
        /*011a*/ 	.short	(.L_247 - .L_246)


	//   ....[0]....
.L_246:
        /*011c*/ 	.word	0x000027f0


	//   ....[1]....
        /*0120*/ 	.word	0x00002830


	//----- nvinfo : EIATTR_MAX_THREADS
	.align		4
.L_247:
        /*0124*/ 	.byte	0x04, 0x05
        /*0126*/ 	.short	(.L_249 - .L_248)
.L_248:
        /*0128*/ 	.word	0x00000200
        /*012c*/ 	.word	0x00000001
        /*0130*/ 	.word	0x00000001


	//----- nvinfo : EIATTR_CRS_STACK_SIZE
	.align		4
.L_249:
        /*0134*/ 	.byte	0x04, 0x1e
        /*0136*/ 	.short	(.L_251 - .L_250)
.L_250:
        /*0138*/ 	.word	0x00000000


	//----- nvinfo : EIATTR_CBANK_PARAM_SIZE
	.align		4
.L_251:
        /*013c*/ 	.byte	0x03, 0x19
        /*013e*/ 	.short	0x003e


	//----- nvinfo : EIATTR_PARAM_CBANK
	.align		4
        /*0140*/ 	.byte	0x04, 0x0a
        /*0142*/ 	.short	(.L_253 - .L_252)
	.align		4
.L_252:
        /*0144*/ 	.word	index@(.nv.constant0._ZN3cub18CUB_300001_SM_10006detail6reduce18DeviceReduceKernelINS2_10policy_hubIfjN4cuda3std3__44plusIfEEE10Policy1000EN6thrust24THRUST_300001_SM_1000_NS6detail15normal_iteratorINSD_10device_ptrIfEEEEjS9_fNS7_10__identityEEEvT0_PT3_T1_NS0_13GridEvenShareISN_EET2_T4_)
        /*0148*/ 	.short	0x0380
        /*014a*/ 	.short	0x003e


	//----- nvinfo : EIATTR_SW_WAR
	.align		4
.L_253:
        /*014c*/ 	.byte	0x04, 0x36
        /*014e*/ 	.short	(.L_255 - .L_254)
.L_254:
        /*0150*/ 	.word	0x00000008
.L_255:


//--------------------- .nv.info._ZN3cub18CUB_300001_SM_10006detail6reduce28DeviceReduceSingleTileKernelINS2_10policy_hubIfjN4cuda3std3__44plusIfEEE10Policy1000EN6thrust24THRUST_300001_SM_1000_NS6detail15normal_iteratorINSD_10device_ptrIfEEEEPfjS9_ffNS7_10__identityEEEvT0_T1_T2_T3_T4_T6_ --------------------------
	.section	.nv.info._ZN3cub18CUB_300001_SM_10006detail6reduce28DeviceReduceSingleTileKernelINS2_10policy_hubIfjN4cuda3std3__44plusIfEEE10Policy1000EN6thrust24THRUST_300001_SM_1000_NS6detail15normal_iteratorINSD_10device_ptrIfEEEEPfjS9_ffNS7_10__identityEEEvT0_T1_T2_T3_T4_T6_,"",@"SHT_CUDA_INFO"
	.sectionflags	@""
	.align	4


	//----- nvinfo : EIATTR_CUDA_API_VERSION
	.align		4
        /*0000*/ 	.byte	0x04, 0x37
        /*0002*/ 	.short	(.L_257 - .L_256)
.L_256:
        /*0004*/ 	.word	0x00000082


	//----- nvinfo : EIATTR_KPARAM_INFO
	.align		4
.L_257:
        /*0008*/ 	.byte	0x04, 0x17
        /*000a*/ 	.short	(.L_259 - .L_258)
.L_258:
        /*000c*/ 	.word	0x00000000
        /*0010*/ 	.short	0x0005
        /*0012*/ 	.short	0x001c
        /*0014*/ 	.byte	0x00, 0xf0, 0x05, 0x00


	//----- nvinfo : EIATTR_KPARAM_INFO
	.align		4
.L_259:
        /*0018*/ 	.byte	0x04, 0x17
        /*001a*/ 	.short	(.L_261 - .L_260)
.L_260:
        /*001c*/ 	.word	0x00000000
        /*0020*/ 	.short	0x0004
        /*0022*/ 	.short	0x0018
        /*0024*/ 	.byte	0x00, 0xf0, 0x11, 0x00


	//----- nvinfo : EIATTR_KPARAM_INFO
	.align		4
.L_261:
        /*0028*/ 	.byte	0x04, 0x17
        /*002a*/ 	.short	(.L_263 - .L_262)
.L_262:
        /*002c*/ 	.word	0x00000000
        /*0030*/ 	.short	0x0003
        /*0032*/ 	.short	0x0014
        /*0034*/ 	.byte	0x00, 0xf0, 0x05, 0x00


	//----- nvinfo : EIATTR_KPARAM_INFO
	.align		4
.L_263:
        /*0038*/ 	.byte	0x04, 0x17
        /*003a*/ 	.short	(.L_265 - .L_264)
.L_264:
        /*003c*/ 	.word	0x00000000
        /*0040*/ 	.short	0x0002
        /*0042*/ 	.short	0x0010
        /*0044*/ 	.byte	0x00, 0xf0, 0x11, 0x00


	//----- nvinfo : EIATTR_KPARAM_INFO
	.align		4
.L_265:
        /*0048*/ 	.byte	0x04, 0x17
        /*004a*/ 	.short	(.L_267 - .L_266)
.L_266:
        /*004c*/ 	.word	0x00000000
        /*0050*/ 	.short	0x0001
        /*0052*/ 	.short	0x0008
        /*0054*/ 	.byte	0x00, 0xf5, 0x21, 0x00


	//----- nvinfo : EIATTR_KPARAM_INFO
	.align		4
.L_267:
        /*0058*/ 	.byte	0x04, 0x17
        /*005a*/ 	.short	(.L_269 - .L_268)
.L_268:
        /*005c*/ 	.word	0x00000000
        /*0060*/ 	.short	0x0000
        /*0062*/ 	.short	0x0000
        /*0064*/ 	.byte	0x00, 0xf0, 0x21, 0x00


	//----- nvinfo : EIATTR_SPARSE_MMA_MASK
	.align		4
.L_269:
        /*0068*/ 	.byte	0x03, 0x50
        /*006a*/ 	.short	0x0000


	//----- nvinfo : EIATTR_MAXREG_COUNT
	.align		4
        /*006c*/ 	.byte	0x03, 0x1b
        /*006e*/ 	.short	0x0080


	//----- nvinfo : EIATTR_NUM_BARRIERS
	.align		4
        /*0070*/ 	.byte	0x02, 0x4c
        /*0072*/ 	.byte	0x01
	.zero		1


	//----- nvinfo : EIATTR_MERCURY_ISA_VERSION
	.align		4
        /*0074*/ 	.byte	0x03, 0x5f
        /*0076*/ 	.short	0x0101


	//----- nvinfo : EIATTR_UNUSED_LOAD_BYTE_OFFSET
	.align		4
        /*0078*/ 	.byte	0x04, 0x44
        /*007a*/ 	.short	(.L_271 - .L_270)


	//   ....[0]....
.L_270:
        /*007c*/ 	.word	0x00000b00
        /*0080*/ 	.word	0x0000fff0


	//   ....[1]....
        /*0084*/ 	.word	0x00000f10
        /*0088*/ 	.word	0x0000fff0


	//   ....[2]....
        /*008c*/ 	.word	0x00002270
        /*0090*/ 	.word	0x0000fff0


	//----- nvinfo : EIATTR_COOP_GROUP_MASK_REGIDS
	.align		4
.L_271:
        /*0094*/ 	.byte	0x04, 0x29
        /*0096*/ 	.short	(.L_273 - .L_272)


	//   ....[0]....
.L_272:
        /*0098*/ 	.word	0xffffffff


	//   ....[1]....
        /*009c*/ 	.word	0xffffffff


	//   ....[2]....
        /*00a0*/ 	.word	0xffffffff


	//   ....[3]....
        /*00a4*/ 	.word	0xffffffff


	//   ....[4]....
        /*00a8*/ 	.word	0xffffffff


	//   ....[5]....
        /*00ac*/ 	.word	0xffffffff


	//   ....[6]....
        /*00b0*/ 	.word	0xffffffff


	//   ....[7]....
        /*00b4*/ 	.word	0xffffffff


	//   ....[8]....
        /*00b8*/ 	.word	0xffffffff


	//   ....[9]....
        /*00bc*/ 	.word	0xffffffff


	//   ....[10]....
        /*00c0*/ 	.word	0xffffffff


	//   ....[11]....
        /*00c4*/ 	.word	0xffffffff


	//   ....[12]....
        /*00c8*/ 	.word	0xffffffff


	//   ....[13]....
        /*00cc*/ 	.word	0xffffffff


	//   ....[14]....
        /*00d0*/ 	.word	0xffffffff


	//----- nvinfo : EIATTR_COOP_GROUP_INSTR_OFFSETS
	.align		4
.L_273:
        /*00d4*/ 	.byte	0x04, 0x28
        /*00d6*/ 	.short	(.L_275 - .L_274)


	//   ....[0]....
.L_274:
        /*00d8*/ 	.word	0x00000910


	//   ....[1]....
        /*00dc*/ 	.word	0x00000970


	//   ....[2]....
        /*00e0*/ 	.word	0x000009e0


	//   ....[3]....
        /*00e4*/ 	.word	0x00000a30


	//   ....[4]....
        /*00e8*/ 	.word	0x00000a60


	//   ....[5]....
        /*00ec*/ 	.word	0x00000cb0


	//   ....[6]....
        /*00f0*/ 	.word	0x00000d40


	//   ....[7]....
        /*00f4*/ 	.word	0x00000d80


	//   ....[8]....
        /*00f8*/ 	.word	0x00000dd0


	//   ....[9]....
        /*00fc*/ 	.word	0x00000e10


	//   ....[10]....
        /*0100*/ 	.word	0x00002090


	//   ....[11]....
        /*0104*/ 	.word	0x00002110


	//   ....[12]....
        /*0108*/ 	.word	0x00002160


	//   ....[13]....
        /*010c*/ 	.word	0x000021a0


	//   ....[14]....
        /*0110*/ 	.word	0x000021d0


	//----- nvinfo : EIATTR_VRC_CTA_INIT_COUNT
	.align		4
.L_275:
        /*0114*/ 	.byte	0x02, 0x4a
	.zero		1
	.zero		1


	//----- nvinfo : EIATTR_EXIT_INSTR_OFFSETS
	.align		4
        /*0118*/ 	.byte	0x04, 0x1c
        /*011a*/ 	.short	(.L_277 - .L_276)


	//   ....[0]....
.L_276:
        /*011c*/ 	.word	0x00000080


	//   ....[1]....
        /*0120*/ 	.word	0x000000c0


	//   ....[2]....
        /*0124*/ 	.word	0x000023b0


	//   ....[3]....
        /*0128*/ 	.word	0x00002400


	//----- nvinfo : EIATTR_MAX_THREADS
	.align		4
.L_277:
        /*012c*/ 	.byte	0x04, 0x05
        /*012e*/ 	.short	(.L_279 - .L_278)
.L_278:
        /*0130*/ 	.word	0x00000200
        /*0134*/ 	.word	0x00000001
        /*0138*/ 	.word	0x00000001


	//----- nvinfo : EIATTR_CRS_STACK_SIZE
	.align		4
.L_279:
        /*013c*/ 	.byte	0x04, 0x1e
        /*013e*/ 	.short	(.L_281 - .L_280)
.L_280:
        /*0140*/ 	.word	0x00000000


	//----- nvinfo : EIATTR_CBANK_PARAM_SIZE
	.align		4
.L_281:
        /*0144*/ 	.byte	0x03, 0x19
        /*0146*/ 	.short	0x001d


	//----- nvinfo : EIATTR_PARAM_CBANK
	.align		4
        /*0148*/ 	.byte	0x04, 0x0a
        /*014a*/ 	.short	(.L_283 - .L_282)
	.align		4
.L_282:
        /*014c*/ 	.word	index@(.nv.constant0._ZN3cub18CUB_300001_SM_10006detail6reduce28DeviceReduceSingleTileKernelINS2_10policy_hubIfjN4cuda3std3__44plusIfEEE10Policy1000EN6thrust24THRUST_300001_SM_1000_NS6detail15normal_iteratorINSD_10device_ptrIfEEEEPfjS9_ffNS7_10__identityEEEvT0_T1_T2_T3_T4_T6_)
        /*0150*/ 	.short	0x0380
        /*0152*/ 	.short	0x001d


	//----- nvinfo : EIATTR_SW_WAR
	.align		4
.L_283:
        /*0154*/ 	.byte	0x04, 0x36
        /*0156*/ 	.short	(.L_285 - .L_284)
.L_284:
        /*0158*/ 	.word	0x00000008
.L_285:


//--------------------- .nv.info._ZN3cub18CUB_300001_SM_10006detail11EmptyKernelIvEEvv --------------------------
	.section	.nv.info._ZN3cub18CUB_300001_SM_10006detail11EmptyKernelIvEEvv,"",@"SHT_CUDA_INFO"
	.sectionflags	@""
	.align	4


	//----- nvinfo : EIATTR_CUDA_API_VERSION
	.align		4
        /*0000*/ 	.byte	0x04, 0x37
        /*0002*/ 	.short	(.L_287 - .L_286)
.L_286:
        /*0004*/ 	.word	0x00000082


	//----- nvinfo : EIATTR_SPARSE_MMA_MASK
	.align		4
.L_287:
        /*0008*/ 	.byte	0x03, 0x50
        /*000a*/ 	.short	0x0000


	//----- nvinfo : EIATTR_MAXREG_COUNT
	.align		4
        /*000c*/ 	.byte	0x03, 0x1b
        /*000e*/ 	.short	0x00ff


	//----- nvinfo : EIATTR_MERCURY_ISA_VERSION
	.align		4
        /*0010*/ 	.byte	0x03, 0x5f
        /*0012*/ 	.short	0x0101


	//----- nvinfo : EIATTR_VRC_CTA_INIT_COUNT
	.align		4
        /*0014*/ 	.byte	0x02, 0x4a
	.zero		1
	.zero		1


	//----- nvinfo : EIATTR_EXIT_INSTR_OFFSETS
	.align		4
        /*0018*/ 	.byte	0x04, 0x1c
        /*001a*/ 	.short	(.L_289 - .L_288)


	//   ....[0]....
.L_288:
        /*001c*/ 	.word	0x00000010


	//----- nvinfo : EIATTR_SW_WAR
	.align		4
.L_289:
        /*0020*/ 	.byte	0x04, 0x36
        /*0022*/ 	.short	(.L_291 - .L_290)
.L_290:
        /*0024*/ 	.word	0x00000008
.L_291:


//--------------------- .nv.info._Z7reduce1Pfi    --------------------------
	.section	.nv.info._Z7reduce1Pfi,"",@"SHT_CUDA_INFO"
	.sectionflags	@""
	.align	4


	//----- nvinfo : EIATTR_CUDA_API_VERSION
	.align		4
        /*0000*/ 	.byte	0x04, 0x37
        /*0002*/ 	.short	(.L_293 - .L_292)
.L_292:
        /*0004*/ 	.word	0x00000082


	//----- nvinfo : EIATTR_KPARAM_INFO
	.align		4
.L_293:
        /*0008*/ 	.byte	0x04, 0x17
        /*000a*/ 	.short	(.L_295 - .L_294)
.L_294:
        /*000c*/ 	.word	0x00000000
        /*0010*/ 	.short	0x0001
        /*0012*/ 	.short	0x0008
        /*0014*/ 	.byte	0x00, 0xf0, 0x11, 0x00


	//----- nvinfo : EIATTR_KPARAM_INFO
	.align		4
.L_295:
        /*0018*/ 	.byte	0x04, 0x17
        /*001a*/ 	.short	(.L_297 - .L_296)
.L_296:
        /*001c*/ 	.word	0x00000000
        /*0020*/ 	.short	0x0000
        /*0022*/ 	.short	0x0000
        /*0024*/ 	.byte	0x00, 0xf5, 0x21, 0x00


	//----- nvinfo : EIATTR_SPARSE_MMA_MASK
	.align		4
.L_297:
        /*0028*/ 	.byte	0x03, 0x50
        /*002a*/ 	.short	0x0000


	//----- nvinfo : EIATTR_MAXREG_COUNT
	.align		4
        /*002c*/ 	.byte	0x03, 0x1b
        /*002e*/ 	.short	0x00ff


	//----- nvinfo : EIATTR_MERCURY_ISA_VERSION
	.align		4
        /*0030*/ 	.byte	0x03, 0x5f
        /*0032*/ 	.short	0x0101


	//----- nvinfo : EIATTR_VRC_CTA_INIT_COUNT
	.align		4
        /*0034*/ 	.byte	0x02, 0x4a
	.zero		1
	.zero		1


	//----- nvinfo : EIATTR_EXIT_INSTR_OFFSETS
	.align		4
        /*0038*/ 	.byte	0x04, 0x1c
        /*003a*/ 	.short	(.L_299 - .L_298)


	//   ....[0]....
.L_298:
        /*003c*/ 	.word	0x00000070


	//   ....[1]....
        /*0040*/ 	.word	0x000004c0


	//----- nvinfo : EIATTR_CRS_STACK_SIZE
	.align		4
.L_299:
        /*0044*/ 	.byte	0x04, 0x1e
        /*0046*/ 	.short	(.L_301 - .L_300)
.L_300:
        /*0048*/ 	.word	0x00000000


	//----- nvinfo : EIATTR_CBANK_PARAM_SIZE
	.align		4
.L_301:
        /*004c*/ 	.byte	0x03, 0x19
        /*004e*/ 	.short	0x000c


	//----- nvinfo : EIATTR_PARAM_CBANK
	.align		4
        /*0050*/ 	.byte	0x04, 0x0a
        /*0052*/ 	.short	(.L_303 - .L_302)
	.align		4
.L_302:
        /*0054*/ 	.word	index@(.nv.constant0._Z7reduce1Pfi)
        /*0058*/ 	.short	0x0380
        /*005a*/ 	.short	0x000c


	//----- nvinfo : EIATTR_SW_WAR
	.align		4
.L_303:
        /*005c*/ 	.byte	0x04, 0x36
        /*005e*/ 	.short	(.L_305 - .L_304)
.L_304:
        /*0060*/ 	.word	0x00000008
.L_305:


//--------------------- .nv.info._Z24do_MonteCarlo_simulationP17curandStateXORWOWPfi --------------------------
	.section	.nv.info._Z24do_MonteCarlo_simulationP17curandStateXORWOWPfi,"",@"SHT_CUDA_INFO"
	.sectionflags	@""
	.align	4


	//----- nvinfo : EIATTR_CUDA_API_VERSION
	.align		4
        /*0000*/ 	.byte	0x04, 0x37
        /*0002*/ 	.short	(.L_307 - .L_306)
.L_306:
        /*0004*/ 	.word	0x00000082


	//----- nvinfo : EIATTR_KPARAM_INFO
	.align		4
.L_307:
        /*0008*/ 	.byte	0x04, 0x17
        /*000a*/ 	.short	(.L_309 - .L_308)
.L_308:
        /*000c*/ 	.word	0x00000000
        /*0010*/ 	.short	0x0002
        /*0012*/ 	.short	0x0010
        /*0014*/ 	.byte	0x00, 0xf0, 0x11, 0x00


	//----- nvinfo : EIATTR_KPARAM_INFO
	.align		4
.L_309:
        /*0018*/ 	.byte	0x04, 0x17
        /*001a*/ 	.short	(.L_311 - .L_310)
.L_310:
        /*001c*/ 	.word	0x00000000
        /*0020*/ 	.short	0x0001
        /*0022*/ 	.short	0x0008
        /*0024*/ 	.byte	0x00, 0xf5, 0x21, 0x00


	//----- nvinfo : EIATTR_KPARAM_INFO
	.align		4
.L_311:
        /*0028*/ 	.byte	0x04, 0x17
        /*002a*/ 	.short	(.L_313 - .L_312)
.L_312:
        /*002c*/ 	.word	0x00000000
        /*0030*/ 	.short	0x0000
        /*0032*/ 	.short	0x0000
        /*0034*/ 	.byte	0x00, 0xf5, 0x21, 0x00


	//----- nvinfo : EIATTR_SPARSE_MMA_MASK
	.align		4
.L_313:
        /*0038*/ 	.byte	0x03, 0x50
        /*003a*/ 	.short	0x0000


	//----- nvinfo : EIATTR_MAXREG_COUNT
	.align		4
        /*003c*/ 	.byte	0x03, 0x1b
        /*003e*/ 	.short	0x00ff


	//----- nvinfo : EIATTR_MERCURY_ISA_VERSION
	.align		4
        /*0040*/ 	.byte	0x03, 0x5f
        /*0042*/ 	.short	0x0101


	//----- nvinfo : EIATTR_VRC_CTA_INIT_COUNT
	.align		4
        /*0044*/ 	.byte	0x02, 0x4a
	.zero		1
	.zero		1


	//----- nvinfo : EIATTR_EXIT_INSTR_OFFSETS
	.align		4
        /*0048*/ 	.byte	0x04, 0x1c
        /*004a*/ 	.short	(.L_315 - .L_314)


	//   ....[0]....
.L_314:
        /*004c*/ 	.word	0x00000070


	//   ....[1]....
        /*0050*/ 	.word	0x00000430


	//----- nvinfo : EIATTR_CBANK_PARAM_SIZE
	.align		4
.L_315:
        /*0054*/ 	.byte	0x03, 0x19
        /*0056*/ 	.short	0x0014


	//----- nvinfo : EIATTR_PARAM_CBANK
	.align		4
        /*0058*/ 	.byte	0x04, 0x0a
        /*005a*/ 	.short	(.L_317 - .L_316)
	.align		4
.L_316:
        /*005c*/ 	.word	index@(.nv.constant0._Z24do_MonteCarlo_simulationP17curandStateXORWOWPfi)
        /*0060*/ 	.short	0x0380
        /*0062*/ 	.short	0x0014


	//----- nvinfo : EIATTR_SW_WAR
	.align		4
.L_317:
        /*0064*/ 	.byte	0x04, 0x36
        /*0066*/ 	.short	(.L_319 - .L_318)
.L_318:
        /*0068*/ 	.word	0x00000008
.L_319:


//--------------------- .nv.info._Z18init_curand_statesP17curandStateXORWOWm --------------------------
	.section	.nv.info._Z18init_curand_statesP17curandStateXORWOWm,"",@"SHT_CUDA_INFO"
	.sectionflags	@""
	.align	4


	//----- nvinfo : EIATTR_CUDA_API_VERSION
	.align		4
        /*0000*/ 	.byte	0x04, 0x37
        /*0002*/ 	.short	(.L_321 - .L_320)
.L_320:
        /*0004*/ 	.word	0x00000082


	//----- nvinfo : EIATTR_KPARAM_INFO
	.align		4
.L_321:
        /*0008*/ 	.byte	0x04, 0x17
        /*000a*/ 	.short	(.L_323 - .L_322)
.L_322:
        /*000c*/ 	.word	0x00000000
        /*0010*/ 	.short	0x0001
        /*0012*/ 	.short	0x0008
        /*0014*/ 	.byte	0x00, 0xf0, 0x21, 0x00


	//----- nvinfo : EIATTR_KPARAM_INFO
	.align		4
.L_323:
        /*0018*/ 	.byte	0x04, 0x17
        /*001a*/ 	.short	(.L_325 - .L_324)
.L_324:
        /*001c*/ 	.word	0x00000000
        /*0020*/ 	.short	0x0000
        /*0022*/ 	.short	0x0000
        /*0024*/ 	.byte	0x00, 0xf5, 0x21, 0x00


	//----- nvinfo : EIATTR_SPARSE_MMA_MASK
	.align		4
.L_325:
        /*0028*/ 	.byte	0x03, 0x50
        /*002a*/ 	.short	0x0000


	//----- nvinfo : EIATTR_MAXREG_COUNT
	.align		4
        /*002c*/ 	.byte	0x03, 0x1b
        /*002e*/ 	.short	0x00ff


	//----- nvinfo : EIATTR_MERCURY_ISA_VERSION
	.align		4
        /*0030*/ 	.byte	0x03, 0x5f
        /*0032*/ 	.short	0x0101


	//----- nvinfo : EIATTR_VRC_CTA_INIT_COUNT
	.align		4
        /*0034*/ 	.byte	0x02, 0x4a
	.zero		1
	.zero		1


	//----- nvinfo : EIATTR_EXIT_INSTR_OFFSETS
	.align		4
        /*0038*/ 	.byte	0x04, 0x1c
        /*003a*/ 	.short	(.L_327 - .L_326)


	//   ....[0]....
.L_326:
        /*003c*/ 	.word	0x00000ed0


	//----- nvinfo : EIATTR_CRS_STACK_SIZE
	.align		4
.L_327:
        /*0040*/ 	.byte	0x04, 0x1e
        /*0042*/ 	.short	(.L_329 - .L_328)
.L_328:
        /*0044*/ 	.word	0x00000000


	//----- nvinfo : EIATTR_CBANK_PARAM_SIZE
	.align		4
.L_329:
        /*0048*/ 	.byte	0x03, 0x19
        /*004a*/ 	.short	0x0010


	//----- nvinfo : EIATTR_PARAM_CBANK
	.align		4
        /*004c*/ 	.byte	0x04, 0x0a
        /*004e*/ 	.short	(.L_331 - .L_330)
	.align		4
.L_330:
        /*0050*/ 	.word	index@(.nv.constant0._Z18init_curand_statesP17curandStateXORWOWm)
        /*0054*/ 	.short	0x0380
        /*0056*/ 	.short	0x0010


	//----- nvinfo : EIATTR_SW_WAR
	.align		4
.L_331:
        /*0058*/ 	.byte	0x04, 0x36
        /*005a*/ 	.short	(.L_333 - .L_332)
.L_332:
        /*005c*/ 	.word	0x00000008
.L_333:


//--------------------- .nv.callgraph             --------------------------
	.section	.nv.callgraph,"",@"SHT_CUDA_CALLGRAPH"
	.align	4
	.sectionentsize	8
	.align		4
        /*0000*/ 	.word	0x00000000
	.align		4
        /*0004*/ 	.word	0xffffffff
	.align		4
        /*0008*/ 	.word	0x00000000
	.align		4
        /*000c*/ 	.word	0xfffffffe
	.align		4
        /*0010*/ 	.word	0x00000000
	.align		4
        /*0014*/ 	.word	0xfffffffd
	.align		4
        /*0018*/ 	.word	0x00000000
	.align		4
        /*001c*/ 	.word	0xfffffffc


//--------------------- .nv.constant4             --------------------------
	.section	.nv.constant4,"a",@progbits
	.align	8
	.align		8
.nv.constant4:
        /*0000*/ 	.dword	precalc_xorwow_matrix
	.align		8
        /*0008*/ 	.dword	precalc_xorwow_offset_matrix
	.align		8
        /*0010*/ 	.dword	mrg32k3aM1
	.align		8
        /*0018*/ 	.dword	mrg32k3aM2
	.align		8
        /*0020*/ 	.dword	mrg32k3aM1SubSeq
	.align		8
        /*0028*/ 	.dword	mrg32k3aM2SubSeq
	.align		8
        /*0030*/ 	.dword	mrg32k3aM1Seq
	.align		8
        /*0038*/ 	.dword	mrg32k3aM2Seq
	.align		8
        /*0040*/ 	.dword	_ZN30_INTERNAL_25c77809_4_k_cu_main4cuda3std3__45__cpo5beginE
	.align		8
        /*0048*/ 	.dword	_ZN30_INTERNAL_25c77809_4_k_cu_main4cuda3std3__45__cpo3endE
	.align		8
        /*0050*/ 	.dword	_ZN30_INTERNAL_25c77809_4_k_cu_main4cuda3std3__45__cpo6cbeginE
	.align		8
        /*0058*/ 	.dword	_ZN30_INTERNAL_25c77809_4_k_cu_main4cuda3std3__45__cpo4cendE
	.align		8
        /*0060*/ 	.dword	_ZN30_INTERNAL_25c77809_4_k_cu_main4cuda3std3__45__cpo6rbeginE
	.align		8
        /*0068*/ 	.dword	_ZN30_INTERNAL_25c77809_4_k_cu_main4cuda3std3__45__cpo4rendE
	.align		8
        /*0070*/ 	.dword	_ZN30_INTERNAL_25c77809_4_k_cu_main4cuda3std3__45__cpo7crbeginE
	.align		8
        /*0078*/ 	.dword	_ZN30_INTERNAL_25c77809_4_k_cu_main4cuda3std3__45__cpo5crendE
	.align		8
        /*0080*/ 	.dword	_ZN30_INTERNAL_25c77809_4_k_cu_main4cuda3std3__432_GLOBAL__N__25c77809_4_k_cu_main6ignoreE
	.align		8
        /*0088*/ 	.dword	_ZN30_INTERNAL_25c77809_4_k_cu_main4cuda3std3__419piecewise_constructE
	.align		8
        /*0090*/ 	.dword	_ZN30_INTERNAL_25c77809_4_k_cu_main4cuda3std3__48in_placeE
	.align		8
        /*0098*/ 	.dword	_ZN30_INTERNAL_25c77809_4_k_cu_main4cuda3std3__420unreachable_sentinelE
	.align		8
        /*00a0*/ 	.dword	_ZN30_INTERNAL_25c77809_4_k_cu_main4cuda3std3__47nulloptE
	.align		8
        /*00a8*/ 	.dword	_ZN30_INTERNAL_25c77809_4_k_cu_main4cuda3std3__48unexpectE
	.align		8
        /*00b0*/ 	.dword	_ZN30_INTERNAL_25c77809_4_k_cu_main4cuda3std6ranges3__45__cpo4swapE
	.align		8
        /*00b8*/ 	.dword	_ZN30_INTERNAL_25c77809_4_k_cu_main4cuda3std6ranges3__45__cpo9iter_moveE
	.align		8
        /*00c0*/ 	.dword	_ZN30_INTERNAL_25c77809_4_k_cu_main4cuda3std6ranges3__45__cpo5beginE
	.align		8
        /*00c8*/ 	.dword	_ZN30_INTERNAL_25c77809_4_k_cu_main4cuda3std6ranges3__45__cpo3endE
	.align		8
        /*00d0*/ 	.dword	_ZN30_INTERNAL_25c77809_4_k_cu_main4cuda3std6ranges3__45__cpo6cbeginE
	.align		8
        /*00d8*/ 	.dword	_ZN30_INTERNAL_25c77809_4_k_cu_main4cuda3std6ranges3__45__cpo4cendE
	.align		8
        /*00e0*/ 	.dword	_ZN30_INTERNAL_25c77809_4_k_cu_main4cuda3std6ranges3__45__cpo7advanceE
	.align		8
        /*00e8*/ 	.dword	_ZN30_INTERNAL_25c77809_4_k_cu_main4cuda3std6ranges3__45__cpo9iter_swapE
	.align		8
        /*00f0*/ 	.dword	_ZN30_INTERNAL_25c77809_4_k_cu_main4cuda3std6ranges3__45__cpo4nextE
	.align		8
        /*00f8*/ 	.dword	_ZN30_INTERNAL_25c77809_4_k_cu_main4cuda3std6ranges3__45__cpo4prevE
	.align		8
        /*0100*/ 	.dword	_ZN30_INTERNAL_25c77809_4_k_cu_main4cuda3std6ranges3__45__cpo4dataE
	.align		8
        /*0108*/ 	.dword	_ZN30_INTERNAL_25c77809_4_k_cu_main4cuda3std6ranges3__45__cpo5cdataE
	.align		8
        /*0110*/ 	.dword	_ZN30_INTERNAL_25c77809_4_k_cu_main4cuda3std6ranges3__45__cpo4sizeE
	.align		8
        /*0118*/ 	.dword	_ZN30_INTERNAL_25c77809_4_k_cu_main4cuda3std6ranges3__45__cpo5ssizeE
	.align		8
        /*0120*/ 	.dword	_ZN30_INTERNAL_25c77809_4_k_cu_main4cuda3std6ranges3__45__cpo8distanceE
	.align		8
        /*0128*/ 	.dword	_ZN30_INTERNAL_25c77809_4_k_cu_main6thrust24THRUST_300001_SM_1000_NS8cuda_cub3parE
	.align		8
        /*0130*/ 	.dword	_ZN30_INTERNAL_25c77809_4_k_cu_main6thrust24THRUST_300001_SM_1000_NS8cuda_cub10par_nosyncE
	.align		8
        /*0138*/ 	.dword	_ZN30_INTERNAL_25c77809_4_k_cu_main6thrust24THRUST_300001_SM_1000_NS6system6detail10sequential3seqE
	.align		8
        /*0140*/ 	.dword	_ZN30_INTERNAL_25c77809_4_k_cu_main6thrust24THRUST_300001_SM_1000_NS12placeholders2_1E
	.align		8
        /*0148*/ 	.dword	_ZN30_INTERNAL_25c77809_4_k_cu_main6thrust24THRUST_300001_SM_1000_NS12placeholders2_2E
	.align		8
        /*0150*/ 	.dword	_ZN30_INTERNAL_25c77809_4_k_cu_main6thrust24THRUST_300001_SM_1000_NS12placeholders2_3E
	.align		8
        /*0158*/ 	.dword	_ZN30_INTERNAL_25c77809_4_k_cu_main6thrust24THRUST_300001_SM_1000_NS12placeholders2_4E
	.align		8
        /*0160*/ 	.dword	_ZN30_INTERNAL_25c77809_4_k_cu_main6thrust24THRUST_300001_SM_1000_NS12placeholders2_5E
	.align		8
        /*0168*/ 	.dword	_ZN30_INTERNAL_25c77809_4_k_cu_main6thrust24THRUST_300001_SM_1000_NS12placeholders2_6E
	.align		8
        /*0170*/ 	.dword	_ZN30_INTERNAL_25c77809_4_k_cu_main6thrust24THRUST_300001_SM_1000_NS12placeholders2_7E
	.align		8
        /*0178*/ 	.dword	_ZN30_INTERNAL_25c77809_4_k_cu_main6thrust24THRUST_300001_SM_1000_NS12placeholders2_8E
	.align		8
        /*0180*/ 	.dword	_ZN30_INTERNAL_25c77809_4_k_cu_main6thrust24THRUST_300001_SM_1000_NS12placeholders2_9E
	.align		8
        /*0188*/ 	.dword	_ZN30_INTERNAL_25c77809_4_k_cu_main6thrust24THRUST_300001_SM_1000_NS12placeholders3_10E
	.align		8
        /*0190*/ 	.dword	_ZN30_INTERNAL_25c77809_4_k_cu_main6thrust24THRUST_300001_SM_1000_NS3seqE


//--------------------- .nv.constant3             --------------------------
	.section	.nv.constant3,"a",@progbits
	.align	8
.nv.constant3:
	.type		__cr_lgamma_table,@object
	.size		__cr_lgamma_table,(.L_8 - __cr_lgamma_table)
__cr_lgamma_table:
        /*0000*/ 	.byte	0x00, 0x00, 0x00, 0x00, 0x00, 0x00, 0x00, 0x00, 0x00, 0x00, 0x00, 0x00, 0x00, 0x00, 0x00, 0x00
        /*0010*/ 	.byte	0xef, 0x39, 0xfa, 0xfe, 0x42, 0x2e, 0xe6, 0x3f, 0x02, 0x20, 0x2a, 0xfa, 0x0b, 0xab, 0xfc, 0x3f
        /*0020*/ 	.byte	0xf9, 0x2c, 0x92, 0x7c, 0xa7, 0x6c, 0x09, 0x40, 0xc9, 0x79, 0x44, 0x3c, 0x64, 0x26, 0x13, 0x40
        /*0030*/ 	.byte	0xca, 0x01, 0xcf, 0x3a, 0x27, 0x51, 0x1a, 0x40, 0x30, 0xcc, 0x2d, 0xf3, 0xe1, 0x0c, 0x21, 0x40
        /*0040*/ 	.byte	0x0d, 0xb7, 0xfc, 0x82, 0x8e, 0x35, 0x25, 0x40
.L_8:


//--------------------- .text._ZN3cub18CUB_300001_SM_10006detail6reduce28DeviceReduceSingleTileKernelINS2_10policy_hubIfyN4cuda3std3__44plusIfEEE10Policy1000EPfSC_iS9_ffNS7_10__identityEEEvT0_T1_T2_T3_T4_T6_ --------------------------
	.section	.text._ZN3cub18CUB_300001_SM_10006detail6reduce28DeviceReduceSingleTileKernelINS2_10policy_hubIfyN4cuda3std3__44plusIfEEE10Policy1000EPfSC_iS9_ffNS7_10__identityEEEvT0_T1_T2_T3_T4_T6_,"ax",@progbits
	.align	128
        .global         _ZN3cub18CUB_300001_SM_10006detail6reduce28DeviceReduceSingleTileKernelINS2_10policy_hubIfyN4cuda3std3__44plusIfEEE10Policy1000EPfSC_iS9_ffNS7_10__identityEEEvT0_T1_T2_T3_T4_T6_
        .type           _ZN3cub18CUB_300001_SM_10006detail6reduce28DeviceReduceSingleTileKernelINS2_10policy_hubIfyN4cuda3std3__44plusIfEEE10Policy1000EPfSC_iS9_ffNS7_10__identityEEEvT0_T1_T2_T3_T4_T6_,@function
        .size           _ZN3cub18CUB_300001_SM_10006detail6reduce28DeviceReduceSingleTileKernelINS2_10policy_hubIfyN4cuda3std3__44plusIfEEE10Policy1000EPfSC_iS9_ffNS7_10__identityEEEvT0_T1_T2_T3_T4_T6_,(.L_x_253 - _ZN3cub18CUB_300001_SM_10006detail6reduce28DeviceReduceSingleTileKernelINS2_10policy_hubIfyN4cuda3std3__44plusIfEEE10Policy1000EPfSC_iS9_ffNS7_10__identityEEEvT0_T1_T2_T3_T4_T6_)
        .other          _ZN3cub18CUB_300001_SM_10006detail6reduce28DeviceReduceSingleTileKernelINS2_10policy_hubIfyN4cuda3std3__44plusIfEEE10Policy1000EPfSC_iS9_ffNS7_10__identityEEEvT0_T1_T2_T3_T4_T6_,@"STO_CUDA_ENTRY STV_DEFAULT"
_ZN3cub18CUB_300001_SM_10006detail6reduce28DeviceReduceSingleTileKernelINS2_10policy_hubIfyN4cuda3std3__44plusIfEEE10Policy1000EPfSC_iS9_ffNS7_10__identityEEEvT0_T1_T2_T3_T4_T6_:
.text._ZN3cub18CUB_300001_SM_10006detail6reduce28DeviceReduceSingleTileKernelINS2_10policy_hubIfyN4cuda3std3__44plusIfEEE10Policy1000EPfSC_iS9_ffNS7_10__identityEEEvT0_T1_T2_T3_T4_T6_:
[----:B------:R-:W-:Y:S01]  /*0000*/  LDC R1, c[0x0][0x37c] ;  /* 0x0000df00ff017b82 */ /* 0x000fe20000000800 */
[----:B------:R-:W0:Y:S01]  /*0010*/  LDCU UR4, c[0x0][0x390] ;  /* 0x00007200ff0477ac */ /* 0x000e220008000800 */
[----:B------:R-:W1:Y:S01]  /*0020*/  LDCU.64 UR6, c[0x0][0x358] ;  /* 0x00006b00ff0677ac */ /* 0x000e620008000a00 */
[----:B0-----:R-:W-:-:S04]  /*0030*/  MOV R20, UR4 ;  /* 0x0000000400147c02 */ /* 0x001fc80008000f00 */
[----:B------:R-:W-:-:S13]  /*0040*/  ISETP.NE.AND P0, PT, R20, RZ, PT ;  /* 0x000000ff1400720c */ /* 0x000fda0003f05270 */
[----:B-1----:R-:W-:Y:S05]  /*0050*/  @P0 BRA `(.L_x_0) ;  /* 0x00000000001c0947 */ /* 0x002fea0003800000 */
[----:B------:R-:W0:Y:S02]  /*0060*/  S2R R0, SR_TID.X ;  /* 0x0000000000007919 */ /* 0x000e240000002100 */
[----:B0-----:R-:W-:-:S13]  /*0070*/  ISETP.NE.AND P0, PT, R0, RZ, PT ;  /* 0x000000ff0000720c */ /* 0x001fda0003f05270 */
[----:B------:R-:W-:Y:S05]  /*0080*/  @P0 EXIT ;  /* 0x000000000000094d */ /* 0x000fea0003800000 */
[----:B------:R-:W0:Y:S08]  /*0090*/  LDC R5, c[0x0][0x398] ;  /* 0x0000e600ff057b82 */ /* 0x000e300000000800 */
[----:B------:R-:W0:Y:S02]  /*00a0*/  LDC.64 R2, c[0x0][0x388] ;  /* 0x0000e200ff027b82 */ /* 0x000e240000000a00 */
[----:B0-----:R-:W-:Y:S01]  /*00b0*/  STG.E desc[UR6][R2.64], R5 ;  /* 0x0000000502007986 */ /* 0x001fe2000c101906 */
[----:B------:R-:W-:Y:S05]  /*00c0*/  EXIT ;  /* 0x000000000000794d */ /* 0x000fea0003800000 */
.L_x_0:
[----:B------:R-:W0:Y:S01]  /*00d0*/  LDCU UR4, c[0x0][0x380] ;  /* 0x00007000ff0477ac */ /* 0x000e220008000800 */
[----:B------:R-:W-:Y:S01]  /*00e0*/  BSSY.RECONVERGENT B0, `(.L_x_1) ;  /* 0x00003ca000007945 */ /* 0x000fe20003800200 */
[----:B0-----:R-:W-:-:S09]  /*00f0*/  ULOP3.LUT UP0, URZ, UR4, 0xf, URZ, 0xc0, !UPT ;  /* 0x0000000f04ff7892 */ /* 0x001fd2000f80c0ff */
[----:B------:R-:W-:Y:S05]  /*0100*/  BRA.U UP0, `(.L_x_2) ;  /* 0x0000001d00607547 */ /* 0x000fea000b800000 */
[----:B------:R-:W-:-:S13]  /*0110*/  ISETP.GT.AND P0, PT, R20, 0xfff, PT ;  /* 0x00000fff1400780c */ /* 0x000fda0003f04270 */
[----:B------:R-:W-:Y:S05]  /*0120*/  @P0 BRA `(.L_x_3) ;  /* 0x0000000c00a80947 */ /* 0x000fea0003800000 */
[----:B------:R-:W0:Y:S01]  /*0130*/  S2R R9, SR_TID.X ;  /* 0x0000000000097919 */ /* 0x000e220000002100 */
[----:B------:R-:W-:Y:S01]  /*0140*/  BSSY.RECONVERGENT B1, `(.L_x_4) ;  /* 0x0000009000017945 */ /* 0x000fe20003800200 */
[----:B------:R-:W-:Y:S01]  /*0150*/  HFMA2 R0, -RZ, RZ, 0, 0 ;  /* 0x00000000ff007431 */ /* 0x000fe200000001ff */
[----:B0-----:R-:W-:Y:S02]  /*0160*/  ISETP.GE.AND P0, PT, R9, R20, PT ;  /* 0x000000140900720c */ /* 0x001fe40003f06270 */
[----:B------:R-:W-:-:S11]  /*0170*/  MOV R11, R9 ;  /* 0x00000009000b7202 */ /* 0x000fd60000000f00 */
[----:B------:R-:W-:Y:S05]  /*0180*/  @P0 BRA `(.L_x_5) ;  /* 0x0000000000100947 */ /* 0x000fea0003800000 */
[----:B------:R-:W0:Y:S02]  /*0190*/  LDC.64 R2, c[0x0][0x380] ;  /* 0x0000e000ff027b82 */ /* 0x000e240000000a00 */
[----:B0-----:R-:W-:-:S05]  /*01a0*/  IMAD.WIDE.U32 R2, R9, 0x4, R2 ;  /* 0x0000000409027825 */ /* 0x001fca00078e0002 */
[----:B------:R0:W5:Y:S01]  /*01b0*/  LDG.E.CONSTANT R0, desc[UR6][R2.64] ;  /* 0x0000000602007981 */ /* 0x000162000c1e9900 */
[----:B------:R-:W-:-:S07]  /*01c0*/  IADD3 R11, PT, PT, R9, 0x100, RZ ;  /* 0x00000100090b7810 */ /* 0x000fce0007ffe0ff */
.L_x_5:
[----:B------:R-:W-:Y:S05]  /*01d0*/  BSYNC.RECONVERGENT B1 ;  /* 0x0000000000017941 */ /* 0x000fea0003800200 */
.L_x_4:
[----:B------:R-:W-:Y:S01]  /*01e0*/  ISETP.GE.AND P0, PT, R11, R20, PT ;  /* 0x000000140b00720c */ /* 0x000fe20003f06270 */
[----:B------:R-:W-:-:S12]  /*01f0*/  BSSY.RECONVERGENT B1, `(.L_x_6) ;  /* 0x0000074000017945 */ /* 0x000fd80003800200 */
[----:B------:R-:W-:Y:S05]  /*0200*/  @P0 BRA `(.L_x_7) ;  /* 0x0000000400c80947 */ /* 0x000fea0003800000 */
[----:B0-----:R-:W-:Y:S01]  /*0210*/  LOP3.LUT R3, RZ, R11, RZ, 0x33, !PT ;  /* 0x0000000bff037212 */ /* 0x001fe200078e33ff */
[----:B------:R-:W-:Y:S03]  /*0220*/  BSSY.RECONVERGENT B2, `(.L_x_8) ;  /* 0x0000015000027945 */ /* 0x000fe60003800200 */
[----:B------:R-:W-:-:S04]  /*0230*/  IADD3 R4, PT, PT, R3, R20, RZ ;  /* 0x0000001403047210 */ /* 0x000fc80007ffe0ff */
[C---:B------:R-:W-:Y:S02]  /*0240*/  LOP3.LUT R2, R4.reuse, 0x300, RZ, 0xc0, !PT ;  /* 0x0000030004027812 */ /* 0x040fe400078ec0ff */
[----:B------:R-:W-:Y:S02]  /*0250*/  ISETP.GE.U32.AND P1, PT, R4, 0x300, PT ;  /* 0x000003000400780c */ /* 0x000fe40003f26070 */
[----:B------:R-:W-:-:S13]  /*0260*/  ISETP.NE.AND P0, PT, R2, 0x300, PT ;  /* 0x000003000200780c */ /* 0x000fda0003f05270 */
[----:B------:R-:W-:Y:S05]  /*0270*/  @!P0 BRA `(.L_x_9) ;  /* 0x00000000003c8947 */ /* 0x000fea0003800000 */
[----:B------:R-:W0:Y:S01]  /*0280*/  LDC.64 R2, c[0x0][0x380] ;  /* 0x0000e000ff027b82 */ /* 0x000e220000000a00 */
[----:B------:R-:W-:-:S04]  /*0290*/  LEA.HI R4, R4, 0x1, RZ, 0x18 ;  /* 0x0000000104047811 */ /* 0x000fc800078fc0ff */
[----:B------:R-:W-:-:S04]  /*02a0*/  LOP3.LUT R4, R4, 0x3, RZ, 0xc0, !PT ;  /* 0x0000000304047812 */ /* 0x000fc800078ec0ff */
[----:B------:R-:W-:Y:S01]  /*02b0*/  IADD3 R4, PT, PT, -R4, RZ, RZ ;  /* 0x000000ff04047210 */ /* 0x000fe20007ffe1ff */
[----:B0-----:R-:W-:-:S05]  /*02c0*/  IMAD.WIDE.U32 R2, R11, 0x4, R2 ;  /* 0x000000040b027825 */ /* 0x001fca00078e0002 */
[----:B------:R-:W-:-:S07]  /*02d0*/  MOV R5, R3 ;  /* 0x0000000300057202 */ /* 0x000fce0000000f00 */
.L_x_10:
[----:B------:R-:W-:-:S06]  /*02e0*/  MOV R3, R5 ;  /* 0x0000000500037202 */ /* 0x000fcc0000000f00 */
[----:B------:R0:W2:Y:S01]  /*02f0*/  LDG.E.CONSTANT R3, desc[UR6][R2.64] ;  /* 0x0000000602037981 */ /* 0x0000a2000c1e9900 */
[----:B------:R-:W-:Y:S01]  /*0300*/  IADD3 R4, PT, PT, R4, 0x1, RZ ;  /* 0x0000000104047810 */ /* 0x000fe20007ffe0ff */
[----:B------:R-:W-:-:S03]  /*0310*/  VIADD R11, R11, 0x100 ;  /* 0x000001000b0b7836 */ /* 0x000fc60000000000 */
[----:B------:R-:W-:Y:S02]  /*0320*/  ISETP.NE.AND P0, PT, R4, RZ, PT ;  /* 0x000000ff0400720c */ /* 0x000fe40003f05270 */
[----:B0-----:R-:W-:-:S04]  /*0330*/  IADD3 R2, P2, PT, R2, 0x400, RZ ;  /* 0x0000040002027810 */ /* 0x001fc80007f5e0ff */
[----:B------:R-:W-:Y:S01]  /*0340*/  IADD3.X R5, PT, PT, RZ, R5, RZ, P2, !PT ;  /* 0x00000005ff057210 */ /* 0x000fe200017fe4ff */
[----:B--2--5:R-:W-:-:S06]  /*0350*/  FADD R0, R3, R0 ;  /* 0x0000000003007221 */ /* 0x024fcc0000000000 */
[----:B------:R-:W-:Y:S05]  /*0360*/  @P0 BRA `(.L_x_10) ;  /* 0xfffffffc00dc0947 */ /* 0x000fea000383ffff */
.L_x_9:
[----:B------:R-:W-:Y:S05]  /*0370*/  BSYNC.RECONVERGENT B2 ;  /* 0x0000000000027941 */ /* 0x000fea0003800200 */
.L_x_8:
[----:B------:R-:W-:Y:S05]  /*0380*/  @!P1 BRA `(.L_x_7) ;  /* 0x0000000400689947 */ /* 0x000fea0003800000 */
[----:B------:R-:W-:Y:S01]  /*0390*/  IADD3 R2, PT, PT, -R11, R20, RZ ;  /* 0x000000140b027210 */ /* 0x000fe20007ffe1ff */
[----:B------:R-:W-:Y:S01]  /*03a0*/  BSSY.RECONVERGENT B2, `(.L_x_11) ;  /* 0x0000031000027945 */ /* 0x000fe20003800200 */
[----:B------:R-:W-:Y:S02]  /*03b0*/  PLOP3.LUT P0, PT, PT, PT, PT, 0x80, 0x8 ;  /* 0x000000000008781c */ /* 0x000fe40003f0f070 */
[----:B------:R-:W-:-:S13]  /*03c0*/  ISETP.GT.AND P1, PT, R2, 0xc00, PT ;  /* 0x00000c000200780c */ /* 0x000fda0003f24270 */
[----:B------:R-:W-:Y:S05]  /*03d0*/  @!P1 BRA `(.L_x_12) ;  /* 0x0000000000b49947 */ /* 0x000fea0003800000 */
[----:B------:R-:W-:Y:S02]  /*03e0*/  PLOP3.LUT P0, PT, PT, PT, PT, 0x8, 0x80 ;  /* 0x000000000080781c */ /* 0x000fe40003f0e170 */
[----:B------:R-:W-:-:S11]  /*03f0*/  IADD3 R8, PT, PT, R20, -0xc00, RZ ;  /* 0xfffff40014087810 */ /* 0x000fd60007ffe0ff */
.L_x_13:
[----:B------:R-:W0:Y:S01]  /*0400*/  LDC.64 R6, c[0x0][0x380] ;  /* 0x0000e000ff067b82 */ /* 0x000e220000000a00 */
[C---:B------:R-:W-:Y:S01]  /*0410*/  IADD3 R5, PT, PT, R11.reuse, 0x400, RZ ;  /* 0x000004000b057810 */ /* 0x040fe20007ffe0ff */
[----:B0-----:R-:W-:-:S05]  /*0420*/  IMAD.WIDE R24, R11, 0x4, R6 ;  /* 0x000000040b187825 */ /* 0x001fca00078e0206 */
[----:B------:R-:W2:Y:S04]  /*0430*/  LDG.E.CONSTANT R13, desc[UR6][R24.64] ;  /* 0x00000006180d7981 */ /* 0x000ea8000c1e9900 */
[----:B------:R-:W3:Y:S01]  /*0440*/  LDG.E.CONSTANT R10, desc[UR6][R24.64+0x400] ;  /* 0x00040006180a7981 */ /* 0x000ee2000c1e9900 */
[----:B------:R-:W-:-:S03]  /*0450*/  IMAD.WIDE R4, R5, 0x4, R6 ;  /* 0x0000000405047825 */ /* 0x000fc600078e0206 */
[----:B------:R-:W4:Y:S04]  /*0460*/  LDG.E.CONSTANT R12, desc[UR6][R24.64+0x800] ;  /* 0x00080006180c7981 */ /* 0x000f28000c1e9900 */
[----:B------:R-:W4:Y:S04]  /*0470*/  LDG.E.CONSTANT R17, desc[UR6][R24.64+0xc00] ;  /* 0x000c000618117981 */ /* 0x000f28000c1e9900 */
[----:B------:R-:W4:Y:S01]  /*0480*/  LDG.E.CONSTANT R16, desc[UR6][R4.64] ;  /* 0x0000000604107981 */ /* 0x000f22000c1e9900 */
[----:B------:R-:W-:-:S03]  /*0490*/  IADD3 R3, PT, PT, R11, 0x800, RZ ;  /* 0x000008000b037810 */ /* 0x000fc60007ffe0ff */
[----:B------:R-:W4:Y:S04]  /*04a0*/  LDG.E.CONSTANT R15, desc[UR6][R4.64+0x400] ;  /* 0x00040006040f7981 */ /* 0x000f28000c1e9900 */
[----:B------:R-:W4:Y:S01]  /*04b0*/  LDG.E.CONSTANT R14, desc[UR6][R4.64+0x800] ;  /* 0x00080006040e7981 */ /* 0x000f22000c1e9900 */
[----:B------:R-:W-:-:S03]  /*04c0*/  IMAD.WIDE R2, R3, 0x4, R6 ;  /* 0x0000000403027825 */ /* 0x000fc600078e0206 */
[----:B------:R-:W4:Y:S04]  /*04d0*/  LDG.E.CONSTANT R22, desc[UR6][R4.64+0xc00] ;  /* 0x000c000604167981 */ /* 0x000f28000c1e9900 */
[----:B------:R-:W4:Y:S01]  /*04e0*/  LDG.E.CONSTANT R21, desc[UR6][R2.64] ;  /* 0x0000000602157981 */ /* 0x000f22000c1e9900 */
[----:B------:R-:W-:-:S03]  /*04f0*/  IADD3 R23, PT, PT, R11, 0xc00, RZ ;  /* 0x00000c000b177810 */ /* 0x000fc60007ffe0ff */
[----:B------:R-:W4:Y:S04]  /*0500*/  LDG.E.CONSTANT R19, desc[UR6][R2.64+0x400] ;  /* 0x0004000602137981 */ /* 0x000f28000c1e9900 */
[----:B------:R-:W4:Y:S01]  /*0510*/  LDG.E.CONSTANT R18, desc[UR6][R2.64+0x800] ;  /* 0x0008000602127981 */ /* 0x000f22000c1e9900 */
[----:B------:R-:W-:-:S03]  /*0520*/  IMAD.WIDE R6, R23, 0x4, R6 ;  /* 0x0000000417067825 */ /* 0x000fc600078e0206 */
[----:B------:R-:W4:Y:S04]  /*0530*/  LDG.E.CONSTANT R26, desc[UR6][R2.64+0xc00] ;  /* 0x000c0006021a7981 */ /* 0x000f28000c1e9900 */
[----:B------:R-:W4:Y:S04]  /*0540*/  LDG.E.CONSTANT R25, desc[UR6][R6.64] ;  /* 0x0000000606197981 */ /* 0x000f28000c1e9900 */
[----:B------:R-:W4:Y:S04]  /*0550*/  LDG.E.CONSTANT R23, desc[UR6][R6.64+0x400] ;  /* 0x0004000606177981 */ /* 0x000f28000c1e9900 */
[----:B------:R-:W4:Y:S04]  /*0560*/  LDG.E.CONSTANT R24, desc[UR6][R6.64+0x800] ;  /* 0x0008000606187981 */ /* 0x000f28000c1e9900 */
[----:B------:R-:W4:Y:S01]  /*0570*/  LDG.E.CONSTANT R27, desc[UR6][R6.64+0xc00] ;  /* 0x000c0006061b7981 */ /* 0x000f22000c1e9900 */
[----:B------:R-:W-:-:S04]  /*0580*/  IADD3 R11, PT, PT, R11, 0x1000, RZ ;  /* 0x000010000b0b7810 */ /* 0x000fc80007ffe0ff */
[----:B------:R-:W-:Y:S01]  /*0590*/  ISETP.GE.AND P1, PT, R11, R8, PT ;  /* 0x000000080b00720c */ /* 0x000fe20003f26270 */
[----:B--2--5:R-:W-:-:S04]  /*05a0*/  FADD R13, R13, R0 ;  /* 0x000000000d0d7221 */ /* 0x024fc80000000000 */
[----:B---3--:R-:W-:-:S04]  /*05b0*/  FADD R13, R13, R10 ;  /* 0x0000000a0d0d7221 */ /* 0x008fc80000000000 */
[----:B----4-:R-:W-:-:S04]  /*05c0*/  FADD R12, R13, R12 ;  /* 0x0000000c0d0c7221 */ /* 0x010fc80000000000 */
[----:B------:R-:W-:-:S04]  /*05d0*/  FADD R17, R12, R17 ;  /* 0x000000110c117221 */ /* 0x000fc80000000000 */
        /* <DEDUP_REMOVED lines=11> */
[----:B------:R-:W-:Y:S01]  /*0690*/  FADD R0, R24, R27 ;  /* 0x0000001b18007221 */ /* 0x000fe20000000000 */
[----:B------:R-:W-:Y:S06]  /*06a0*/  @!P1 BRA `(.L_x_13) ;  /* 0xfffffffc00549947 */ /* 0x000fec000383ffff */
.L_x_12:
[----:B------:R-:W-:Y:S05]  /*06b0*/  BSYNC.RECONVERGENT B2 ;  /* 0x0000000000027941 */ /* 0x000fea0003800200 */
.L_x_11:
[----:B------:R-:W-:Y:S01]  /*06c0*/  IADD3 R2, PT, PT, -R11, R20, RZ ;  /* 0x000000140b027210 */ /* 0x000fe20007ffe1ff */
[----:B------:R-:W-:Y:S03]  /*06d0*/  BSSY.RECONVERGENT B2, `(.L_x_14) ;  /* 0x0000019000027945 */ /* 0x000fe60003800200 */
[----:B------:R-:W-:-:S13]  /*06e0*/  ISETP.GT.AND P1, PT, R2, 0x400, PT ;  /* 0x000004000200780c */ /* 0x000fda0003f24270 */
[----:B------:R-:W-:Y:S05]  /*06f0*/  @!P1 BRA `(.L_x_15) ;  /* 0x0000000000589947 */ /* 0x000fea0003800000 */
[----:B------:R-:W0:Y:S01]  /*0700*/  LDC.64 R4, c[0x0][0x380] ;  /* 0x0000e000ff047b82 */ /* 0x000e220000000a00 */
[C---:B------:R-:W-:Y:S02]  /*0710*/  VIADD R15, R11.reuse, 0x400 ;  /* 0x000004000b0f7836 */ /* 0x040fe40000000000 */
[----:B0-----:R-:W-:-:S05]  /*0720*/  IMAD.WIDE R2, R11, 0x4, R4 ;  /* 0x000000040b027825 */ /* 0x001fca00078e0204 */
[----:B------:R-:W2:Y:S04]  /*0730*/  LDG.E.CONSTANT R7, desc[UR6][R2.64] ;  /* 0x0000000602077981 */ /* 0x000ea8000c1e9900 */
[----:B------:R-:W3:Y:S01]  /*0740*/  LDG.E.CONSTANT R6, desc[UR6][R2.64+0x400] ;  /* 0x0004000602067981 */ /* 0x000ee2000c1e9900 */
[----:B------:R-:W-:-:S03]  /*0750*/  IMAD.WIDE R4, R15, 0x4, R4 ;  /* 0x000000040f047825 */ /* 0x000fc600078e0204 */
[----:B------:R-:W4:Y:S04]  /*0760*/  LDG.E.CONSTANT R13, desc[UR6][R2.64+0x800] ;  /* 0x00080006020d7981 */ /* 0x000f28000c1e9900 */
[----:B------:R-:W4:Y:S04]  /*0770*/  LDG.E.CONSTANT R15, desc[UR6][R2.64+0xc00] ;  /* 0x000c0006020f7981 */ /* 0x000f28000c1e9900 */
[----:B------:R-:W4:Y:S04]  /*0780*/  LDG.E.CONSTANT R17, desc[UR6][R4.64] ;  /* 0x0000000604117981 */ /* 0x000f28000c1e9900 */
[----:B------:R-:W4:Y:S04]  /*0790*/  LDG.E.CONSTANT R19, desc[UR6][R4.64+0x400] ;  /* 0x0004000604137981 */ /* 0x000f28000c1e9900 */
[----:B------:R-:W4:Y:S04]  /*07a0*/  LDG.E.CONSTANT R21, desc[UR6][R4.64+0x800] ;  /* 0x0008000604157981 */ /* 0x000f28000c1e9900 */
[----:B------:R-:W4:Y:S01]  /*07b0*/  LDG.E.CONSTANT R23, desc[UR6][R4.64+0xc00] ;  /* 0x000c000604177981 */ /* 0x000f22000c1e9900 */
[----:B------:R-:W-:-:S02]  /*07c0*/  PLOP3.LUT P0, PT, PT, PT, PT, 0x8, 0x80 ;  /* 0x000000000080781c */ /* 0x000fc40003f0e170 */
[----:B------:R-:W-:Y:S01]  /*07d0*/  IADD3 R11, PT, PT, R11, 0x800, RZ ;  /* 0x000008000b0b7810 */ /* 0x000fe20007ffe0ff */
[----:B--2--5:R-:W-:-:S04]  /*07e0*/  FADD R7, R0, R7 ;  /* 0x0000000700077221 */ /* 0x024fc80000000000 */
[----:B---3--:R-:W-:-:S04]  /*07f0*/  FADD R6, R7, R6 ;  /* 0x0000000607067221 */ /* 0x008fc80000000000 */
[----:B----4-:R-:W-:-:S04]  /*0800*/  FADD R6, R6, R13 ;  /* 0x0000000d06067221 */ /* 0x010fc80000000000 */
[----:B------:R-:W-:-:S04]  /*0810*/  FADD R6, R6, R15 ;  /* 0x0000000f06067221 */ /* 0x000fc80000000000 */
[----:B------:R-:W-:-:S04]  /*0820*/  FADD R6, R6, R17 ;  /* 0x0000001106067221 */ /* 0x000fc80000000000 */
[----:B------:R-:W-:-:S04]  /*0830*/  FADD R6, R6, R19 ;  /* 0x0000001306067221 */ /* 0x000fc80000000000 */
[----:B------:R-:W-:-:S04]  /*0840*/  FADD R6, R6, R21 ;  /* 0x0000001506067221 */ /* 0x000fc80000000000 */
[----:B------:R-:W-:-:S07]  /*0850*/  FADD R0, R6, R23 ;  /* 0x0000001706007221 */ /* 0x000fce0000000000 */
.L_x_15:
[----:B------:R-:W-:Y:S05]  /*0860*/  BSYNC.RECONVERGENT B2 ;  /* 0x0000000000027941 */ /* 0x000fea0003800200 */
.L_x_14:
[----:B------:R-:W-:-:S13]  /*0870*/  ISETP.LT.OR P0, PT, R11, R20, P0 ;  /* 0x000000140b00720c */ /* 0x000fda0000701670 */
[----:B------:R-:W-:Y:S05]  /*0880*/  @!P0 BRA `(.L_x_7) ;  /* 0x0000000000288947 */ /* 0x000fea0003800000 */
[----:B------:R-:W0:Y:S02]  /*0890*/  LDC.64 R2, c[0x0][0x380] ;  /* 0x0000e000ff027b82 */ /* 0x000e240000000a00 */
[----:B0-----:R-:W-:-:S05]  /*08a0*/  IMAD.WIDE R2, R11, 0x4, R2 ;  /* 0x000000040b027825 */ /* 0x001fca00078e0202 */
[----:B------:R-:W2:Y:S04]  /*08b0*/  LDG.E.CONSTANT R5, desc[UR6][R2.64] ;  /* 0x0000000602057981 */ /* 0x000ea8000c1e9900 */
[----:B------:R-:W3:Y:S04]  /*08c0*/  LDG.E.CONSTANT R4, desc[UR6][R2.64+0x400] ;  /* 0x0004000602047981 */ /* 0x000ee8000c1e9900 */
[----:B------:R-:W4:Y:S04]  /*08d0*/  LDG.E.CONSTANT R7, desc[UR6][R2.64+0x800] ;  /* 0x0008000602077981 */ /* 0x000f28000c1e9900 */
[----:B------:R-:W4:Y:S01]  /*08e0*/  LDG.E.CONSTANT R11, desc[UR6][R2.64+0xc00] ;  /* 0x000c0006020b7981 */ /* 0x000f22000c1e9900 */
[----:B--2--5:R-:W-:-:S04]  /*08f0*/  FADD R5, R0, R5 ;  /* 0x0000000500057221 */ /* 0x024fc80000000000 */
[----:B---3--:R-:W-:-:S04]  /*0900*/  FADD R4, R5, R4 ;  /* 0x0000000405047221 */ /* 0x008fc80000000000 */
[----:B----4-:R-:W-:-:S04]  /*0910*/  FADD R4, R4, R7 ;  /* 0x0000000704047221 */ /* 0x010fc80000000000 */
[----:B------:R-:W-:-:S07]  /*0920*/  FADD R0, R4, R11 ;  /* 0x0000000b04007221 */ /* 0x000fce0000000000 */
.L_x_7:
[----:B------:R-:W-:Y:S05]  /*0930*/  BSYNC.RECONVERGENT B1 ;  /* 0x0000000000017941 */ /* 0x000fea0003800200 */
.L_x_6:
[----:B------:R-:W-:Y:S02]  /*0940*/  ISETP.GE.AND P0, PT, R20, 0x100, PT ;  /* 0x000001001400780c */ /* 0x000fe40003f06270 */
[----:B-----5:R-:W-:-:S11]  /*0950*/  MOV R7, R0 ;  /* 0x0000000000077202 */ /* 0x020fd60000000f00 */
[----:B------:R-:W-:Y:S05]  /*0960*/  @!P0 BRA `(.L_x_16) ;  /* 0x0000000000ac8947 */ /* 0x000fea0003800000 */
[----:B------:R-:W1:Y:S01]  /*0970*/  S2R R6, SR_LANEID ;  /* 0x0000000000067919 */ /* 0x000e620000000000 */
[----:B------:R-:W2:Y:S02]  /*0980*/  SHFL.DOWN PT, R0, R7, 0x1, 0x1f ;  /* 0x08201f0007007f89 */ /* 0x000ea400000e0000 */
[----:B--2---:R-:W-:Y:S01]  /*0990*/  FADD R0, R0, R7 ;  /* 0x0000000700007221 */ /* 0x004fe20000000000 */
[C---:B-1----:R-:W-:Y:S02]  /*09a0*/  ISETP.GT.AND P0, PT, R6.reuse, 0x1e, PT ;  /* 0x0000001e0600780c */ /* 0x042fe40003f04270 */
[C---:B------:R-:W-:Y:S02]  /*09b0*/  ISETP.NE.AND P1, PT, R6.reuse, RZ, PT ;  /* 0x000000ff0600720c */ /* 0x040fe40003f25270 */
[----:B------:R-:W-:Y:S02]  /*09c0*/  FSEL R0, R7, R0, P0 ;  /* 0x0000000007007208 */ /* 0x000fe40000000000 */
[----:B------:R-:W-:-:S03]  /*09d0*/  ISETP.GT.AND P0, PT, R6, 0x1d, PT ;  /* 0x0000001d0600780c */ /* 0x000fc60003f04270 */
[----:B0-----:R-:W0:Y:S06]  /*09e0*/  SHFL.DOWN PT, R3, R0, 0x2, 0x1f ;  /* 0x08401f0000037f89 */ /* 0x001e2c00000e0000 */
[----:B------:R-:W1:Y:S01]  /*09f0*/  @!P1 S2R R5, SR_CgaCtaId ;  /* 0x0000000000059919 */ /* 0x000e620000008800 */
[----:B------:R-:W-:Y:S02]  /*0a00*/  @!P1 MOV R4, 0x400 ;  /* 0x0000040000049802 */ /* 0x000fe40000000f00 */
[----:B------:R-:W-:-:S04]  /*0a10*/  @!P1 SHF.R.U32.HI R2, RZ, 0x3, R9 ;  /* 0x00000003ff029819 */ /* 0x000fc80000011609 */
[----:B------:R-:W-:Y:S01]  /*0a20*/  @!P1 LOP3.LUT R2, R2, 0x7c, RZ, 0xc0, !PT ;  /* 0x0000007c02029812 */ /* 0x000fe200078ec0ff */
[----:B0-----:R-:W-:Y:S01]  /*0a30*/  @!P0 FADD R0, R0, R3 ;  /* 0x0000000300008221 */ /* 0x001fe20000000000 */
[----:B------:R-:W-:-:S04]  /*0a40*/  ISETP.GT.AND P0, PT, R6, 0x1b, PT ;  /* 0x0000001b0600780c */ /* 0x000fc80003f04270 */
[----:B------:R-:W0:Y:S01]  /*0a50*/  SHFL.DOWN PT, R3, R0, 0x4, 0x1f ;  /* 0x08801f0000037f89 */ /* 0x000e2200000e0000 */
[----:B-1----:R-:W-:-:S04]  /*0a60*/  @!P1 LEA R5, R5, R4, 0x18 ;  /* 0x0000000405059211 */ /* 0x002fc800078ec0ff */
[----:B------:R-:W-:-:S04]  /*0a70*/  @!P1 IADD3 R2, PT, PT, R2, R5, RZ ;  /* 0x0000000502029210 */ /* 0x000fc80007ffe0ff */
[----:B0-----:R-:W-:Y:S01]  /*0a80*/  @!P0 FADD R0, R0, R3 ;  /* 0x0000000300008221 */ /* 0x001fe20000000000 */
[----:B------:R-:W-:-:S04]  /*0a90*/  ISETP.GT.AND P0, PT, R6, 0x17, PT ;  /* 0x000000170600780c */ /* 0x000fc80003f04270 */
[----:B------:R-:W0:Y:S09]  /*0aa0*/  SHFL.DOWN PT, R3, R0, 0x8, 0x1f ;  /* 0x09001f0000037f89 */ /* 0x000e3200000e0000 */
[----:B0-----:R-:W-:Y:S01]  /*0ab0*/  @!P0 FADD R0, R0, R3 ;  /* 0x0000000300008221 */ /* 0x001fe20000000000 */
[----:B------:R-:W-:-:S04]  /*0ac0*/  ISETP.NE.AND P0, PT, R9, RZ, PT ;  /* 0x000000ff0900720c */ /* 0x000fc80003f05270 */
[----:B------:R-:W0:Y:S02]  /*0ad0*/  SHFL.DOWN PT, R3, R0, 0x10, 0x1f ;  /* 0x0a001f0000037f89 */ /* 0x000e2400000e0000 */
[----:B0-----:R-:W-:-:S05]  /*0ae0*/  FADD R3, R0, R3 ;  /* 0x0000000300037221 */ /* 0x001fca0000000000 */
[----:B------:R0:W-:Y:S01]  /*0af0*/  @!P1 STS [R2+0x8], R3 ;  /* 0x0000080302009388 */ /* 0x0001e20000000800 */
[----:B------:R-:W-:Y:S01]  /*0b00*/  BAR.SYNC.DEFER_BLOCKING 0x0 ;  /* 0x0000000000007b1d */ /* 0x000fe20000010000 */
[----:B------:R-:W-:-:S04]  /*0b10*/  ISETP.GT.AND P1, PT, R6, 0xf, PT ;  /* 0x0000000f0600780c */ /* 0x000fc80003f24270 */
[----:B------:R-:W-:Y:S01]  /*0b20*/  FSEL R0, R0, R3, P1 ;  /* 0x0000000300007208 */ /* 0x000fe20000800000 */
[----:B------:R-:W-:Y:S08]  /*0b30*/  @P0 BRA `(.L_x_17) ;  /* 0x0000003000900947 */ /* 0x000ff00003800000 */
[----:B------:R-:W1:Y:S01]  /*0b40*/  S2UR UR5, SR_CgaCtaId ;  /* 0x00000000000579c3 */ /* 0x000e620000008800 */
[----:B------:R-:W-:Y:S02]  /*0b50*/  UMOV UR4, 0x400 ;  /* 0x0000040000047882 */ /* 0x000fe40000000000 */
[----:B-1----:R-:W-:-:S09]  /*0b60*/  ULEA UR4, UR5, UR4, 0x18 ;  /* 0x0000000405047291 */ /* 0x002fd2000f8ec0ff */
[----:B0-----:R-:W0:Y:S04]  /*0b70*/  LDS R3, [UR4+0xc] ;  /* 0x00000c04ff037984 */ /* 0x001e280008000800 */
[----:B------:R-:W1:Y:S04]  /*0b80*/  LDS.128 R4, [UR4+0x10] ;  /* 0x00001004ff047984 */ /* 0x000e680008000c00 */
[----:B------:R-:W2:Y:S01]  /*0b90*/  LDS.64 R8, [UR4+0x20] ;  /* 0x00002004ff087984 */ /* 0x000ea20008000a00 */
[----:B0-----:R-:W-:-:S04]  /*0ba0*/  FADD R3, R0, R3 ;  /* 0x0000000300037221 */ /* 0x001fc80000000000 */
[----:B-1----:R-:W-:-:S04]  /*0bb0*/  FADD R4, R3, R4 ;  /* 0x0000000403047221 */ /* 0x002fc80000000000 */
[----:B------:R-:W-:-:S04]  /*0bc0*/  FADD R5, R4, R5 ;  /* 0x0000000504057221 */ /* 0x000fc80000000000 */
[----:B------:R-:W-:-:S04]  /*0bd0*/  FADD R6, R5, R6 ;  /* 0x0000000605067221 */ /* 0x000fc80000000000 */
[----:B------:R-:W-:-:S04]  /*0be0*/  FADD R7, R6, R7 ;  /* 0x0000000706077221 */ /* 0x000fc80000000000 */
[----:B--2---:R-:W-:-:S04]  /*0bf0*/  FADD R8, R7, R8 ;  /* 0x0000000807087221 */ /* 0x004fc80000000000 */
[----:B------:R-:W-:Y:S01]  /*0c00*/  FADD R0, R8, R9 ;  /* 0x0000000908007221 */ /* 0x000fe20000000000 */
[----:B------:R-:W-:Y:S06]  /*0c10*/  BRA `(.L_x_17) ;  /* 0x0000003000587947 */ /* 0x000fec0003800000 */
.L_x_16:
[----:B------:R-:W1:Y:S01]  /*0c20*/  S2R R4, SR_LANEID ;  /* 0x0000000000047919 */ /* 0x000e620000000000 */
[----:B------:R-:W-:-:S04]  /*0c30*/  LOP3.LUT R0, R9, 0x3e0, RZ, 0xc0, !PT ;  /* 0x000003e009007812 */ /* 0x000fc800078ec0ff */
[----:B0-----:R-:W-:Y:S02]  /*0c40*/  IADD3 R3, PT, PT, R0, 0x20, RZ ;  /* 0x0000002000037810 */ /* 0x001fe40007ffe0ff */
[----:B------:R-:W-:Y:S02]  /*0c50*/  LOP3.LUT R5, RZ, R0, RZ, 0x33, !PT ;  /* 0x00000000ff057212 */ /* 0x000fe400078e33ff */
[-C--:B------:R-:W-:Y:S02]  /*0c60*/  ISETP.GT.AND P0, PT, R3, R20.reuse, PT ;  /* 0x000000140300720c */ /* 0x080fe40003f04270 */
[----:B------:R-:W-:-:S04]  /*0c70*/  IADD3 R5, PT, PT, R5, R20, RZ ;  /* 0x0000001405057210 */ /* 0x000fc80007ffe0ff */
[----:B------:R-:W-:-:S05]  /*0c80*/  SEL R5, R5, 0x1f, P0 ;  /* 0x0000001f05057807 */ /* 0x000fca0000000000 */
[----:B------:R-:W0:Y:S01]  /*0c90*/  SHFL.DOWN PT, R0, R7, 0x1, R5 ;  /* 0x0820000007007989 */ /* 0x000e2200000e0005 */
[C---:B-1----:R-:W-:Y:S02]  /*0ca0*/  ISETP.GE.AND P0, PT, R4.reuse, R5, PT ;  /* 0x000000050400720c */ /* 0x042fe40003f06270 */
[C---:B------:R-:W-:Y:S02]  /*0cb0*/  IADD3 R2, PT, PT, R4.reuse, 0x2, RZ ;  /* 0x0000000204027810 */ /* 0x040fe40007ffe0ff */
[----:B------:R-:W-:-:S09]  /*0cc0*/  ISETP.NE.AND P1, PT, R4, RZ, PT ;  /* 0x000000ff0400720c */ /* 0x000fd20003f25270 */
[----:B0-----:R-:W-:Y:S01]  /*0cd0*/  @!P0 FADD R7, R0, R7 ;  /* 0x0000000700078221 */ /* 0x001fe20000000000 */
[-C--:B------:R-:W-:Y:S02]  /*0ce0*/  ISETP.GT.AND P0, PT, R2, R5.reuse, PT ;  /* 0x000000050200720c */ /* 0x080fe40003f04270 */
[----:B------:R-:W-:Y:S01]  /*0cf0*/  IADD3 R2, PT, PT, R4, 0x4, RZ ;  /* 0x0000000404027810 */ /* 0x000fe20007ffe0ff */
[----:B------:R-:W0:Y:S01]  /*0d00*/  @!P1 S2R R6, SR_CgaCtaId ;  /* 0x0000000000069919 */ /* 0x000e220000008800 */
[----:B------:R-:W-:Y:S01]  /*0d10*/  @!P1 MOV R3, 0x400 ;  /* 0x0000040000039802 */ /* 0x000fe20000000f00 */
[----:B------:R-:W1:Y:S08]  /*0d20*/  SHFL.DOWN PT, R0, R7, 0x2, R5 ;  /* 0x0840000007007989 */ /* 0x000e7000000e0005 */
[----:B-1----:R-:W-:Y:S01]  /*0d30*/  @!P0 FADD R7, R7, R0 ;  /* 0x0000000007078221 */ /* 0x002fe20000000000 */
[----:B------:R-:W-:-:S02]  /*0d40*/  ISETP.GT.AND P0, PT, R2, R5, PT ;  /* 0x000000050200720c */ /* 0x000fc40003f04270 */
[----:B------:R-:W-:Y:S02]  /*0d50*/  IADD3 R2, PT, PT, R4, 0x8, RZ ;  /* 0x0000000804027810 */ /* 0x000fe40007ffe0ff */
[----:B------:R-:W1:Y:S01]  /*0d60*/  SHFL.DOWN PT, R0, R7, 0x4, R5 ;  /* 0x0880000007007989 */ /* 0x000e6200000e0005 */
[----:B0-----:R-:W-:-:S08]  /*0d70*/  @!P1 LEA R3, R6, R3, 0x18 ;  /* 0x0000000306039211 */ /* 0x001fd000078ec0ff */
[----:B-1----:R-:W-:Y:S01]  /*0d80*/  @!P0 FADD R7, R7, R0 ;  /* 0x0000000007078221 */ /* 0x002fe20000000000 */
[----:B------:R-:W-:Y:S01]  /*0d90*/  ISETP.GT.AND P0, PT, R2, R5, PT ;  /* 0x000000050200720c */ /* 0x000fe20003f04270 */
[----:B------:R-:W-:-:S03]  /*0da0*/  VIADD R2, R4, 0x10 ;  /* 0x0000001004027836 */ /* 0x000fc60000000000 */
[----:B------:R-:W0:Y:S09]  /*0db0*/  SHFL.DOWN PT, R0, R7, 0x8, R5 ;  /* 0x0900000007007989 */ /* 0x000e3200000e0005 */
[----:B0-----:R-:W-:Y:S01]  /*0dc0*/  @!P0 FADD R7, R7, R0 ;  /* 0x0000000007078221 */ /* 0x001fe20000000000 */
[----:B------:R-:W-:-:S02]  /*0dd0*/  ISETP.GT.AND P0, PT, R2, R5, PT ;  /* 0x000000050200720c */ /* 0x000fc40003f04270 */
[----:B------:R-:W-:Y:S02]  /*0de0*/  @!P1 SHF.R.U32.HI R2, RZ, 0x3, R9 ;  /* 0x00000003ff029819 */ /* 0x000fe40000011609 */
[----:B------:R-:W0:Y:S02]  /*0df0*/  SHFL.DOWN PT, R0, R7, 0x10, R5 ;  /* 0x0a00000007007989 */ /* 0x000e2400000e0005 */
[----:B------:R-:W-:-:S04]  /*0e00*/  @!P1 LOP3.LUT R2, R2, 0x7c, RZ, 0xc0, !PT ;  /* 0x0000007c02029812 */ /* 0x000fc800078ec0ff */
[----:B------:R-:W-:-:S03]  /*0e10*/  @!P1 IADD3 R3, PT, PT, R2, R3, RZ ;  /* 0x0000000302039210 */ /* 0x000fc60007ffe0ff */
[----:B0-----:R-:W-:Y:S01]  /*0e20*/  @!P0 FADD R7, R7, R0 ;  /* 0x0000000007078221 */ /* 0x001fe20000000000 */
[----:B------:R-:W-:-:S04]  /*0e30*/  ISETP.NE.AND P0, PT, R9, RZ, PT ;  /* 0x000000ff0900720c */ /* 0x000fc80003f05270 */
[----:B------:R-:W-:-:S05]  /*0e40*/  MOV R0, R7 ;  /* 0x0000000700007202 */ /* 0x000fca0000000f00 */
[----:B------:R4:W-:Y:S01]  /*0e50*/  @!P1 STS [R3+0x8], R0 ;  /* 0x0000080003009388 */ /* 0x0009e20000000800 */
[----:B------:R-:W-:Y:S06]  /*0e60*/  BAR.SYNC.DEFER_BLOCKING 0x0 ;  /* 0x0000000000007b1d */ /* 0x000fec0000010000 */
[----:B------:R-:W-:Y:S05]  /*0e70*/  @P0 BRA `(.L_x_17) ;  /* 0x0000002c00c00947 */ /* 0x000fea0003800000 */
[----:B------:R-:W0:Y:S01]  /*0e80*/  S2UR UR5, SR_CgaCtaId ;  /* 0x00000000000579c3 */ /* 0x000e220000008800 */
[----:B------:R-:W-:Y:S01]  /*0e90*/  UMOV UR4, 0x400 ;  /* 0x0000040000047882 */ /* 0x000fe20000000000 */
[C---:B------:R-:W-:Y:S02]  /*0ea0*/  ISETP.GT.AND P2, PT, R20.reuse, 0x20, PT ;  /* 0x000000201400780c */ /* 0x040fe40003f44270 */
[C---:B------:R-:W-:Y:S02]  /*0eb0*/  ISETP.GT.AND P4, PT, R20.reuse, 0x40, PT ;  /* 0x000000401400780c */ /* 0x040fe40003f84270 */
[C---:B------:R-:W-:Y:S02]  /*0ec0*/  ISETP.GT.AND P3, PT, R20.reuse, 0x60, PT ;  /* 0x000000601400780c */ /* 0x040fe40003f64270 */
[----:B------:R-:W-:Y:S01]  /*0ed0*/  ISETP.GT.AND P1, PT, R20, 0x80, PT ;  /* 0x000000801400780c */ /* 0x000fe20003f24270 */
[----:B0-----:R-:W-:-:S09]  /*0ee0*/  ULEA UR4, UR5, UR4, 0x18 ;  /* 0x0000000405047291 */ /* 0x001fd2000f8ec0ff */
[----:B----4-:R-:W0:Y:S04]  /*0ef0*/  LDS R3, [UR4+0xc] ;  /* 0x00000c04ff037984 */ /* 0x010e280008000800 */
[----:B------:R-:W1:Y:S04]  /*0f00*/  LDS.128 R4, [UR4+0x10] ;  /* 0x00001004ff047984 */ /* 0x000e680008000c00 */
[----:B------:R-:W2:Y:S01]  /*0f10*/  LDS.64 R8, [UR4+0x20] ;  /* 0x00002004ff087984 */ /* 0x000ea20008000a00 */
[----:B0-----:R-:W-:Y:S01]  /*0f20*/  @P2 FADD R0, R0, R3 ;  /* 0x0000000300002221 */ /* 0x001fe20000000000 */
[----:B------:R-:W-:-:S03]  /*0f30*/  ISETP.GT.AND P2, PT, R20, 0xa0, PT ;  /* 0x000000a01400780c */ /* 0x000fc60003f44270 */
[----:B-1----:R-:W-:Y:S01]  /*0f40*/  @P4 FADD R0, R0, R4 ;  /* 0x0000000400004221 */ /* 0x002fe20000000000 */
[----:B------:R-:W-:-:S03]  /*0f50*/  ISETP.GT.AND P4, PT, R20, 0xc0, PT ;  /* 0x000000c01400780c */ /* 0x000fc60003f84270 */
[----:B------:R-:W-:Y:S01]  /*0f60*/  @P3 FADD R0, R0, R5 ;  /* 0x0000000500003221 */ /* 0x000fe20000000000 */
[----:B------:R-:W-:-:S03]  /*0f70*/  ISETP.GT.AND P3, PT, R20, 0xe0, PT ;  /* 0x000000e01400780c */ /* 0x000fc60003f64270 */
[----:B------:R-:W-:-:S04]  /*0f80*/  @P1 FADD R0, R0, R6 ;  /* 0x0000000600001221 */ /* 0x000fc80000000000 */
[----:B------:R-:W-:-:S04]  /*0f90*/  @P2 FADD R0, R0, R7 ;  /* 0x0000000700002221 */ /* 0x000fc80000000000 */
[----:B--2---:R-:W-:-:S04]  /*0fa0*/  @P4 FADD R0, R0, R8 ;  /* 0x0000000800004221 */ /* 0x004fc80000000000 */
[----:B------:R-:W-:Y:S01]  /*0fb0*/  @P3 FADD R0, R0, R9 ;  /* 0x0000000900003221 */ /* 0x000fe20000000000 */
[----:B------:R-:W-:Y:S06]  /*0fc0*/  BRA `(.L_x_17) ;  /* 0x0000002c006c7947 */ /* 0x000fec0003800000 */
.L_x_3:
[----:B------:R-:W0:Y:S01]  /*0fd0*/  S2R R0, SR_TID.X ;  /* 0x0000000000007919 */ /* 0x000e220000002100 */
[----:B------:R-:W1:Y:S01]  /*0fe0*/  LDC.64 R2, c[0x0][0x380] ;  /* 0x0000e000ff027b82 */ /* 0x000e620000000a00 */
[----:B0-----:R-:W-:-:S05]  /*0ff0*/  SHF.L.U32 R5, R0, 0x2, RZ ;  /* 0x0000000200057819 */ /* 0x001fca00000006ff */
[----:B-1----:R-:W-:-:S05]  /*1000*/  IMAD.WIDE.U32 R2, R5, 0x4, R2 ;  /* 0x0000000405027825 */ /* 0x002fca00078e0002 */
[----:B------:R-:W2:Y:S04]  /*1010*/  LDG.E.128.CONSTANT R4, desc[UR6][R2.64] ;  /* 0x0000000602047981 */ /* 0x000ea8000c1e9d00 */
[----:B------:R-:W3:Y:S04]  /*1020*/  LDG.E.128.CONSTANT R8, desc[UR6][R2.64+0x1000] ;  /* 0x0010000602087981 */ /* 0x000ee8000c1e9d00 */
[----:B------:R-:W4:Y:S04]  /*1030*/  LDG.E.128.CONSTANT R12, desc[UR6][R2.64+0x2000] ;  /* 0x00200006020c7981 */ /* 0x000f28000c1e9d00 */
[----:B------:R-:W5:Y:S01]  /*1040*/  LDG.E.128.CONSTANT R16, desc[UR6][R2.64+0x3000] ;  /* 0x0030000602107981 */ /* 0x000f62000c1e9d00 */
[----:B------:R-:W-:Y:S01]  /*1050*/  ISETP.GE.U32.AND P0, PT, R20, 0x2000, PT ;  /* 0x000020001400780c */ /* 0x000fe20003f06070 */
[----:B------:R-:W-:-:S02]  /*1060*/  HFMA2 R23, -RZ, RZ, 0, 0.00048828125 ;  /* 0x00001000ff177431 */ /* 0x000fc400000001ff */
[----:B--2---:R-:W-:Y:S01]  /*1070*/  FADD R4, R4, R5 ;  /* 0x0000000504047221 */ /* 0x004fe20000000000 */
[----:B------:R-:W-:Y:S01]  /*1080*/  FADD R7, R6, R7 ;  /* 0x0000000706077221 */ /* 0x000fe20000000000 */
[----:B---3--:R-:W-:Y:S01]  /*1090*/  FADD R8, R8, R9 ;  /* 0x0000000908087221 */ /* 0x008fe20000000000 */
[----:B------:R-:W-:Y:S02]  /*10a0*/  FADD R11, R10, R11 ;  /* 0x0000000b0a0b7221 */ /* 0x000fe40000000000 */
[----:B------:R-:W-:Y:S01]  /*10b0*/  FADD R4, R4, R7 ;  /* 0x0000000704047221 */ /* 0x000fe20000000000 */
[----:B----4-:R-:W-:Y:S01]  /*10c0*/  FADD R12, R12, R13 ;  /* 0x0000000d0c0c7221 */ /* 0x010fe20000000000 */
[----:B------:R-:W-:Y:S01]  /*10d0*/  FADD R15, R14, R15 ;  /* 0x0000000f0e0f7221 */ /* 0x000fe20000000000 */
[----:B------:R-:W-:Y:S01]  /*10e0*/  FADD R11, R8, R11 ;  /* 0x0000000b080b7221 */ /* 0x000fe20000000000 */
[----:B-----5:R-:W-:Y:S01]  /*10f0*/  FADD R16, R16, R17 ;  /* 0x0000001110107221 */ /* 0x020fe20000000000 */
[----:B------:R-:W-:Y:S01]  /*1100*/  FADD R19, R18, R19 ;  /* 0x0000001312137221 */ /* 0x000fe20000000000 */
[----:B------:R-:W-:Y:S01]  /*1110*/  FADD R12, R12, R15 ;  /* 0x0000000f0c0c7221 */ /* 0x000fe20000000000 */
[----:B------:R-:W-:-:S02]  /*1120*/  FADD R4, R4, R11 ;  /* 0x0000000b04047221 */ /* 0x000fc40000000000 */
[----:B------:R-:W-:-:S04]  /*1130*/  FADD R19, R16, R19 ;  /* 0x0000001310137221 */ /* 0x000fc80000000000 */
[----:B------:R-:W-:-:S04]  /*1140*/  FADD R19, R12, R19 ;  /* 0x000000130c137221 */ /* 0x000fc80000000000 */
[----:B------:R-:W-:Y:S01]  /*1150*/  FADD R21, R4, R19 ;  /* 0x0000001304157221 */ /* 0x000fe20000000000 */
[----:B------:R-:W-:Y:S06]  /*1160*/  @!P0 BRA `(.L_x_18) ;  /* 0x00000000007c8947 */ /* 0x000fec0003800000 */
[----:B------:R-:W0:Y:S01]  /*1170*/  LDC R24, c[0x0][0x390] ;  /* 0x0000e400ff187b82 */ /* 0x000e220000000800 */
[----:B------:R-:W-:Y:S02]  /*1180*/  IADD3 R22, PT, PT, R20, -0x1000, RZ ;  /* 0xfffff00014167810 */ /* 0x000fe40007ffe0ff */
[----:B------:R-:W-:-:S07]  /*1190*/  MOV R23, 0x1000 ;  /* 0x0000100000177802 */ /* 0x000fce0000000f00 */
.L_x_20:
[----:B------:R-:W-:-:S05]  /*11a0*/  IMAD.WIDE R26, R23, 0x4, R2 ;  /* 0x00000004171a7825 */ /* 0x000fca00078e0202 */
[----:B------:R-:W2:Y:S04]  /*11b0*/  LDG.E.128.CONSTANT R16, desc[UR6][R26.64+0x2000] ;  /* 0x002000061a107981 */ /* 0x000ea8000c1e9d00 */
[----:B------:R-:W3:Y:S04]  /*11c0*/  LDG.E.128.CONSTANT R4, desc[UR6][R26.64+0x3000] ;  /* 0x003000061a047981 */ /* 0x000ee8000c1e9d00 */
[----:B------:R-:W4:Y:S04]  /*11d0*/  LDG.E.128.CONSTANT R8, desc[UR6][R26.64] ;  /* 0x000000061a087981 */ /* 0x000f28000c1e9d00 */
[----:B------:R-:W5:Y:S01]  /*11e0*/  LDG.E.128.CONSTANT R12, desc[UR6][R26.64+0x1000] ;  /* 0x001000061a0c7981 */ /* 0x000f62000c1e9d00 */
[----:B0-----:R-:W-:Y:S01]  /*11f0*/  MOV R20, R24 ;  /* 0x0000001800147202 */ /* 0x001fe20000000f00 */
[----:B--2---:R-:W-:Y:S01]  /*1200*/  FADD R17, R17, R18 ;  /* 0x0000001211117221 */ /* 0x004fe20000000000 */
[----:B---3--:R-:W-:-:S02]  /*1210*/  FADD R18, R19, R4 ;  /* 0x0000000413127221 */ /* 0x008fc40000000000 */
[----:B------:R-:W-:Y:S01]  /*1220*/  IADD3 R4, PT, PT, -R23, R20, RZ ;  /* 0x0000001417047210 */ /* 0x000fe20007ffe1ff */
[----:B------:R-:W-:Y:S01]  /*1230*/  FADD R5, R5, R6 ;  /* 0x0000000605057221 */ /* 0x000fe20000000000 */
[----:B----4-:R-:W-:Y:S01]  /*1240*/  FADD R9, R9, R10 ;  /* 0x0000000a09097221 */ /* 0x010fe20000000000 */
[----:B------:R-:W-:Y:S01]  /*1250*/  FADD R8, R8, R21 ;  /* 0x0000001508087221 */ /* 0x000fe20000000000 */
[----:B------:R-:W-:Y:S01]  /*1260*/  ISETP.GE.AND P0, PT, R4, 0x1000, PT ;  /* 0x000010000400780c */ /* 0x000fe20003f06270 */
[----:B-----5:R-:W-:Y:S01]  /*1270*/  FADD R13, R13, R14 ;  /* 0x0000000e0d0d7221 */ /* 0x020fe20000000000 */
[----:B------:R-:W-:Y:S01]  /*1280*/  FADD R10, R11, R12 ;  /* 0x0000000c0b0a7221 */ /* 0x000fe20000000000 */
[----:B------:R-:W-:Y:S01]  /*1290*/  FADD R14, R15, R16 ;  /* 0x000000100f0e7221 */ /* 0x000fe20000000000 */
[----:B------:R-:W-:Y:S01]  /*12a0*/  FADD R8, R8, R9 ;  /* 0x0000000908087221 */ /* 0x000fe20000000000 */
[----:B------:R-:W-:Y:S01]  /*12b0*/  FADD R5, R18, R5 ;  /* 0x0000000512057221 */ /* 0x000fe20000000000 */
[----:B------:R-:W-:Y:S01]  /*12c0*/  FADD R13, R10, R13 ;  /* 0x0000000d0a0d7221 */ /* 0x000fe20000000000 */
[----:B------:R-:W-:-:S03]  /*12d0*/  FADD R14, R14, R17 ;  /* 0x000000110e0e7221 */ /* 0x000fc60000000000 */
[----:B------:R-:W-:Y:S01]  /*12e0*/  FADD R8, R8, R13 ;  /* 0x0000000d08087221 */ /* 0x000fe20000000000 */
[----:B------:R-:W-:-:S04]  /*12f0*/  FADD R5, R14, R5 ;  /* 0x000000050e057221 */ /* 0x000fc80000000000 */
[----:B------:R-:W-:-:S04]  /*1300*/  FADD R5, R8, R5 ;  /* 0x0000000508057221 */ /* 0x000fc80000000000 */
[----:B------:R-:W-:Y:S01]  /*1310*/  FADD R21, R7, R5 ;  /* 0x0000000507157221 */ /* 0x000fe20000000000 */
[----:B------:R-:W-:Y:S06]  /*1320*/  @!P0 BRA `(.L_x_19) ;  /* 0x0000000800308947 */ /* 0x000fec0003800000 */
[----:B------:R-:W-:-:S04]  /*1330*/  IADD3 R23, PT, PT, R23, 0x1000, RZ ;  /* 0x0000100017177810 */ /* 0x000fc80007ffe0ff */
[----:B------:R-:W-:-:S13]  /*1340*/  ISETP.GT.AND P0, PT, R23, R22, PT ;  /* 0x000000161700720c */ /* 0x000fda0003f04270 */
[----:B------:R-:W-:Y:S05]  /*1350*/  @!P0 BRA `(.L_x_20) ;  /* 0xfffffffc00908947 */ /* 0x000fea000383ffff */
.L_x_18:
[----:B------:R-:W-:-:S13]  /*1360*/  ISETP.GE.AND P0, PT, R23, R20, PT ;  /* 0x000000141700720c */ /* 0x000fda0003f06270 */
[----:B------:R-:W-:Y:S05]  /*1370*/  @P0 BRA `(.L_x_19) ;  /* 0x00000008001c0947 */ /* 0x000fea0003800000 */
[----:B------:R-:W-:Y:S01]  /*1380*/  IMAD.IADD R9, R20, 0x1, -R23 ;  /* 0x0000000114097824 */ /* 0x000fe200078e0a17 */
[----:B------:R-:W-:Y:S04]  /*1390*/  BSSY.RECONVERGENT B1, `(.L_x_19) ;  /* 0x0000085000017945 */ /* 0x000fe80003800200 */
[----:B------:R-:W-:-:S13]  /*13a0*/  ISETP.GE.AND P0, PT, R0, R9, PT ;  /* 0x000000090000720c */ /* 0x000fda0003f06270 */
[----:B------:R-:W-:Y:S05]  /*13b0*/  @P0 BRA `(.L_x_21) ;  /* 0x0000000800080947 */ /* 0x000fea0003800000 */
[-C--:B------:R-:W-:Y:S01]  /*13c0*/  LOP3.LUT R2, RZ, R0.reuse, RZ, 0x33, !PT ;  /* 0x00000000ff027212 */ /* 0x080fe200078e33ff */
[----:B------:R-:W-:Y:S01]  /*13d0*/  BSSY.RECONVERGENT B2, `(.L_x_22) ;  /* 0x0000015000027945 */ /* 0x000fe20003800200 */
[----:B------:R-:W-:Y:S02]  /*13e0*/  MOV R8, R0 ;  /* 0x0000000000087202 */ /* 0x000fe40000000f00 */
[----:B------:R-:W-:-:S04]  /*13f0*/  IADD3 R2, PT, PT, -R23, R20, R2 ;  /* 0x0000001417027210 */ /* 0x000fc80007ffe102 */
[C---:B------:R-:W-:Y:S02]  /*1400*/  LOP3.LUT R3, R2.reuse, 0x300, RZ, 0xc0, !PT ;  /* 0x0000030002037812 */ /* 0x040fe400078ec0ff */
[----:B------:R-:W-:Y:S02]  /*1410*/  ISETP.GE.U32.AND P1, PT, R2, 0x300, PT ;  /* 0x000003000200780c */ /* 0x000fe40003f26070 */
[----:B------:R-:W-:-:S13]  /*1420*/  ISETP.NE.AND P0, PT, R3, 0x300, PT ;  /* 0x000003000300780c */ /* 0x000fda0003f05270 */
[----:B------:R-:W-:Y:S05]  /*1430*/  @!P0 BRA `(.L_x_23) ;  /* 0x0000000000388947 */ /* 0x000fea0003800000 */
[----:B------:R-:W0:Y:S01]  /*1440*/  LDC.64 R4, c[0x0][0x380] ;  /* 0x0000e000ff047b82 */ /* 0x000e220000000a00 */
[----:B------:R-:W-:Y:S02]  /*1450*/  LEA.HI R2, R2, 0x1, RZ, 0x18 ;  /* 0x0000000102027811 */ /* 0x000fe400078fc0ff */
[----:B------:R-:W-:Y:S02]  /*1460*/  IADD3 R7, PT, PT, R0, R23, RZ ;  /* 0x0000001700077210 */ /* 0x000fe40007ffe0ff */
[----:B------:R-:W-:Y:S02]  /*1470*/  LOP3.LUT R2, R2, 0x3, RZ, 0xc0, !PT ;  /* 0x0000000302027812 */ /* 0x000fe400078ec0ff */
[----:B------:R-:W-:Y:S02]  /*1480*/  MOV R8, R0 ;  /* 0x0000000000087202 */ /* 0x000fe40000000f00 */
[----:B------:R-:W-:-:S07]  /*1490*/  IADD3 R6, PT, PT, -R2, RZ, RZ ;  /* 0x000000ff02067210 */ /* 0x000fce0007ffe1ff */
.L_x_24:
[----:B0-----:R-:W-:-:S06]  /*14a0*/  IMAD.WIDE.U32 R2, R7, 0x4, R4 ;  /* 0x0000000407027825 */ /* 0x001fcc00078e0004 */
[----:B------:R-:W2:Y:S01]  /*14b0*/  LDG.E.CONSTANT R2, desc[UR6][R2.64] ;  /* 0x0000000602027981 */ /* 0x000ea2000c1e9900 */
[----:B------:R-:W-:Y:S02]  /*14c0*/  IADD3 R6, PT, PT, R6, 0x1, RZ ;  /* 0x0000000106067810 */ /* 0x000fe40007ffe0ff */
[----:B------:R-:W-:Y:S02]  /*14d0*/  IADD3 R8, PT, PT, R8, 0x100, RZ ;  /* 0x0000010008087810 */ /* 0x000fe40007ffe0ff */
[----:B------:R-:W-:Y:S02]  /*14e0*/  ISETP.NE.AND P0, PT, R6, RZ, PT ;  /* 0x000000ff0600720c */ /* 0x000fe40003f05270 */
[----:B------:R-:W-:Y:S01]  /*14f0*/  IADD3 R7, PT, PT, R7, 0x100, RZ ;  /* 0x0000010007077810 */ /* 0x000fe20007ffe0ff */
[----:B--2---:R-:W-:-:S10]  /*1500*/  FADD R21, R2, R21 ;  /* 0x0000001502157221 */ /* 0x004fd40000000000 */
[----:B------:R-:W-:Y:S05]  /*1510*/  @P0 BRA `(.L_x_24) ;  /* 0xfffffffc00e00947 */ /* 0x000fea000383ffff */
.L_x_23:
[----:B------:R-:W-:Y:S05]  /*1520*/  BSYNC.RECONVERGENT B2 ;  /* 0x0000000000027941 */ /* 0x000fea0003800200 */
.L_x_22:
[----:B------:R-:W-:Y:S05]  /*1530*/  @!P1 BRA `(.L_x_21) ;  /* 0x0000000400a89947 */ /* 0x000fea0003800000 */
[----:B------:R-:W0:Y:S01]  /*1540*/  LDCU.64 UR4, c[0x0][0x380] ;  /* 0x00007000ff0477ac */ /* 0x000e220008000a00 */
[----:B------:R-:W-:Y:S01]  /*1550*/  IADD3 R5, PT, PT, R9, -R8, RZ ;  /* 0x8000000809057210 */ /* 0x000fe20007ffe0ff */
[----:B------:R-:W-:Y:S01]  /*1560*/  BSSY.RECONVERGENT B2, `(.L_x_25) ;  /* 0x000003b000027945 */ /* 0x000fe20003800200 */
[CC--:B------:R-:W-:Y:S02]  /*1570*/  IADD3 R3, P0, PT, R8.reuse, R23.reuse, RZ ;  /* 0x0000001708037210 */ /* 0x0c0fe40007f1e0ff */
[----:B------:R-:W-:Y:S02]  /*1580*/  ISETP.GT.AND P1, PT, R5, 0xc00, PT ;  /* 0x00000c000500780c */ /* 0x000fe40003f24270 */
[----:B------:R-:W-:Y:S02]  /*1590*/  IADD3.X R4, PT, PT, RZ, RZ, RZ, P0, !PT ;  /* 0x000000ffff047210 */ /* 0x000fe400007fe4ff */
[----:B------:R-:W-:Y:S02]  /*15a0*/  IADD3 R11, PT, PT, R8, R23, RZ ;  /* 0x00000017080b7210 */ /* 0x000fe40007ffe0ff */
[----:B0-----:R-:W-:-:S04]  /*15b0*/  LEA R2, P0, R3, UR4, 0x2 ;  /* 0x0000000403027c11 */ /* 0x001fc8000f8010ff */
[----:B------:R-:W-:Y:S02]  /*15c0*/  LEA.HI.X R3, R3, UR5, R4, 0x2, P0 ;  /* 0x0000000503037c11 */ /* 0x000fe400080f1404 */
[----:B------:R-:W-:-:S05]  /*15d0*/  IADD3 R2, P0, PT, R2, 0x800, RZ ;  /* 0x0000080002027810 */ /* 0x000fca0007f1e0ff */
[----:B------:R-:W-:Y:S01]  /*15e0*/  IMAD.X R3, RZ, RZ, R3, P0 ;  /* 0x000000ffff037224 */ /* 0x000fe200000e0603 */
[----:B------:R-:W-:Y:S01]  /*15f0*/  PLOP3.LUT P0, PT, PT, PT, PT, 0x80, 0x8 ;  /* 0x000000000008781c */ /* 0x000fe20003f0f070 */
[----:B------:R-:W-:-:S12]  /*1600*/  @!P1 BRA `(.L_x_26) ;  /* 0x0000000000c09947 */ /* 0x000fd80003800000 */
[----:B------:R-:W-:Y:S02]  /*1610*/  PLOP3.LUT P0, PT, PT, PT, PT, 0x8, 0x80 ;  /* 0x000000000080781c */ /* 0x000fe40003f0e170 */
[----:B------:R-:W-:-:S11]  /*1620*/  IADD3 R13, PT, PT, R9, -0xc00, RZ ;  /* 0xfffff400090d7810 */ /* 0x000fd60007ffe0ff */
.L_x_27:
[----:B------:R-:W0:Y:S01]  /*1630*/  LDC.64 R4, c[0x0][0x380] ;  /* 0x0000e000ff047b82 */ /* 0x000e220000000a00 */
[----:B------:R-:W2:Y:S01]  /*1640*/  LDG.E.CONSTANT R10, desc[UR6][R2.64+-0x400] ;  /* 0xfffc0006020a7981 */ /* 0x000ea2000c1e9900 */
[----:B------:R-:W-:-:S03]  /*1650*/  IADD3 R25, PT, PT, R11, 0x400, RZ ;  /* 0x000004000b197810 */ /* 0x000fc60007ffe0ff */
[----:B------:R-:W3:Y:S04]  /*1660*/  LDG.E.CONSTANT R19, desc[UR6][R2.64] ;  /* 0x0000000602137981 */ /* 0x000ee8000c1e9900 */
[----:B------:R-:W4:Y:S01]  /*1670*/  LDG.E.CONSTANT R18, desc[UR6][R2.64+0x400] ;  /* 0x0004000602127981 */ /* 0x000f22000c1e9900 */
[----:B------:R-:W-:-:S03]  /*1680*/  IADD3 R7, PT, PT, R11, 0x800, RZ ;  /* 0x000008000b077810 */ /* 0x000fc60007ffe0ff */
[----:B------:R-:W5:Y:S04]  /*1690*/  LDG.E.CONSTANT R16, desc[UR6][R2.64+0xc00] ;  /* 0x000c000602107981 */ /* 0x000f68000c1e9900 */
[----:B------:R-:W5:Y:S04]  /*16a0*/  LDG.E.CONSTANT R15, desc[UR6][R2.64+0x1000] ;  /* 0x00100006020f7981 */ /* 0x000f68000c1e9900 */
[----:B------:R-:W5:Y:S01]  /*16b0*/  LDG.E.CONSTANT R14, desc[UR6][R2.64+0x1400] ;  /* 0x00140006020e7981 */ /* 0x000f62000c1e9900 */
[----:B0-----:R-:W-:-:S03]  /*16c0*/  IMAD.WIDE.U32 R22, R11, 0x4, R4 ;  /* 0x000000040b167825 */ /* 0x001fc600078e0004 */
[----:B------:R-:W5:Y:S04]  /*16d0*/  LDG.E.CONSTANT R20, desc[UR6][R2.64+0x2000] ;  /* 0x0020000602147981 */ /* 0x000f68000c1e9900 */
[----:B------:R0:W2:Y:S01]  /*16e0*/  LDG.E.CONSTANT R12, desc[UR6][R22.64] ;  /* 0x00000006160c7981 */ /* 0x0000a2000c1e9900 */
[----:B------:R-:W-:-:S03]  /*16f0*/  IMAD.WIDE.U32 R24, R25, 0x4, R4 ;  /* 0x0000000419187825 */ /* 0x000fc600078e0004 */
[----:B------:R-:W5:Y:S04]  /*1700*/  LDG.E.CONSTANT R26, desc[UR6][R2.64+0x3000] ;  /* 0x00300006021a7981 */ /* 0x000f68000c1e9900 */
[----:B------:R-:W5:Y:S01]  /*1710*/  LDG.E.CONSTANT R17, desc[UR6][R24.64] ;  /* 0x0000000618117981 */ /* 0x000f62000c1e9900 */
[--C-:B------:R-:W-:Y:S01]  /*1720*/  IMAD.WIDE.U32 R6, R7, 0x4, R4.reuse ;  /* 0x0000000407067825 */ /* 0x100fe200078e0004 */
[----:B0-----:R-:W-:Y:S02]  /*1730*/  IADD3 R23, PT, PT, R11, 0xc00, RZ ;  /* 0x00000c000b177810 */ /* 0x001fe40007ffe0ff */
[----:B------:R-:W5:Y:S04]  /*1740*/  LDG.E.CONSTANT R22, desc[UR6][R2.64+0x1c00] ;  /* 0x001c000602167981 */ /* 0x000f68000c1e9900 */
[----:B------:R-:W5:Y:S01]  /*1750*/  LDG.E.CONSTANT R6, desc[UR6][R6.64] ;  /* 0x0000000606067981 */ /* 0x000f62000c1e9900 */
[----:B------:R-:W-:-:S03]  /*1760*/  IMAD.WIDE.U32 R4, R23, 0x4, R4 ;  /* 0x0000000417047825 */ /* 0x000fc600078e0004 */
[----:B------:R-:W5:Y:S04]  /*1770*/  LDG.E.CONSTANT R23, desc[UR6][R2.64+0x2400] ;  /* 0x0024000602177981 */ /* 0x000f68000c1e9900 */
[----:B------:R-:W5:Y:S04]  /*1780*/  LDG.E.CONSTANT R4, desc[UR6][R4.64] ;  /* 0x0000000604047981 */ /* 0x000f68000c1e9900 */
[----:B------:R-:W5:Y:S04]  /*1790*/  LDG.E.CONSTANT R24, desc[UR6][R2.64+0x2c00] ;  /* 0x002c000602187981 */ /* 0x000f68000c1e9900 */
[----:B------:R0:W5:Y:S01]  /*17a0*/  LDG.E.CONSTANT R25, desc[UR6][R2.64+0x3400] ;  /* 0x0034000602197981 */ /* 0x000162000c1e9900 */
[----:B------:R-:W-:-:S04]  /*17b0*/  IADD3 R8, PT, PT, R8, 0x1000, RZ ;  /* 0x0000100008087810 */ /* 0x000fc80007ffe0ff */
[----:B------:R-:W-:Y:S02]  /*17c0*/  ISETP.GE.AND P1, PT, R8, R13, PT ;  /* 0x0000000d0800720c */ /* 0x000fe40003f26270 */
[----:B0-----:R-:W-:Y:S02]  /*17d0*/  IADD3 R2, P2, PT, R2, 0x4000, RZ ;  /* 0x0000400002027810 */ /* 0x001fe40007f5e0ff */
[----:B------:R-:W-:Y:S02]  /*17e0*/  IADD3 R11, PT, PT, R11, 0x1000, RZ ;  /* 0x000010000b0b7810 */ /* 0x000fe40007ffe0ff */
[----:B------:R-:W-:Y:S01]  /*17f0*/  IADD3.X R3, PT, PT, RZ, R3, RZ, P2, !PT ;  /* 0x00000003ff037210 */ /* 0x000fe200017fe4ff */
[----:B--2---:R-:W-:-:S04]  /*1800*/  FADD R21, R12, R21 ;  /* 0x000000150c157221 */ /* 0x004fc80000000000 */
[----:B------:R-:W-:-:S04]  /*1810*/  FADD R10, R21, R10 ;  /* 0x0000000a150a7221 */ /* 0x000fc80000000000 */
[----:B---3--:R-:W-:-:S04]  /*1820*/  FADD R19, R10, R19 ;  /* 0x000000130a137221 */ /* 0x008fc80000000000 */
[----:B----4-:R-:W-:-:S04]  /*1830*/  FADD R18, R19, R18 ;  /* 0x0000001213127221 */ /* 0x010fc80000000000 */
[----:B-----5:R-:W-:-:S04]  /*1840*/  FADD R17, R18, R17 ;  /* 0x0000001112117221 */ /* 0x020fc80000000000 */
        /* <DEDUP_REMOVED lines=12> */
.L_x_26:
[----:B------:R-:W-:Y:S05]  /*1910*/  BSYNC.RECONVERGENT B2 ;  /* 0x0000000000027941 */ /* 0x000fea0003800200 */
.L_x_25:
[----:B------:R-:W-:Y:S01]  /*1920*/  IADD3 R4, PT, PT, R9, -R8, RZ ;  /* 0x8000000809047210 */ /* 0x000fe20007ffe0ff */
[----:B------:R-:W-:Y:S03]  /*1930*/  BSSY.RECONVERGENT B2, `(.L_x_28) ;  /* 0x000001e000027945 */ /* 0x000fe60003800200 */
[----:B------:R-:W-:-:S13]  /*1940*/  ISETP.GT.AND P1, PT, R4, 0x400, PT ;  /* 0x000004000400780c */ /* 0x000fda0003f24270 */
[----:B------:R-:W-:Y:S05]  /*1950*/  @!P1 BRA `(.L_x_29) ;  /* 0x00000000006c9947 */ /* 0x000fea0003800000 */
[----:B------:R-:W0:Y:S01]  /*1960*/  LDC.64 R6, c[0x0][0x380] ;  /* 0x0000e000ff067b82 */ /* 0x000e220000000a00 */
[----:B------:R-:W2:Y:S01]  /*1970*/  LDG.E.CONSTANT R10, desc[UR6][R2.64+-0x400] ;  /* 0xfffc0006020a7981 */ /* 0x000ea2000c1e9900 */
[----:B------:R-:W-:-:S03]  /*1980*/  VIADD R15, R11, 0x400 ;  /* 0x000004000b0f7836 */ /* 0x000fc60000000000 */
[----:B------:R-:W3:Y:S04]  /*1990*/  LDG.E.CONSTANT R13, desc[UR6][R2.64] ;  /* 0x00000006020d7981 */ /* 0x000ee8000c1e9900 */
[----:B------:R-:W4:Y:S04]  /*19a0*/  LDG.E.CONSTANT R17, desc[UR6][R2.64+0xc00] ;  /* 0x000c000602117981 */ /* 0x000f28000c1e9900 */
[----:B------:R-:W5:Y:S04]  /*19b0*/  LDG.E.CONSTANT R19, desc[UR6][R2.64+0x1000] ;  /* 0x0010000602137981 */ /* 0x000f68000c1e9900 */
[----:B------:R1:W5:Y:S01]  /*19c0*/  LDG.E.CONSTANT R23, desc[UR6][R2.64+0x1400] ;  /* 0x0014000602177981 */ /* 0x000362000c1e9900 */
[----:B0-----:R-:W-:-:S06]  /*19d0*/  IMAD.WIDE.U32 R4, R11, 0x4, R6 ;  /* 0x000000040b047825 */ /* 0x001fcc00078e0006 */
[----:B------:R-:W2:Y:S01]  /*19e0*/  LDG.E.CONSTANT R4, desc[UR6][R4.64] ;  /* 0x0000000604047981 */ /* 0x000ea2000c1e9900 */
[----:B------:R-:W-:-:S03]  /*19f0*/  IMAD.WIDE.U32 R6, R15, 0x4, R6 ;  /* 0x000000040f067825 */ /* 0x000fc600078e0006 */
[----:B------:R-:W4:Y:S04]  /*1a00*/  LDG.E.CONSTANT R15, desc[UR6][R2.64+0x400] ;  /* 0x00040006020f7981 */ /* 0x000f28000c1e9900 */
[----:B------:R-:W5:Y:S01]  /*1a10*/  LDG.E.CONSTANT R7, desc[UR6][R6.64] ;  /* 0x0000000606077981 */ /* 0x000f62000c1e9900 */
[----:B------:R-:W-:Y:S02]  /*1a20*/  PLOP3.LUT P0, PT, PT, PT, PT, 0x8, 0x80 ;  /* 0x000000000080781c */ /* 0x000fe40003f0e170 */
[----:B------:R-:W-:Y:S02]  /*1a30*/  IADD3 R8, PT, PT, R8, 0x800, RZ ;  /* 0x0000080008087810 */ /* 0x000fe40007ffe0ff */
[----:B------:R-:W-:Y:S01]  /*1a40*/  IADD3 R11, PT, PT, R11, 0x800, RZ ;  /* 0x000008000b0b7810 */ /* 0x000fe20007ffe0ff */
[----:B--2---:R-:W-:-:S04]  /*1a50*/  FADD R21, R21, R4 ;  /* 0x0000000415157221 */ /* 0x004fc80000000000 */
[----:B------:R-:W-:-:S04]  /*1a60*/  FADD R10, R21, R10 ;  /* 0x0000000a150a7221 */ /* 0x000fc80000000000 */
[----:B---3--:R-:W-:-:S04]  /*1a70*/  FADD R10, R10, R13 ;  /* 0x0000000d0a0a7221 */ /* 0x008fc80000000000 */
[----:B----4-:R-:W-:-:S04]  /*1a80*/  FADD R10, R10, R15 ;  /* 0x0000000f0a0a7221 */ /* 0x010fc80000000000 */
[----:B-----5:R-:W-:Y:S01]  /*1a90*/  FADD R10, R10, R7 ;  /* 0x000000070a0a7221 */ /* 0x020fe20000000000 */
[----:B------:R-:W-:-:S03]  /*1aa0*/  IADD3 R4, P1, PT, R2, 0x2000, RZ ;  /* 0x0000200002047810 */ /* 0x000fc60007f3e0ff */
[----:B------:R-:W-:Y:S01]  /*1ab0*/  FADD R10, R10, R17 ;  /* 0x000000110a0a7221 */ /* 0x000fe20000000000 */
[----:B------:R-:W-:-:S03]  /*1ac0*/  IADD3.X R5, PT, PT, RZ, R3, RZ, P1, !PT ;  /* 0x00000003ff057210 */ /* 0x000fc60000ffe4ff */
[----:B------:R-:W-:Y:S01]  /*1ad0*/  FADD R10, R10, R19 ;  /* 0x000000130a0a7221 */ /* 0x000fe20000000000 */
[----:B-1----:R-:W-:Y:S02]  /*1ae0*/  MOV R2, R4 ;  /* 0x0000000400027202 */ /* 0x002fe40000000f00 */
[----:B------:R-:W-:Y:S01]  /*1af0*/  MOV R3, R5 ;  /* 0x0000000500037202 */ /* 0x000fe20000000f00 */
[----:B------:R-:W-:-:S07]  /*1b00*/  FADD R21, R10, R23 ;  /* 0x000000170a157221 */ /* 0x000fce0000000000 */
.L_x_29:
[----:B------:R-:W-:Y:S05]  /*1b10*/  BSYNC.RECONVERGENT B2 ;  /* 0x0000000000027941 */ /* 0x000fea0003800200 */
.L_x_28:
[----:B------:R-:W-:-:S13]  /*1b20*/  ISETP.LT.OR P0, PT, R8, R9, P0 ;  /* 0x000000090800720c */ /* 0x000fda0000701670 */
[----:B------:R-:W-:Y:S05]  /*1b30*/  @!P0 BRA `(.L_x_21) ;  /* 0x0000000000288947 */ /* 0x000fea0003800000 */
[----:B------:R-:W0:Y:S01]  /*1b40*/  LDC.64 R4, c[0x0][0x380] ;  /* 0x0000e000ff047b82 */ /* 0x000e220000000a00 */
[----:B------:R-:W2:Y:S04]  /*1b50*/  LDG.E.CONSTANT R6, desc[UR6][R2.64+-0x400] ;  /* 0xfffc000602067981 */ /* 0x000ea8000c1e9900 */
[----:B------:R-:W3:Y:S04]  /*1b60*/  LDG.E.CONSTANT R7, desc[UR6][R2.64] ;  /* 0x0000000602077981 */ /* 0x000ee8000c1e9900 */
[----:B------:R-:W4:Y:S01]  /*1b70*/  LDG.E.CONSTANT R9, desc[UR6][R2.64+0x400] ;  /* 0x0004000602097981 */ /* 0x000f22000c1e9900 */
[----:B0-----:R-:W-:-:S06]  /*1b80*/  IMAD.WIDE.U32 R4, R11, 0x4, R4 ;  /* 0x000000040b047825 */ /* 0x001fcc00078e0004 */
[----:B------:R-:W5:Y:S02]  /*1b90*/  LDG.E.CONSTANT R4, desc[UR6][R4.64] ;  /* 0x0000000604047981 */ /* 0x000f64000c1e9900 */
[----:B-----5:R-:W-:-:S04]  /*1ba0*/  FADD R21, R21, R4 ;  /* 0x0000000415157221 */ /* 0x020fc80000000000 */
[----:B--2---:R-:W-:-:S04]  /*1bb0*/  FADD R6, R21, R6 ;  /* 0x0000000615067221 */ /* 0x004fc80000000000 */
[----:B---3--:R-:W-:-:S04]  /*1bc0*/  FADD R6, R6, R7 ;  /* 0x0000000706067221 */ /* 0x008fc80000000000 */
[----:B----4-:R-:W-:-:S07]  /*1bd0*/  FADD R21, R6, R9 ;  /* 0x0000000906157221 */ /* 0x010fce0000000000 */
.L_x_21:
[----:B------:R-:W-:Y:S05]  /*1be0*/  BSYNC.RECONVERGENT B1 ;  /* 0x0000000000017941 */ /* 0x000fea0003800200 */
.L_x_19:
[----:B------:R-:W0:Y:S01]  /*1bf0*/  S2R R6, SR_LANEID ;  /* 0x0000000000067919 */ /* 0x000e220000000000 */
[----:B------:R-:W1:Y:S01]  /*1c00*/  SHFL.DOWN PT, R2, R21, 0x1, 0x1f ;  /* 0x08201f0015027f89 */ /* 0x000e6200000e0000 */
[C---:B0-----:R-:W-:Y:S02]  /*1c10*/  ISETP.GT.AND P0, PT, R6.reuse, 0x1e, PT ;  /* 0x0000001e0600780c */ /* 0x041fe40003f04270 */
[----:B------:R-:W-:-:S11]  /*1c20*/  ISETP.NE.AND P1, PT, R6, RZ, PT ;  /* 0x000000ff0600720c */ /* 0x000fd60003f25270 */
[----:B-1----:R-:W-:Y:S01]  /*1c30*/  @!P0 FADD R21, R2, R21 ;  /* 0x0000001502158221 */ /* 0x002fe20000000000 */
[----:B------:R-:W-:Y:S01]  /*1c40*/  ISETP.GT.AND P0, PT, R6, 0x1d, PT ;  /* 0x0000001d0600780c */ /* 0x000fe20003f04270 */
[----:B------:R-:W0:Y:S01]  /*1c50*/  @!P1 S2R R5, SR_CgaCtaId ;  /* 0x0000000000059919 */ /* 0x000e220000008800 */
[----:B------:R-:W-:Y:S02]  /*1c60*/  @!P1 MOV R4, 0x400 ;  /* 0x0000040000049802 */ /* 0x000fe40000000f00 */
[----:B------:R-:W-:Y:S01]  /*1c70*/  @!P1 SHF.R.U32.HI R3, RZ, 0x3, R0 ;  /* 0x00000003ff039819 */ /* 0x000fe20000011600 */
[----:B------:R-:W1:Y:S03]  /*1c80*/  SHFL.DOWN PT, R2, R21, 0x2, 0x1f ;  /* 0x08401f0015027f89 */ /* 0x000e6600000e0000 */
[----:B------:R-:W-:-:S05]  /*1c90*/  @!P1 LOP3.LUT R3, R3, 0x7c, RZ, 0xc0, !PT ;  /* 0x0000007c03039812 */ /* 0x000fca00078ec0ff */
[----:B-1----:R-:W-:Y:S01]  /*1ca0*/  @!P0 FADD R21, R21, R2 ;  /* 0x0000000215158221 */ /* 0x002fe20000000000 */
[----:B------:R-:W-:Y:S02]  /*1cb0*/  ISETP.GT.AND P0, PT, R6, 0x1b, PT ;  /* 0x0000001b0600780c */ /* 0x000fe40003f04270 */
[----:B0-----:R-:W-:Y:S02]  /*1cc0*/  @!P1 LEA R4, R5, R4, 0x18 ;  /* 0x0000000405049211 */ /* 0x001fe400078ec0ff */
[----:B------:R-:W0:Y:S02]  /*1cd0*/  SHFL.DOWN PT, R2, R21, 0x4, 0x1f ;  /* 0x08801f0015027f89 */ /* 0x000e2400000e0000 */
[----:B------:R-:W-:-:S07]  /*1ce0*/  @!P1 IADD3 R3, PT, PT, R3, R4, RZ ;  /* 0x0000000403039210 */ /* 0x000fce0007ffe0ff */
        /* <DEDUP_REMOVED lines=12> */
[----:B------:R-:W0:Y:S01]  /*1db0*/  S2UR UR5, SR_CgaCtaId ;  /* 0x00000000000579c3 */ /* 0x000e220000008800 */
[----:B------:R-:W-:Y:S02]  /*1dc0*/  UMOV UR4, 0x400 ;  /* 0x0000040000047882 */ /* 0x000fe40000000000 */
[----:B0-----:R-:W-:-:S09]  /*1dd0*/  ULEA UR4, UR5, UR4, 0x18 ;  /* 0x0000000405047291 */ /* 0x001fd2000f8ec0ff */
[----:B---3--:R-:W0:Y:S04]  /*1de0*/  LDS R3, [UR4+0xc] ;  /* 0x00000c04ff037984 */ /* 0x008e280008000800 */
        /* <DEDUP_REMOVED lines=10> */
.L_x_2:
        /* <DEDUP_REMOVED lines=12> */
.L_x_32:
[----:B------:R-:W-:Y:S05]  /*1f50*/  BSYNC.RECONVERGENT B1 ;  /* 0x0000000000017941 */ /* 0x000fea0003800200 */
.L_x_31:
[----:B------:R-:W-:Y:S01]  /*1f60*/  ISETP.GE.AND P0, PT, R11, R20, PT ;  /* 0x000000140b00720c */ /* 0x000fe20003f06270 */
[----:B------:R-:W-:-:S12]  /*1f70*/  BSSY.RECONVERGENT B1, `(.L_x_33) ;  /* 0x0000074000017945 */ /* 0x000fd80003800200 */
[----:B------:R-:W-:Y:S05]  /*1f80*/  @P0 BRA `(.L_x_34) ;  /* 0x0000000400c80947 */ /* 0x000fea0003800000 */
[----:B0-----:R-:W-:Y:S01]  /*1f90*/  LOP3.LUT R3, RZ, R11, RZ, 0x33, !PT ;  /* 0x0000000bff037212 */ /* 0x001fe200078e33ff */
[----:B------:R-:W-:Y:S04]  /*1fa0*/  BSSY.RECONVERGENT B2, `(.L_x_35) ;  /* 0x0000015000027945 */ /* 0x000fe80003800200 */
[----:B------:R-:W-:-:S05]  /*1fb0*/  IMAD.IADD R4, R3, 0x1, R20 ;  /* 0x0000000103047824 */ /* 0x000fca00078e0214 */
        /* <DEDUP_REMOVED lines=10> */
.L_x_37:
[----:B------:R-:W-:-:S06]  /*2060*/  MOV R3, R5 ;  /* 0x0000000500037202 */ /* 0x000fcc0000000f00 */
[----:B------:R0:W2:Y:S01]  /*2070*/  LDG.E.CONSTANT R3, desc[UR6][R2.64] ;  /* 0x0000000602037981 */ /* 0x0000a2000c1e9900 */
[----:B------:R-:W-:Y:S02]  /*2080*/  IADD3 R4, PT, PT, R4, 0x1, RZ ;  /* 0x0000000104047810 */ /* 0x000fe40007ffe0ff */
[----:B------:R-:W-:Y:S02]  /*2090*/  IADD3 R11, PT, PT, R11, 0x100, RZ ;  /* 0x000001000b0b7810 */ /* 0x000fe40007ffe0ff */
[----:B------:R-:W-:Y:S02]  /*20a0*/  ISETP.NE.AND P0, PT, R4, RZ, PT ;  /* 0x000000ff0400720c */ /* 0x000fe40003f05270 */
[----:B0-----:R-:W-:-:S04]  /*20b0*/  IADD3 R2, P2, PT, R2, 0x400, RZ ;  /* 0x0000040002027810 */ /* 0x001fc80007f5e0ff */
[----:B------:R-:W-:Y:S01]  /*20c0*/  IADD3.X R5, PT, PT, RZ, R5, RZ, P2, !PT ;  /* 0x00000005ff057210 */ /* 0x000fe200017fe4ff */
[----:B--2--5:R-:W-:-:S06]  /*20d0*/  FADD R0, R3, R0 ;  /* 0x0000000003007221 */ /* 0x024fcc0000000000 */
[----:B------:R-:W-:Y:S05]  /*20e0*/  @P0 BRA `(.L_x_37) ;  /* 0xfffffffc00dc0947 */ /* 0x000fea000383ffff */
.L_x_36:
[----:B------:R-:W-:Y:S05]  /*20f0*/  BSYNC.RECONVERGENT B2 ;  /* 0x0000000000027941 */ /* 0x000fea0003800200 */
.L_x_35:
        /* <DEDUP_REMOVED lines=8> */
.L_x_40:
        /* <DEDUP_REMOVED lines=9> */
[----:B------:R-:W-:-:S03]  /*2210*/  VIADD R3, R11, 0x800 ;  /* 0x000008000b037836 */ /* 0x000fc60000000000 */
[----:B------:R-:W4:Y:S01]  /*2220*/  LDG.E.CONSTANT R15, desc[UR6][R4.64+0x400] ;  /* 0x00040006040f7981 */ /* 0x000f22000c1e9900 */
        /* <DEDUP_REMOVED lines=32> */
.L_x_39:
[----:B------:R-:W-:Y:S05]  /*2430*/  BSYNC.RECONVERGENT B2 ;  /* 0x0000000000027941 */ /* 0x000fea0003800200 */
.L_x_38:
[----:B------:R-:W-:Y:S01]  /*2440*/  IADD3 R2, PT, PT, -R11, R20, RZ ;  /* 0x000000140b027210 */ /* 0x000fe20007ffe1ff */
[----:B------:R-:W-:Y:S03]  /*2450*/  BSSY.RECONVERGENT B2, `(.L_x_41) ;  /* 0x0000019000027945 */ /* 0x000fe60003800200 */
[----:B------:R-:W-:-:S13]  /*2460*/  ISETP.GT.AND P1, PT, R2, 0x400, PT ;  /* 0x000004000200780c */ /* 0x000fda0003f24270 */
[----:B------:R-:W-:Y:S05]  /*2470*/  @!P1 BRA `(.L_x_42) ;  /* 0x0000000000589947 */ /* 0x000fea0003800000 */
        /* <DEDUP_REMOVED lines=22> */
.L_x_42:
[----:B------:R-:W-:Y:S05]  /*25e0*/  BSYNC.RECONVERGENT B2 ;  /* 0x0000000000027941 */ /* 0x000fea0003800200 */
.L_x_41:
        /* <DEDUP_REMOVED lines=12> */
.L_x_34:
[----:B------:R-:W-:Y:S05]  /*26b0*/  BSYNC.RECONVERGENT B1 ;  /* 0x0000000000017941 */ /* 0x000fea0003800200 */
.L_x_33:
        /* <DEDUP_REMOVED lines=35> */
[----:B--2---:R-:W0:Y:S04]  /*28f0*/  LDS R3, [UR4+0xc] ;  /* 0x00000c04ff037984 */ /* 0x004e280008000800 */
        /* <DEDUP_REMOVED lines=10> */
.L_x_43:
[----:B0-----:R-:W0:Y:S01]  /*29a0*/  S2R R2, SR_LANEID ;  /* 0x0000000000027919 */ /* 0x001e220000000000 */
[----:B------:R-:W-:-:S04]  /*29b0*/  LOP3.LUT R0, R9, 0x3e0, RZ, 0xc0, !PT ;  /* 0x000003e009007812 */ /* 0x000fc800078ec0ff */
[----:B------:R-:W-:Y:S02]  /*29c0*/  IADD3 R3, PT, PT, R0, 0x20, RZ ;  /* 0x0000002000037810 */ /* 0x000fe40007ffe0ff */
[----:B------:R-:W-:Y:S02]  /*29d0*/  LOP3.LUT R7, RZ, R0, RZ, 0x33, !PT ;  /* 0x00000000ff077212 */ /* 0x000fe400078e33ff */
[-C--:B------:R-:W-:Y:S02]  /*29e0*/  ISETP.GT.AND P0, PT, R3, R20.reuse, PT ;  /* 0x000000140300720c */ /* 0x080fe40003f04270 */
[----:B------:R-:W-:-:S04]  /*29f0*/  IADD3 R7, PT, PT, R7, R20, RZ ;  /* 0x0000001407077210 */ /* 0x000fc80007ffe0ff */
[----:B------:R-:W-:-:S05]  /*2a00*/  SEL R4, R7, 0x1f, P0 ;  /* 0x0000001f07047807 */ /* 0x000fca0000000000 */
[----:B------:R-:W1:Y:S01]  /*2a10*/  SHFL.DOWN PT, R0, R5, 0x1, R4 ;  /* 0x0820000005007989 */ /* 0x000e6200000e0004 */
[C---:B0-----:R-:W-:Y:S01]  /*2a20*/  ISETP.GE.AND P0, PT, R2.reuse, R4, PT ;  /* 0x000000040200720c */ /* 0x041fe20003f06270 */
[C---:B------:R-:W-:Y:S01]  /*2a30*/  VIADD R3, R2.reuse, 0x2 ;  /* 0x0000000202037836 */ /* 0x040fe20000000000 */
[----:B------:R-:W-:-:S11]  /*2a40*/  ISETP.NE.AND P1, PT, R2, RZ, PT ;  /* 0x000000ff0200720c */ /* 0x000fd60003f25270 */
[----:B-1----:R-:W-:Y:S01]  /*2a50*/  @!P0 FADD R5, R0, R5 ;  /* 0x0000000500058221 */ /* 0x002fe20000000000 */
[-C--:B------:R-:W-:Y:S01]  /*2a60*/  ISETP.GT.AND P0, PT, R3, R4.reuse, PT ;  /* 0x000000040300720c */ /* 0x080fe20003f04270 */
[----:B------:R-:W0:Y:S01]  /*2a70*/  @!P1 S2R R6, SR_CgaCtaId ;  /* 0x0000000000069919 */ /* 0x000e220000008800 */
[----:B------:R-:W-:Y:S02]  /*2a80*/  IADD3 R3, PT, PT, R2, 0x4, RZ ;  /* 0x0000000402037810 */ /* 0x000fe40007ffe0ff */
[----:B------:R-:W1:Y:S09]  /*2a90*/  SHFL.DOWN PT, R0, R5, 0x2, R4 ;  /* 0x0840000005007989 */ /* 0x000e7200000e0004 */
[----:B-1----:R-:W-:Y:S01]  /*2aa0*/  @!P0 FADD R5, R5, R0 ;  /* 0x0000000005058221 */ /* 0x002fe20000000000 */
[----:B------:R-:W-:-:S02]  /*2ab0*/  ISETP.GT.AND P0, PT, R3, R4, PT ;  /* 0x000000040300720c */ /* 0x000fc40003f04270 */
[----:B------:R-:W-:Y:S02]  /*2ac0*/  IADD3 R3, PT, PT, R2, 0x8, RZ ;  /* 0x0000000802037810 */ /* 0x000fe40007ffe0ff */
[----:B------:R-:W1:Y:S09]  /*2ad0*/  SHFL.DOWN PT, R0, R5, 0x4, R4 ;  /* 0x0880000005007989 */ /* 0x000e7200000e0004 */
[----:B-1----:R-:W-:Y:S01]  /*2ae0*/  @!P0 FADD R5, R5, R0 ;  /* 0x0000000005058221 */ /* 0x002fe20000000000 */
[----:B------:R-:W-:-:S02]  /*2af0*/  ISETP.GT.AND P0, PT, R3, R4, PT ;  /* 0x000000040300720c */ /* 0x000fc40003f04270 */
[----:B------:R-:W-:Y:S02]  /*2b00*/  IADD3 R3, PT, PT, R2, 0x10, RZ ;  /* 0x0000001002037810 */ /* 0x000fe40007ffe0ff */
[----:B------:R-:W1:Y:S01]  /*2b10*/  SHFL.DOWN PT, R0, R5, 0x8, R4 ;  /* 0x0900000005007989 */ /* 0x000e6200000e0004 */
[----:B------:R-:W-:-:S04]  /*2b20*/  @!P1 SHF.R.U32.HI R2, RZ, 0x3, R9 ;  /* 0x00000003ff029819 */ /* 0x000fc80000011609 */
[----:B------:R-:W-:-:S04]  /*2b30*/  @!P1 LOP3.LUT R2, R2, 0x7c, RZ, 0xc0, !PT ;  /* 0x0000007c02029812 */ /* 0x000fc800078ec0ff */
[----:B-1----:R-:W-:Y:S01]  /*2b40*/  @!P0 FADD R5, R5, R0 ;  /* 0x0000000005058221 */ /* 0x002fe20000000000 */
[----:B------:R-:W-:Y:S02]  /*2b50*/  ISETP.GT.AND P0, PT, R3, R4, PT ;  /* 0x000000040300720c */ /* 0x000fe40003f04270 */
[----:B------:R-:W-:Y:S02]  /*2b60*/  @!P1 MOV R3, 0x400 ;  /* 0x0000040000039802 */ /* 0x000fe40000000f00 */
[----:B------:R-:W1:Y:S02]  /*2b70*/  SHFL.DOWN PT, R0, R5, 0x10, R4 ;  /* 0x0a00000005007989 */ /* 0x000e6400000e0004 */
[----:B0-----:R-:W-:-:S04]  /*2b80*/  @!P1 LEA R3, R6, R3, 0x18 ;  /* 0x0000000306039211 */ /* 0x001fc800078ec0ff */
[----:B------:R-:W-:-:S03]  /*2b90*/  @!P1 IADD3 R3, PT, PT, R2, R3, RZ ;  /* 0x0000000302039210 */ /* 0x000fc60007ffe0ff */
[----:B-1----:R-:W-:Y:S01]  /*2ba0*/  @!P0 FADD R5, R5, R0 ;  /* 0x0000000005058221 */ /* 0x002fe20000000000 */
        /* <DEDUP_REMOVED lines=12> */
[----:B-1----:R-:W0:Y:S04]  /*2c70*/  LDS R3, [UR4+0xc] ;  /* 0x00000c04ff037984 */ /* 0x002e280008000800 */
        /* <DEDUP_REMOVED lines=13> */
.L_x_30:
[----:B------:R-:W0:Y:S01]  /*2d50*/  S2R R8, SR_TID.X ;  /* 0x0000000000087919 */ /* 0x000e220000002100 */
[----:B------:R-:W0:Y:S02]  /*2d60*/  LDC.64 R2, c[0x0][0x380] ;  /* 0x0000e000ff027b82 */ /* 0x000e240000000a00 */
[----:B0-----:R-:W-:-:S05]  /*2d70*/  IMAD.WIDE.U32 R2, R8, 0x4, R2 ;  /* 0x0000000408027825 */ /* 0x001fca00078e0002 */
[----:B------:R-:W2:Y:S04]  /*2d80*/  LDG.E.CONSTANT R19, desc[UR6][R2.64] ;  /* 0x0000000602137981 */ /* 0x000ea8000c1e9900 */
[----:B------:R-:W2:Y:S04]  /*2d90*/  LDG.E.CONSTANT R0, desc[UR6][R2.64+0x400] ;  /* 0x0004000602007981 */ /* 0x000ea8000c1e9900 */
[----:B------:R-:W3:Y:S04]  /*2da0*/  LDG.E.CONSTANT R4, desc[UR6][R2.64+0x800] ;  /* 0x0008000602047981 */ /* 0x000ee8000c1e9900 */
[----:B------:R-:W3:Y:S04]  /*2db0*/  LDG.E.CONSTANT R5, desc[UR6][R2.64+0xc00] ;  /* 0x000c000602057981 */ /* 0x000ee8000c1e9900 */
[----:B------:R-:W4:Y:S04]  /*2dc0*/  LDG.E.CONSTANT R6, desc[UR6][R2.64+0x1000] ;  /* 0x0010000602067981 */ /* 0x000f28000c1e9900 */
[----:B------:R-:W4:Y:S04]  /*2dd0*/  LDG.E.CONSTANT R7, desc[UR6][R2.64+0x1400] ;  /* 0x0014000602077981 */ /* 0x000f28000c1e9900 */
[----:B------:R-:W5:Y:S04]  /*2de0*/  LDG.E.CONSTANT R9, desc[UR6][R2.64+0x1800] ;  /* 0x0018000602097981 */ /* 0x000f68000c1e9900 */
        /* <DEDUP_REMOVED lines=8> */
[----:B------:R-:W5:Y:S01]  /*2e70*/  LDG.E.CONSTANT R18, desc[UR6][R2.64+0x3c00] ;  /* 0x003c000602127981 */ /* 0x000f62000c1e9900 */
[----:B------:R-:W-:Y:S01]  /*2e80*/  ISETP.GE.U32.AND P0, PT, R20, 0x2000, PT ;  /* 0x000020001400780c */ /* 0x000fe20003f06070 */
[----:B--2---:R-:W-:Y:S01]  /*2e90*/  FADD R0, R19, R0 ;  /* 0x0000000013007221 */ /* 0x004fe20000000000 */
[----:B---3--:R-:W-:-:S04]  /*2ea0*/  FADD R5, R4, R5 ;  /* 0x0000000504057221 */ /* 0x008fc80000000000 */
[----:B------:R-:W-:Y:S01]  /*2eb0*/  FADD R0, R0, R5 ;  /* 0x0000000500007221 */ /* 0x000fe20000000000 */
[----:B----4-:R-:W-:Y:S01]  /*2ec0*/  FADD R6, R6, R7 ;  /* 0x0000000706067221 */ /* 0x010fe20000000000 */
[----:B-----5:R-:W-:-:S04]  /*2ed0*/  FADD R9, R9, R10 ;  /* 0x0000000a09097221 */ /* 0x020fc80000000000 */
[----:B------:R-:W-:Y:S01]  /*2ee0*/  FADD R9, R6, R9 ;  /* 0x0000000906097221 */ /* 0x000fe20000000000 */
[----:B------:R-:W-:-:S03]  /*2ef0*/  FADD R11, R11, R12 ;  /* 0x0000000c0b0b7221 */ /* 0x000fc60000000000 */
[----:B------:R-:W-:Y:S01]  /*2f00*/  FADD R0, R0, R9 ;  /* 0x0000000900007221 */ /* 0x000fe20000000000 */
[----:B------:R-:W-:-:S04]  /*2f10*/  FADD R14, R13, R14 ;  /* 0x0000000e0d0e7221 */ /* 0x000fc80000000000 */
[----:B------:R-:W-:Y:S01]  /*2f20*/  FADD R11, R11, R14 ;  /* 0x0000000e0b0b7221 */ /* 0x000fe20000000000 */
[----:B------:R-:W-:Y:S01]  /*2f30*/  FADD R15, R15, R16 ;  /* 0x000000100f0f7221 */ /* 0x000fe20000000000 */
[----:B------:R-:W-:-:S04]  /*2f40*/  FADD R18, R17, R18 ;  /* 0x0000001211127221 */ /* 0x000fc80000000000 */
[----:B------:R-:W-:-:S04]  /*2f50*/  FADD R18, R15, R18 ;  /* 0x000000120f127221 */ /* 0x000fc80000000000 */
[----:B------:R-:W-:Y:S01]  /*2f60*/  FADD R5, R11, R18 ;  /* 0x000000120b057221 */ /* 0x000fe20000000000 */
[----:B------:R-:W-:-:S03]  /*2f70*/  HFMA2 R11, -RZ, RZ, 0, 0.00048828125 ;  /* 0x00001000ff0b7431 */ /* 0x000fc600000001ff */
[----:B------:R-:W-:Y:S01]  /*2f80*/  FADD R0, R0, R5 ;  /* 0x0000000500007221 */ /* 0x000fe20000000000 */
[----:B------:R-:W-:Y:S06]  /*2f90*/  @!P0 BRA `(.L_x_44) ;  /* 0x0000000000ac8947 */ /* 0x000fec0003800000 */
[----:B------:R-:W0:Y:S01]  /*2fa0*/  LDC R7, c[0x0][0x390] ;  /* 0x0000e400ff077b82 */ /* 0x000e220000000800 */
[----:B------:R-:W-:Y:S02]  /*2fb0*/  IADD3 R6, PT, PT, R20, -0x1000, RZ ;  /* 0xfffff00014067810 */ /* 0x000fe40007ffe0ff */
[----:B------:R-:W-:-:S07]  /*2fc0*/  MOV R11, 0x1000 ;  /* 0x00001000000b7802 */ /* 0x000fce0000000f00 */
.L_x_46:
[----:B------:R-:W-:-:S05]  /*2fd0*/  IMAD.WIDE R4, R11, 0x4, R2 ;  /* 0x000000040b047825 */ /* 0x000fca00078e0202 */
[----:B------:R-:W2:Y:S04]  /*2fe0*/  LDG.E.CONSTANT R20, desc[UR6][R4.64+0x400] ;  /* 0x0004000604147981 */ /* 0x000ea8000c1e9900 */
[----:B------:R-:W2:Y:S04]  /*2ff0*/  LDG.E.CONSTANT R21, desc[UR6][R4.64+0x800] ;  /* 0x0008000604157981 */ /* 0x000ea8000c1e9900 */
        /* <DEDUP_REMOVED lines=13> */
[----:B------:R1:W5:Y:S01]  /*30d0*/  LDG.E.CONSTANT R18, desc[UR6][R4.64+0x3c00] ;  /* 0x003c000604127981 */ /* 0x000362000c1e9900 */
[----:B--2---:R-:W-:Y:S01]  /*30e0*/  FADD R21, R20, R21 ;  /* 0x0000001514157221 */ /* 0x004fe20000000000 */
[----:B0-----:R-:W-:-:S05]  /*30f0*/  MOV R20, R7 ;  /* 0x0000000700147202 */ /* 0x001fca0000000f00 */
[----:B-1----:R-:W-:Y:S02]  /*3100*/  IMAD.IADD R4, R20, 0x1, -R11 ;  /* 0x0000000114047824 */ /* 0x002fe400078e0a0b */
[----:B---3--:R-:W-:-:S03]  /*3110*/  FADD R0, R19, R0 ;  /* 0x0000000013007221 */ /* 0x008fc60000000000 */
[----:B------:R-:W-:Y:S01]  /*3120*/  ISETP.GE.AND P0, PT, R4, 0x1000, PT ;  /* 0x000010000400780c */ /* 0x000fe20003f06270 */
[----:B----4-:R-:W-:Y:S01]  /*3130*/  FADD R22, R22, R23 ;  /* 0x0000001716167221 */ /* 0x010fe20000000000 */
[----:B------:R-:W-:Y:S01]  /*3140*/  FADD R0, R0, R21 ;  /* 0x0000001500007221 */ /* 0x000fe20000000000 */
[----:B-----5:R-:W-:-:S04]  /*3150*/  FADD R25, R24, R25 ;  /* 0x0000001918197221 */ /* 0x020fc80000000000 */
[----:B------:R-:W-:Y:S01]  /*3160*/  FADD R25, R22, R25 ;  /* 0x0000001916197221 */ /* 0x000fe20000000000 */
[----:B------:R-:W-:Y:S01]  /*3170*/  FADD R16, R16, R17 ;  /* 0x0000001110107221 */ /* 0x000fe20000000000 */
[----:B------:R-:W-:-:S04]  /*3180*/  FADD R15, R15, R10 ;  /* 0x0000000a0f0f7221 */ /* 0x000fc80000000000 */
[----:B------:R-:W-:Y:S01]  /*3190*/  FADD R15, R16, R15 ;  /* 0x0000000f100f7221 */ /* 0x000fe20000000000 */
[----:B------:R-:W-:Y:S01]  /*31a0*/  FADD R9, R14, R9 ;  /* 0x000000090e097221 */ /* 0x000fe20000000000 */
[----:B------:R-:W-:-:S04]  /*31b0*/  FADD R12, R13, R12 ;  /* 0x0000000c0d0c7221 */ /* 0x000fc80000000000 */
[----:B------:R-:W-:Y:S01]  /*31c0*/  FADD R12, R9, R12 ;  /* 0x0000000c090c7221 */ /* 0x000fe20000000000 */
[----:B------:R-:W-:-:S03]  /*31d0*/  FADD R0, R0, R25 ;  /* 0x0000001900007221 */ /* 0x000fc60000000000 */
[----:B------:R-:W-:-:S04]  /*31e0*/  FADD R15, R15, R12 ;  /* 0x0000000c0f0f7221 */ /* 0x000fc80000000000 */
[----:B------:R-:W-:-:S04]  /*31f0*/  FADD R15, R0, R15 ;  /* 0x0000000f000f7221 */ /* 0x000fc80000000000 */
[----:B------:R-:W-:Y:S01]  /*3200*/  FADD R0, R18, R15 ;  /* 0x0000000f12007221 */ /* 0x000fe20000000000 */
[----:B------:R-:W-:Y:S06]  /*3210*/  @!P0 BRA `(.L_x_45) ;  /* 0x0000000800308947 */ /* 0x000fec0003800000 */
[----:B------:R-:W-:-:S04]  /*3220*/  IADD3 R11, PT, PT, R11, 0x1000, RZ ;  /* 0x000010000b0b7810 */ /* 0x000fc80007ffe0ff */
[----:B------:R-:W-:-:S13]  /*3230*/  ISETP.GT.AND P0, PT, R11, R6, PT ;  /* 0x000000060b00720c */ /* 0x000fda0003f04270 */
[----:B------:R-:W-:Y:S05]  /*3240*/  @!P0 BRA `(.L_x_46) ;  /* 0xfffffffc00608947 */ /* 0x000fea000383ffff */
.L_x_44:
[----:B------:R-:W-:-:S13]  /*3250*/  ISETP.GE.AND P0, PT, R11, R20, PT ;  /* 0x000000140b00720c */ /* 0x000fda0003f06270 */
[----:B------:R-:W-:Y:S05]  /*3260*/  @P0 BRA `(.L_x_45) ;  /* 0x00000008001c0947 */ /* 0x000fea0003800000 */
[----:B------:R-:W-:Y:S01]  /*3270*/  IADD3 R9, PT, PT, -R11, R20, RZ ;  /* 0x000000140b097210 */ /* 0x000fe20007ffe1ff */
[----:B------:R-:W-:Y:S03]  /*3280*/  BSSY.RECONVERGENT B1, `(.L_x_45) ;  /* 0x0000085000017945 */ /* 0x000fe60003800200 */
        /* <DEDUP_REMOVED lines=16> */
.L_x_50:
        /* <DEDUP_REMOVED lines=8> */
.L_x_49:
[----:B------:R-:W-:Y:S05]  /*3410*/  BSYNC.RECONVERGENT B2 ;  /* 0x0000000000027941 */ /* 0x000fea0003800200 */
.L_x_48:
[----:B------:R-:W-:Y:S05]  /*3420*/  @!P1 BRA `(.L_x_47) ;  /* 0x0000000400a89947 */ /* 0x000fea0003800000 */
[----:B------:R-:W0:Y:S01]  /*3430*/  LDCU.64 UR4, c[0x0][0x380] ;  /* 0x00007000ff0477ac */ /* 0x000e220008000a00 */
[----:B------:R-:W-:Y:S01]  /*3440*/  IADD3 R5, PT, PT, R9, -R10, RZ ;  /* 0x8000000a09057210 */ /* 0x000fe20007ffe0ff */
[----:B------:R-:W-:Y:S01]  /*3450*/  BSSY.RECONVERGENT B2, `(.L_x_51) ;  /* 0x000003b000027945 */ /* 0x000fe20003800200 */
[CC--:B------:R-:W-:Y:S02]  /*3460*/  IADD3 R3, P0, PT, R10.reuse, R11.reuse, RZ ;  /* 0x0000000b0a037210 */ /* 0x0c0fe40007f1e0ff */
[----:B------:R-:W-:Y:S02]  /*3470*/  ISETP.GT.AND P1, PT, R5, 0xc00, PT ;  /* 0x00000c000500780c */ /* 0x000fe40003f24270 */
[----:B------:R-:W-:Y:S01]  /*3480*/  IADD3 R11, PT, PT, R10, R11, RZ ;  /* 0x0000000b0a0b7210 */ /* 0x000fe20007ffe0ff */
[----:B------:R-:W-:Y:S01]  /*3490*/  IMAD.X R4, RZ, RZ, RZ, P0 ;  /* 0x000000ffff047224 */ /* 0x000fe200000e06ff */
[----:B0-----:R-:W-:-:S04]  /*34a0*/  LEA R2, P0, R3, UR4, 0x2 ;  /* 0x0000000403027c11 */ /* 0x001fc8000f8010ff */
[----:B------:R-:W-:Y:S02]  /*34b0*/  LEA.HI.X R3, R3, UR5, R4, 0x2, P0 ;  /* 0x0000000503037c11 */ /* 0x000fe400080f1404 */
[----:B------:R-:W-:-:S04]  /*34c0*/  IADD3 R2, P0, PT, R2, 0x800, RZ ;  /* 0x0000080002027810 */ /* 0x000fc80007f1e0ff */
[----:B------:R-:W-:Y:S02]  /*34d0*/  IADD3.X R3, PT, PT, RZ, R3, RZ, P0, !PT ;  /* 0x00000003ff037210 */ /* 0x000fe400007fe4ff */
[----:B------:R-:W-:Y:S01]  /*34e0*/  PLOP3.LUT P0, PT, PT, PT, PT, 0x80, 0x8 ;  /* 0x000000000008781c */ /* 0x000fe20003f0f070 */
[----:B------:R-:W-:-:S12]  /*34f0*/  @!P1 BRA `(.L_x_52) ;  /* 0x0000000000c09947 */ /* 0x000fd80003800000 */
[----:B------:R-:W-:Y:S02]  /*3500*/  PLOP3.LUT P0, PT, PT, PT, PT, 0x8, 0x80 ;  /* 0x000000000080781c */ /* 0x000fe40003f0e170 */
[----:B------:R-:W-:-:S11]  /*3510*/  IADD3 R13, PT, PT, R9, -0xc00, RZ ;  /* 0xfffff400090d7810 */ /* 0x000fd60007ffe0ff */
.L_x_53:
[----:B------:R-:W0:Y:S01]  /*3520*/  LDC.64 R4, c[0x0][0x380] ;  /* 0x0000e000ff047b82 */ /* 0x000e220000000a00 */
[----:B------:R-:W2:Y:S01]  /*3530*/  LDG.E.CONSTANT R12, desc[UR6][R2.64+-0x400] ;  /* 0xfffc0006020c7981 */ /* 0x000ea2000c1e9900 */
[----:B------:R-:W-:-:S03]  /*3540*/  IADD3 R25, PT, PT, R11, 0x400, RZ ;  /* 0x000004000b197810 */ /* 0x000fc60007ffe0ff */
[----:B------:R-:W3:Y:S04]  /*3550*/  LDG.E.CONSTANT R20, desc[UR6][R2.64] ;  /* 0x0000000602147981 */ /* 0x000ee8000c1e9900 */
[----:B------:R-:W4:Y:S01]  /*3560*/  LDG.E.CONSTANT R19, desc[UR6][R2.64+0x400] ;  /* 0x0004000602137981 */ /* 0x000f22000c1e9900 */
[----:B------:R-:W-:-:S03]  /*3570*/  IADD3 R7, PT, PT, R11, 0x800, RZ ;  /* 0x000008000b077810 */ /* 0x000fc60007ffe0ff */
[----:B------:R-:W5:Y:S04]  /*3580*/  LDG.E.CONSTANT R17, desc[UR6][R2.64+0xc00] ;  /* 0x000c000602117981 */ /* 0x000f68000c1e9900 */
[----:B------:R-:W5:Y:S01]  /*3590*/  LDG.E.CONSTANT R16, desc[UR6][R2.64+0x1000] ;  /* 0x0010000602107981 */ /* 0x000f62000c1e9900 */
[----:B------:R-:W-:-:S03]  /*35a0*/  IADD3 R23, PT, PT, R11, 0xc00, RZ ;  /* 0x00000c000b177810 */ /* 0x000fc60007ffe0ff */
[----:B------:R-:W5:Y:S01]  /*35b0*/  LDG.E.CONSTANT R22, desc[UR6][R2.64+0x1c00] ;  /* 0x001c000602167981 */ /* 0x000f62000c1e9900 */
[----:B0-----:R-:W-:-:S03]  /*35c0*/  IMAD.WIDE.U32 R14, R11, 0x4, R4 ;  /* 0x000000040b0e7825 */ /* 0x001fc600078e0004 */
[----:B------:R-:W5:Y:S04]  /*35d0*/  LDG.E.CONSTANT R21, desc[UR6][R2.64+0x2000] ;  /* 0x0020000602157981 */ /* 0x000f68000c1e9900 */
[----:B------:R-:W5:Y:S04]  /*35e0*/  LDG.E.CONSTANT R26, desc[UR6][R2.64+0x3000] ;  /* 0x00300006021a7981 */ /* 0x000f68000c1e9900 */
[----:B------:R-:W2:Y:S01]  /*35f0*/  LDG.E.CONSTANT R15, desc[UR6][R14.64] ;  /* 0x000000060e0f7981 */ /* 0x000ea2000c1e9900 */
[----:B------:R-:W-:-:S05]  /*3600*/  IMAD.WIDE.U32 R24, R25, 0x4, R4 ;  /* 0x0000000419187825 */ /* 0x000fca00078e0004 */
[----:B------:R-:W5:Y:S01]  /*3610*/  LDG.E.CONSTANT R18, desc[UR6][R24.64] ;  /* 0x0000000618127981 */ /* 0x000f62000c1e9900 */
[----:B------:R-:W-:-:S03]  /*3620*/  IMAD.WIDE.U32 R6, R7, 0x4, R4 ;  /* 0x0000000407067825 */ /* 0x000fc600078e0004 */
        /* <DEDUP_REMOVED lines=8> */
[----:B------:R-:W-:Y:S01]  /*36b0*/  ISETP.GE.AND P1, PT, R10, R13, PT ;  /* 0x0000000d0a00720c */ /* 0x000fe20003f26270 */
[----:B------:R-:W-:Y:S01]  /*36c0*/  VIADD R11, R11, 0x1000 ;  /* 0x000010000b0b7836 */ /* 0x000fe20000000000 */
[----:B0-----:R-:W-:-:S04]  /*36d0*/  IADD3 R2, P2, PT, R2, 0x4000, RZ ;  /* 0x0000400002027810 */ /* 0x001fc80007f5e0ff */
        /* <DEDUP_REMOVED lines=18> */
.L_x_52:
[----:B------:R-:W-:Y:S05]  /*3800*/  BSYNC.RECONVERGENT B2 ;  /* 0x0000000000027941 */ /* 0x000fea0003800200 */
.L_x_51:
[----:B------:R-:W-:Y:S01]  /*3810*/  IADD3 R4, PT, PT, R9, -R10, RZ ;  /* 0x8000000a09047210 */ /* 0x000fe20007ffe0ff */
[----:B------:R-:W-:Y:S03]  /*3820*/  BSSY.RECONVERGENT B2, `(.L_x_54) ;  /* 0x000001e000027945 */ /* 0x000fe60003800200 */
[----:B------:R-:W-:-:S13]  /*3830*/  ISETP.GT.AND P1, PT, R4, 0x400, PT ;  /* 0x000004000400780c */ /* 0x000fda0003f24270 */
[----:B------:R-:W-:Y:S05]  /*3840*/  @!P1 BRA `(.L_x_55) ;  /* 0x00000000006c9947 */ /* 0x000fea0003800000 */
[----:B------:R-:W0:Y:S01]  /*3850*/  LDC.64 R6, c[0x0][0x380] ;  /* 0x0000e000ff067b82 */ /* 0x000e220000000a00 */
[----:B------:R-:W2:Y:S01]  /*3860*/  LDG.E.CONSTANT R13, desc[UR6][R2.64+-0x400] ;  /* 0xfffc0006020d7981 */ /* 0x000ea2000c1e9900 */
[----:B------:R-:W-:-:S03]  /*3870*/  IADD3 R17, PT, PT, R11, 0x400, RZ ;  /* 0x000004000b117810 */ /* 0x000fc60007ffe0ff */
[----:B------:R-:W3:Y:S04]  /*3880*/  LDG.E.CONSTANT R15, desc[UR6][R2.64] ;  /* 0x00000006020f7981 */ /* 0x000ee8000c1e9900 */
[----:B------:R-:W4:Y:S04]  /*3890*/  LDG.E.CONSTANT R19, desc[UR6][R2.64+0xc00] ;  /* 0x000c000602137981 */ /* 0x000f28000c1e9900 */
[----:B------:R-:W5:Y:S04]  /*38a0*/  LDG.E.CONSTANT R21, desc[UR6][R2.64+0x1000] ;  /* 0x0010000602157981 */ /* 0x000f68000c1e9900 */
[----:B------:R-:W5:Y:S01]  /*38b0*/  LDG.E.CONSTANT R23, desc[UR6][R2.64+0x1400] ;  /* 0x0014000602177981 */ /* 0x000f62000c1e9900 */
[----:B0-----:R-:W-:-:S06]  /*38c0*/  IMAD.WIDE.U32 R4, R11, 0x4, R6 ;  /* 0x000000040b047825 */ /* 0x001fcc00078e0006 */
[----:B------:R0:W2:Y:S01]  /*38d0*/  LDG.E.CONSTANT R5, desc[UR6][R4.64] ;  /* 0x0000000604057981 */ /* 0x0000a2000c1e9900 */
[----:B------:R-:W-:-:S03]  /*38e0*/  IMAD.WIDE.U32 R6, R17, 0x4, R6 ;  /* 0x0000000411067825 */ /* 0x000fc600078e0006 */
[----:B------:R1:W4:Y:S04]  /*38f0*/  LDG.E.CONSTANT R17, desc[UR6][R2.64+0x400] ;  /* 0x0004000602117981 */ /* 0x000328000c1e9900 */
[----:B------:R-:W5:Y:S01]  /*3900*/  LDG.E.CONSTANT R7, desc[UR6][R6.64] ;  /* 0x0000000606077981 */ /* 0x000f62000c1e9900 */
[----:B0-----:R-:W-:Y:S02]  /*3910*/  IADD3 R4, P1, PT, R2, 0x2000, RZ ;  /* 0x0000200002047810 */ /* 0x001fe40007f3e0ff */
[----:B------:R-:W-:Y:S02]  /*3920*/  PLOP3.LUT P0, PT, PT, PT, PT, 0x8, 0x80 ;  /* 0x000000000080781c */ /* 0x000fe40003f0e170 */
[----:B------:R-:W-:Y:S02]  /*3930*/  IADD3 R10, PT, PT, R10, 0x800, RZ ;  /* 0x000008000a0a7810 */ /* 0x000fe40007ffe0ff */
[----:B------:R-:W-:-:S02]  /*3940*/  IADD3 R11, PT, PT, R11, 0x800, RZ ;  /* 0x000008000b0b7810 */ /* 0x000fc40007ffe0ff */
[----:B-1----:R-:W-:Y:S01]  /*3950*/  MOV R2, R4 ;  /* 0x0000000400027202 */ /* 0x002fe20000000f00 */
[----:B--2---:R-:W-:-:S04]  /*3960*/  FADD R0, R0, R5 ;  /* 0x0000000500007221 */ /* 0x004fc80000000000 */
[----:B------:R-:W-:-:S04]  /*3970*/  FADD R0, R0, R13 ;  /* 0x0000000d00007221 */ /* 0x000fc80000000000 */
[----:B---3--:R-:W-:-:S04]  /*3980*/  FADD R0, R0, R15 ;  /* 0x0000000f00007221 */ /* 0x008fc80000000000 */
[----:B----4-:R-:W-:-:S04]  /*3990*/  FADD R0, R0, R17 ;  /* 0x0000001100007221 */ /* 0x010fc80000000000 */
[----:B-----5:R-:W-:-:S04]  /*39a0*/  FADD R0, R0, R7 ;  /* 0x0000000700007221 */ /* 0x020fc80000000000 */
[----:B------:R-:W-:Y:S01]  /*39b0*/  FADD R0, R0, R19 ;  /* 0x0000001300007221 */ /* 0x000fe20000000000 */
[----:B------:R-:W-:-:S03]  /*39c0*/  IADD3.X R5, PT, PT, RZ, R3, RZ, P1, !PT ;  /* 0x00000003ff057210 */ /* 0x000fc60000ffe4ff */
[----:B------:R-:W-:Y:S01]  /*39d0*/  FADD R0, R0, R21 ;  /* 0x0000001500007221 */ /* 0x000fe20000000000 */
[----:B------:R-:W-:-:S03]  /*39e0*/  MOV R3, R5 ;  /* 0x0000000500037202 */ /* 0x000fc60000000f00 */
[----:B------:R-:W-:-:S07]  /*39f0*/  FADD R0, R0, R23 ;  /* 0x0000001700007221 */ /* 0x000fce0000000000 */
.L_x_55:
[----:B------:R-:W-:Y:S05]  /*3a00*/  BSYNC.RECONVERGENT B2 ;  /* 0x0000000000027941 */ /* 0x000fea0003800200 */
.L_x_54:
[----:B------:R-:W-:-:S13]  /*3a10*/  ISETP.LT.OR P0, PT, R10, R9, P0 ;  /* 0x000000090a00720c */ /* 0x000fda0000701670 */
[----:B------:R-:W-:Y:S05]  /*3a20*/  @!P0 BRA `(.L_x_47) ;  /* 0x0000000000288947 */ /* 0x000fea0003800000 */
[----:B------:R-:W0:Y:S01]  /*3a30*/  LDC.64 R4, c[0x0][0x380] ;  /* 0x0000e000ff047b82 */ /* 0x000e220000000a00 */
[----:B------:R-:W2:Y:S04]  /*3a40*/  LDG.E.CONSTANT R7, desc[UR6][R2.64+-0x400] ;  /* 0xfffc000602077981 */ /* 0x000ea8000c1e9900 */
[----:B------:R-:W3:Y:S01]  /*3a50*/  LDG.E.CONSTANT R9, desc[UR6][R2.64] ;  /* 0x0000000602097981 */ /* 0x000ee2000c1e9900 */
[----:B0-----:R-:W-:-:S03]  /*3a60*/  IMAD.WIDE.U32 R4, R11, 0x4, R4 ;  /* 0x000000040b047825 */ /* 0x001fc600078e0004 */
[----:B------:R-:W4:Y:S04]  /*3a70*/  LDG.E.CONSTANT R11, desc[UR6][R2.64+0x400] ;  /* 0x00040006020b7981 */ /* 0x000f28000c1e9900 */
[----:B------:R-:W5:Y:S02]  /*3a80*/  LDG.E.CONSTANT R5, desc[UR6][R4.64] ;  /* 0x0000000604057981 */ /* 0x000f64000c1e9900 */
[----:B-----5:R-:W-:-:S04]  /*3a90*/  FADD R0, R0, R5 ;  /* 0x0000000500007221 */ /* 0x020fc80000000000 */
[----:B--2---:R-:W-:-:S04]  /*3aa0*/  FADD R0, R0, R7 ;  /* 0x0000000700007221 */ /* 0x004fc80000000000 */
[----:B---3--:R-:W-:-:S04]  /*3ab0*/  FADD R0, R0, R9 ;  /* 0x0000000900007221 */ /* 0x008fc80000000000 */
[----:B----4-:R-:W-:-:S07]  /*3ac0*/  FADD R0, R0, R11 ;  /* 0x0000000b00007221 */ /* 0x010fce0000000000 */
.L_x_47:
[----:B------:R-:W-:Y:S05]  /*3ad0*/  BSYNC.RECONVERGENT B1 ;  /* 0x0000000000017941 */ /* 0x000fea0003800200 */
.L_x_45:
[----:B------:R-:W0:Y:S01]  /*3ae0*/  S2R R6, SR_LANEID ;  /* 0x0000000000067919 */ /* 0x000e220000000000 */
[----:B------:R-:W-:-:S05]  /*3af0*/  MOV R3, R0 ;  /* 0x0000000000037202 */ /* 0x000fca0000000f00 */
        /* <DEDUP_REMOVED lines=30> */
[----:B------:R-:W1:Y:S04]  /*3ce0*/  LDS R3, [UR4+0xc] ;  /* 0x00000c04ff037984 */ /* 0x000e680008000800 */
[----:B0-----:R-:W0:Y:S04]  /*3cf0*/  LDS.128 R4, [UR4+0x10] ;  /* 0x00001004ff047984 */ /* 0x001e280008000c00 */
[----:B------:R-:W2:Y:S01]  /*3d00*/  LDS.64 R8, [UR4+0x20] ;  /* 0x00002004ff087984 */ /* 0x000ea20008000a00 */
[----:B-1----:R-:W-:-:S04]  /*3d10*/  FADD R3, R0, R3 ;  /* 0x0000000300037221 */ /* 0x002fc80000000000 */
[----:B0-----:R-:W-:-:S04]  /*3d20*/  FADD R4, R3, R4 ;  /* 0x0000000403047221 */ /* 0x001fc80000000000 */
[----:B------:R-:W-:-:S04]  /*3d30*/  FADD R5, R4, R5 ;  /* 0x0000000504057221 */ /* 0x000fc80000000000 */
[----:B------:R-:W-:-:S04]  /*3d40*/  FADD R6, R5, R6 ;  /* 0x0000000605067221 */ /* 0x000fc80000000000 */
[----:B------:R-:W-:-:S04]  /*3d50*/  FADD R7, R6, R7 ;  /* 0x0000000706077221 */ /* 0x000fc80000000000 */
[----:B--2---:R-:W-:-:S04]  /*3d60*/  FADD R8, R7, R8 ;  /* 0x0000000807087221 */ /* 0x004fc80000000000 */
[----:B------:R-:W-:-:S07]  /*3d70*/  FADD R0, R8, R9 ;  /* 0x0000000908007221 */ /* 0x000fce0000000000 */
.L_x_17:
[----:B------:R-:W-:Y:S05]  /*3d80*/  BSYNC.RECONVERGENT B0 ;  /* 0x0000000000007941 */ /* 0x000fea0003800200 */
.L_x_1:
[----:B------:R-:W-:Y:S05]  /*3d90*/  @P0 EXIT ;  /* 0x000000000000094d */ /* 0x000fea0003800000 */
[----:B01234-:R-:W0:Y:S01]  /*3da0*/  LDC.64 R2, c[0x0][0x388] ;  /* 0x0000e200ff027b82 */ /* 0x01fe220000000a00 */
[----:B------:R-:W1:Y:S02]  /*3db0*/  LDCU UR4, c[0x0][0x398] ;  /* 0x00007300ff0477ac */ /* 0x000e640008000800 */
[----:B-1----:R-:W-:-:S05]  /*3dc0*/  FADD R5, R0, UR4 ;  /* 0x0000000400057e21 */ /* 0x002fca0008000000 */
[----:B0-----:R-:W-:Y:S01]  /*3dd0*/  STG.E desc[UR6][R2.64], R5 ;  /* 0x0000000502007986 */ /* 0x001fe2000c101906 */
[----:B------:R-:W-:Y:S05]  /*3de0*/  EXIT ;  /* 0x000000000000794d */ /* 0x000fea0003800000 */
.L_x_56:
[----:B------:R-:W-:-:S00]  /*3df0*/  BRA `(.L_x_56) ;  /* 0xfffffffc00fc7947 */ /* 0x000fc0000383ffff */
[----:B------:R-:W-:-:S00]  /*3e00*/  NOP ;  /* 0x0000000000007918 */ /* 0x000fc00000000000 */
[----:B------:R-:W-:-:S00]  /*3e10*/  NOP ;  /* 0x0000000000007918 */ /* 0x000fc00000000000 */
[----:B------:R-:W-:-:S00]  /*3e20*/  NOP ;  /* 0x0000000000007918 */ /* 0x000fc00000000000 */
[----:B------:R-:W-:-:S00]  /*3e30*/  NOP ;  /* 0x0000000000007918 */ /* 0x000fc00000000000 */
[----:B------:R-:W-:-:S00]  /*3e40*/  NOP ;  /* 0x0000000000007918 */ /* 0x000fc00000000000 */
[----:B------:R-:W-:-:S00]  /*3e50*/  NOP ;  /* 0x0000000000007918 */ /* 0x000fc00000000000 */
[----:B------:R-:W-:-:S00]  /*3e60*/  NOP ;  /* 0x0000000000007918 */ /* 0x000fc00000000000 */
[----:B------:R-:W-:-:S00]  /*3e70*/  NOP ;  /* 0x0000000000007918 */ /* 0x000fc00000000000 */
.L_x_253:


//--------------------- .text._ZN3cub18CUB_300001_SM_10006detail6reduce18DeviceReduceKernelINS2_10policy_hubIfyN4cuda3std3__44plusIfEEE10Policy1000EN6thrust24THRUST_300001_SM_1000_NS6detail15normal_iteratorINSD_10device_ptrIfEEEEyS9_fNS7_10__identityEEEvT0_PT3_T1_NS0_13GridEvenShareISN_EET2_T4_ --------------------------
	.section	.text._ZN3cub18CUB_300001_SM_10006detail6reduce18DeviceReduceKernelINS2_10policy_hubIfyN4cuda3std3__44plusIfEEE10Policy1000EN6thrust24THRUST_300001_SM_1000_NS6detail15normal_iteratorINSD_10device_ptrIfEEEEyS9_fNS7_10__identityEEEvT0_PT3_T1_NS0_13GridEvenShareISN_EET2_T4_,"ax",@progbits
	.align	128
        .global         _ZN3cub18CUB_300001_SM_10006detail6reduce18DeviceReduceKernelINS2_10policy_hubIfyN4cuda3std3__44plusIfEEE10Policy1000EN6thrust24THRUST_300001_SM_1000_NS6detail15normal_iteratorINSD_10device_ptrIfEEEEyS9_fNS7_10__identityEEEvT0_PT3_T1_NS0_13GridEvenShareISN_EET2_T4_
        .type           _ZN3cub18CUB_300001_SM_10006detail6reduce18DeviceReduceKernelINS2_10policy_hubIfyN4cuda3std3__44plusIfEEE10Policy1000EN6thrust24THRUST_300001_SM_1000_NS6detail15normal_iteratorINSD_10device_ptrIfEEEEyS9_fNS7_10__identityEEEvT0_PT3_T1_NS0_13GridEvenShareISN_EET2_T4_,@function
        .size           _ZN3cub18CUB_300001_SM_10006detail6reduce18DeviceReduceKernelINS2_10policy_hubIfyN4cuda3std3__44plusIfEEE10Policy1000EN6thrust24THRUST_300001_SM_1000_NS6detail15normal_iteratorINSD_10device_ptrIfEEEEyS9_fNS7_10__identityEEEvT0_PT3_T1_NS0_13GridEvenShareISN_EET2_T4_,(.L_x_254 - _ZN3cub18CUB_300001_SM_10006detail6reduce18DeviceReduceKernelINS2_10policy_hubIfyN4cuda3std3__44plusIfEEE10Policy1000EN6thrust24THRUST_300001_SM_1000_NS6detail15normal_iteratorINSD_10device_ptrIfEEEEyS9_fNS7_10__identityEEEvT0_PT3_T1_NS0_13GridEvenShareISN_EET2_T4_)
        .other          _ZN3cub18CUB_300001_SM_10006detail6reduce18DeviceReduceKernelINS2_10policy_hubIfyN4cuda3std3__44plusIfEEE10Policy1000EN6thrust24THRUST_300001_SM_1000_NS6detail15normal_iteratorINSD_10device_ptrIfEEEEyS9_fNS7_10__identityEEEvT0_PT3_T1_NS0_13GridEvenShareISN_EET2_T4_,@"STO_CUDA_ENTRY STV_DEFAULT"
_ZN3cub18CUB_300001_SM_10006detail6reduce18DeviceReduceKernelINS2_10policy_hubIfyN4cuda3std3__44plusIfEEE10Policy1000EN6thrust24THRUST_300001_SM_1000_NS6detail15normal_iteratorINSD_10device_ptrIfEEEEyS9_fNS7_10__identityEEEvT0_PT3_T1_NS0_13GridEvenShareISN_EET2_T4_:
.text._ZN3cub18CUB_300001_SM_10006detail6reduce18DeviceReduceKernelINS2_10policy_hubIfyN4cuda3std3__44plusIfEEE10Policy1000EN6thrust24THRUST_300001_SM_1000_NS6detail15normal_iteratorINSD_10device_ptrIfEEEEyS9_fNS7_10__identityEEEvT0_PT3_T1_NS0_13GridEvenShareISN_EET2_T4_:
[----:B------:R-:W-:Y:S08]  /*0000*/  LDC R1, c[0x0][0x37c] ;  /* 0x0000df00ff017b82 */ /* 0x000ff00000000800 */
[----:B------:R-:W0:Y:S01]  /*0010*/  S2UR UR16, SR_CTAID.X ;  /* 0x00000000001079c3 */ /* 0x000e220000002500 */
[----:B------:R-:W1:Y:S01]  /*0020*/  LDCU.64 UR8, c[0x0][0x3b8] ;  /* 0x00007700ff0877ac */ /* 0x000e620008000a00 */
[----:B------:R-:W-:Y:S01]  /*0030*/  BSSY.RECONVERGENT B0, `(.L_x_57) ;  /* 0x0000229000007945 */ /* 0x000fe20003800200 */
[----:B------:R-:W2:Y:S01]  /*0040*/  LDCU UR5, c[0x0][0x3c0] ;  /* 0x00007800ff0577ac */ /* 0x000ea20008000800 */
[----:B------:R-:W3:Y:S01]  /*0050*/  LDCU.64 UR14, c[0x0][0x358] ;  /* 0x00006b00ff0e77ac */ /* 0x000ee20008000a00 */
[----:B-1----:R-:W-:-:S02]  /*0060*/  IMAD.U32 R2, RZ, RZ, UR8 ;  /* 0x00000008ff027e24 */ /* 0x002fc4000f8e00ff */
[----:B------:R-:W-:Y:S01]  /*0070*/  IMAD.U32 R3, RZ, RZ, UR9 ;  /* 0x00000009ff037e24 */ /* 0x000fe2000f8e00ff */
[----:B--2---:R-:W-:Y:S02]  /*0080*/  USHF.L.U32 UR5, UR5, 0xc, URZ ;  /* 0x0000000c05057899 */ /* 0x004fe400080006ff */
[----:B0-----:R-:W-:Y:S02]  /*0090*/  USHF.L.U32 UR7, UR16, 0xc, URZ ;  /* 0x0000000c10077899 */ /* 0x001fe400080006ff */
[----:B------:R-:W-:-:S04]  /*00a0*/  USHF.R.S32.HI UR4, URZ, 0x1f, UR5 ;  /* 0x0000001fff047899 */ /* 0x000fc80008011405 */
[----:B------:R-:W-:-:S04]  /*00b0*/  IADD3 R23, P1, PT, R2, -UR7, RZ ;  /* 0x8000000702177c10 */ /* 0x000fc8000ff3e0ff */
[----:B------:R-:W-:Y:S02]  /*00c0*/  ISETP.GT.U32.AND P0, PT, R23, 0xfff, PT ;  /* 0x00000fff1700780c */ /* 0x000fe40003f04070 */
[----:B------:R-:W-:-:S04]  /*00d0*/  IADD3.X R22, PT, PT, R3, -0x1, RZ, P1, !PT ;  /* 0xffffffff03167810 */ /* 0x000fc80000ffe4ff */
[----:B------:R-:W-:-:S13]  /*00e0*/  ISETP.GT.U32.AND.EX P0, PT, R22, RZ, PT, P0 ;  /* 0x000000ff1600720c */ /* 0x000fda0003f04100 */
[----:B---3--:R-:W-:Y:S05]  /*00f0*/  @P0 BRA `(.L_x_58) ;  /* 0x0000000c00c40947 */ /* 0x008fea0003800000 */
[----:B------:R-:W0:Y:S01]  /*0100*/  S2R R0, SR_TID.X ;  /* 0x0000000000007919 */ /* 0x000e220000002100 */
[----:B------:R-:W-:Y:S01]  /*0110*/  IADD3 R5, PT, PT, R2, -UR7, RZ ;  /* 0x8000000702057c10 */ /* 0x000fe2000fffe0ff */
[----:B------:R-:W-:Y:S01]  /*0120*/  BSSY.RECONVERGENT B1, `(.L_x_59) ;  /* 0x000000a000017945 */ /* 0x000fe20003800200 */
[----:B------:R-:W-:Y:S02]  /*0130*/  IMAD.MOV.U32 R4, RZ, RZ, RZ ;  /* 0x000000ffff047224 */ /* 0x000fe400078e00ff */
[----:B0-----:R-:W-:Y:S02]  /*0140*/  ISETP.GE.AND P0, PT, R0, R5, PT ;  /* 0x000000050000720c */ /* 0x001fe40003f06270 */
[----:B------:R-:W-:-:S11]  /*0150*/  MOV R6, R0 ;  /* 0x0000000000067202 */ /* 0x000fd60000000f00 */
[----:B------:R-:W-:Y:S05]  /*0160*/  @P0 BRA `(.L_x_60) ;  /* 0x0000000000140947 */ /* 0x000fea0003800000 */
[----:B------:R-:W0:Y:S01]  /*0170*/  LDC.64 R8, c[0x0][0x380] ;  /* 0x0000e000ff087b82 */ /* 0x000e220000000a00 */
[----:B------:R-:W-:-:S04]  /*0180*/  VIADD R3, R0, UR7 ;  /* 0x0000000700037c36 */ /* 0x000fc80008000000 */
[----:B0-----:R-:W-:-:S05]  /*0190*/  IMAD.WIDE.U32 R8, R3, 0x4, R8 ;  /* 0x0000000403087825 */ /* 0x001fca00078e0008 */
[----:B------:R0:W5:Y:S01]  /*01a0*/  LDG.E R4, desc[UR14][R8.64] ;  /* 0x0000000e08047981 */ /* 0x000162000c1e1900 */
[----:B------:R-:W-:-:S07]  /*01b0*/  IADD3 R6, PT, PT, R0, 0x100, RZ ;  /* 0x0000010000067810 */ /* 0x000fce0007ffe0ff */
.L_x_60:
[----:B------:R-:W-:Y:S05]  /*01c0*/  BSYNC.RECONVERGENT B1 ;  /* 0x0000000000017941 */ /* 0x000fea0003800200 */
.L_x_59:
[----:B------:R-:W-:Y:S01]  /*01d0*/  ISETP.GE.AND P0, PT, R6, R5, PT ;  /* 0x000000050600720c */ /* 0x000fe20003f06270 */
[----:B------:R-:W-:-:S12]  /*01e0*/  BSSY.RECONVERGENT B1, `(.L_x_61) ;  /* 0x0000079000017945 */ /* 0x000fd80003800200 */
[----:B------:R-:W-:Y:S05]  /*01f0*/  @P0 BRA `(.L_x_62) ;  /* 0x0000000400dc0947 */ /* 0x000fea0003800000 */
[----:B------:R-:W-:Y:S01]  /*0200*/  LOP3.LUT R3, RZ, R6, RZ, 0x33, !PT ;  /* 0x00000006ff037212 */ /* 0x000fe200078e33ff */
[----:B------:R-:W-:Y:S03]  /*0210*/  BSSY.RECONVERGENT B2, `(.L_x_63) ;  /* 0x0000037000027945 */ /* 0x000fe60003800200 */
[----:B------:R-:W-:-:S04]  /*0220*/  IADD3 R3, PT, PT, R2, -UR7, R3 ;  /* 0x8000000702037c10 */ /* 0x000fc8000fffe003 */
[C---:B------:R-:W-:Y:S02]  /*0230*/  ISETP.GE.U32.AND P1, PT, R3.reuse, 0xf00, PT ;  /* 0x00000f000300780c */ /* 0x040fe40003f26070 */
[----:B------:R-:W-:-:S04]  /*0240*/  LEA.HI R7, R3, 0x1, RZ, 0x18 ;  /* 0x0000000103077811 */ /* 0x000fc800078fc0ff */
[----:B------:R-:W-:-:S04]  /*0250*/  LOP3.LUT R22, R7, 0xf, RZ, 0xc0, !PT ;  /* 0x0000000f07167812 */ /* 0x000fc800078ec0ff */
[----:B------:R-:W-:-:S03]  /*0260*/  ISETP.NE.AND P0, PT, R22, RZ, PT ;  /* 0x000000ff1600720c */ /* 0x000fc60003f05270 */
[----:B------:R-:W-:Y:S10]  /*0270*/  @!P1 BRA `(.L_x_64) ;  /* 0x0000000000c09947 */ /* 0x000ff40003800000 */
[----:B------:R-:W1:Y:S01]  /*0280*/  LDCU.64 UR8, c[0x0][0x380] ;  /* 0x00007000ff0877ac */ /* 0x000e620008000a00 */
[----:B------:R-:W-:Y:S01]  /*0290*/  IMAD.WIDE.U32 R2, R6, 0x4, RZ ;  /* 0x0000000406027825 */ /* 0x000fe200078e00ff */
[----:B------:R-:W-:Y:S01]  /*02a0*/  LOP3.LUT R11, R7, 0x1fffff0, RZ, 0xc0, !PT ;  /* 0x01fffff0070b7812 */ /* 0x000fe200078ec0ff */
[----:B------:R-:W-:-:S04]  /*02b0*/  UIMAD.WIDE.U32 UR4, UR16, 0x4000, URZ ;  /* 0x00004000100478a5 */ /* 0x000fc8000f8e00ff */
[----:B------:R-:W-:Y:S02]  /*02c0*/  IMAD.MOV R11, RZ, RZ, -R11 ;  /* 0x000000ffff0b7224 */ /* 0x000fe400078e0a0b */
[----:B------:R-:W-:Y:S02]  /*02d0*/  LOP3.LUT R2, R2, UR4, RZ, 0xfc, !PT ;  /* 0x0000000402027c12 */ /* 0x000fe4000f8efcff */
[----:B------:R-:W-:Y:S02]  /*02e0*/  LOP3.LUT R3, R3, UR5, RZ, 0xfc, !PT ;  /* 0x0000000503037c12 */ /* 0x000fe4000f8efcff */
[----:B-1----:R-:W-:-:S04]  /*02f0*/  IADD3 R2, P1, PT, R2, UR8, RZ ;  /* 0x0000000802027c10 */ /* 0x002fc8000ff3e0ff */
[----:B------:R-:W-:-:S04]  /*0300*/  IADD3 R2, P2, PT, R2, 0x2000, RZ ;  /* 0x0000200002027810 */ /* 0x000fc80007f5e0ff */
[----:B------:R-:W-:-:S09]  /*0310*/  IADD3.X R3, PT, PT, RZ, UR9, R3, P2, P1 ;  /* 0x00000009ff037c10 */ /* 0x000fd200097e2403 */
.L_x_65:
[----:B------:R-:W2:Y:S04]  /*0320*/  LDG.E R21, desc[UR14][R2.64+-0x2000] ;  /* 0xffe0000e02157981 */ /* 0x000ea8000c1e1900 */
[----:B------:R-:W3:Y:S04]  /*0330*/  LDG.E R20, desc[UR14][R2.64+-0x1c00] ;  /* 0xffe4000e02147981 */ /* 0x000ee8000c1e1900 */
[----:B------:R-:W4:Y:S04]  /*0340*/  LDG.E R23, desc[UR14][R2.64+-0x1800] ;  /* 0xffe8000e02177981 */ /* 0x000f28000c1e1900 */
        /* <DEDUP_REMOVED lines=11> */
[----:B0-----:R-:W4:Y:S04]  /*0400*/  LDG.E R9, desc[UR14][R2.64+0x1800] ;  /* 0x0018000e02097981 */ /* 0x001f28000c1e1900 */
[----:B------:R0:W4:Y:S01]  /*0410*/  LDG.E R8, desc[UR14][R2.64+0x1c00] ;  /* 0x001c000e02087981 */ /* 0x000122000c1e1900 */
[----:B------:R-:W-:-:S02]  /*0420*/  IADD3 R11, PT, PT, R11, 0x10, RZ ;  /* 0x000000100b0b7810 */ /* 0x000fc40007ffe0ff */
[----:B------:R-:W-:Y:S02]  /*0430*/  IADD3 R6, PT, PT, R6, 0x1000, RZ ;  /* 0x0000100006067810 */ /* 0x000fe40007ffe0ff */
[----:B------:R-:W-:Y:S02]  /*0440*/  ISETP.NE.AND P1, PT, R11, RZ, PT ;  /* 0x000000ff0b00720c */ /* 0x000fe40003f25270 */
[----:B0-----:R-:W-:-:S05]  /*0450*/  IADD3 R2, P2, PT, R2, 0x4000, RZ ;  /* 0x0000400002027810 */ /* 0x001fca0007f5e0ff */
[----:B------:R-:W-:Y:S02]  /*0460*/  IMAD.X R3, RZ, RZ, R3, P2 ;  /* 0x000000ffff037224 */ /* 0x000fe400010e0603 */
        /* <DEDUP_REMOVED lines=16> */
[----:B------:R-:W-:Y:S06]  /*0570*/  @P1 BRA `(.L_x_65) ;  /* 0xfffffffc00681947 */ /* 0x000fec000383ffff */
.L_x_64:
[----:B------:R-:W-:Y:S05]  /*0580*/  BSYNC.RECONVERGENT B2 ;  /* 0x0000000000027941 */ /* 0x000fea0003800200 */
.L_x_63:
[----:B------:R-:W-:Y:S05]  /*0590*/  @!P0 BRA `(.L_x_62) ;  /* 0x0000000000f48947 */ /* 0x000fea0003800000 */
[----:B------:R-:W-:Y:S01]  /*05a0*/  ISETP.GE.U32.AND P0, PT, R22, 0x8, PT ;  /* 0x000000081600780c */ /* 0x000fe20003f06070 */
[----:B------:R-:W-:Y:S01]  /*05b0*/  BSSY.RECONVERGENT B2, `(.L_x_66) ;  /* 0x000001a000027945 */ /* 0x000fe20003800200 */
[----:B------:R-:W-:-:S04]  /*05c0*/  LOP3.LUT R10, R7, 0x7, RZ, 0xc0, !PT ;  /* 0x00000007070a7812 */ /* 0x000fc800078ec0ff */
[----:B------:R-:W-:-:S07]  /*05d0*/  ISETP.NE.AND P1, PT, R10, RZ, PT ;  /* 0x000000ff0a00720c */ /* 0x000fce0003f25270 */
[----:B------:R-:W-:Y:S06]  /*05e0*/  @!P0 BRA `(.L_x_67) ;  /* 0x0000000000588947 */ /* 0x000fec0003800000 */
[----:B------:R-:W1:Y:S01]  /*05f0*/  LDCU.64 UR4, c[0x0][0x380] ;  /* 0x00007000ff0477ac */ /* 0x000e620008000a00 */
[----:B------:R-:W-:-:S04]  /*0600*/  IADD3 R3, P0, PT, R6, UR7, RZ ;  /* 0x0000000706037c10 */ /* 0x000fc8000ff1e0ff */
[----:B0-----:R-:W-:Y:S02]  /*0610*/  LEA.HI.X.SX32 R8, R6, RZ, 0x1, P0 ;  /* 0x000000ff06087211 */ /* 0x001fe400000f0eff */
[----:B-1----:R-:W-:-:S04]  /*0620*/  LEA R2, P0, R3, UR4, 0x2 ;  /* 0x0000000403027c11 */ /* 0x002fc8000f8010ff */
[----:B------:R-:W-:-:S05]  /*0630*/  LEA.HI.X R3, R3, UR5, R8, 0x2, P0 ;  /* 0x0000000503037c11 */ /* 0x000fca00080f1408 */
[----:B------:R-:W2:Y:S04]  /*0640*/  LDG.E R9, desc[UR14][R2.64] ;  /* 0x0000000e02097981 */ /* 0x000ea8000c1e1900 */
[----:B------:R-:W3:Y:S04]  /*0650*/  LDG.E R8, desc[UR14][R2.64+0x400] ;  /* 0x0004000e02087981 */ /* 0x000ee8000c1e1900 */
[----:B------:R-:W4:Y:S04]  /*0660*/  LDG.E R11, desc[UR14][R2.64+0x800] ;  /* 0x0008000e020b7981 */ /* 0x000f28000c1e1900 */
[----:B------:R-:W4:Y:S04]  /*0670*/  LDG.E R13, desc[UR14][R2.64+0xc00] ;  /* 0x000c000e020d7981 */ /* 0x000f28000c1e1900 */
[----:B------:R-:W4:Y:S04]  /*0680*/  LDG.E R15, desc[UR14][R2.64+0x1000] ;  /* 0x0010000e020f7981 */ /* 0x000f28000c1e1900 */
[----:B------:R-:W4:Y:S04]  /*0690*/  LDG.E R17, desc[UR14][R2.64+0x1400] ;  /* 0x0014000e02117981 */ /* 0x000f28000c1e1900 */
[----:B------:R-:W4:Y:S04]  /*06a0*/  LDG.E R19, desc[UR14][R2.64+0x1800] ;  /* 0x0018000e02137981 */ /* 0x000f28000c1e1900 */
[----:B------:R-:W4:Y:S01]  /*06b0*/  LDG.E R21, desc[UR14][R2.64+0x1c00] ;  /* 0x001c000e02157981 */ /* 0x000f22000c1e1900 */
[----:B------:R-:W-:-:S02]  /*06c0*/  VIADD R6, R6, 0x800 ;  /* 0x0000080006067836 */ /* 0x000fc40000000000 */
        /* <DEDUP_REMOVED lines=8> */
.L_x_67:
[----:B------:R-:W-:Y:S05]  /*0750*/  BSYNC.RECONVERGENT B2 ;  /* 0x0000000000027941 */ /* 0x000fea0003800200 */
.L_x_66:
        /* <DEDUP_REMOVED lines=14> */
[----:B------:R-:W4:Y:S01]  /*0840*/  LDG.E R13, desc[UR14][R2.64+0xc00] ;  /* 0x000c000e020d7981 */ /* 0x000f22000c1e1900 */
[----:B------:R-:W-:Y:S01]  /*0850*/  IADD3 R6, PT, PT, R6, 0x400, RZ ;  /* 0x0000040006067810 */ /* 0x000fe20007ffe0ff */
[----:B--2--5:R-:W-:-:S04]  /*0860*/  FADD R9, R4, R9 ;  /* 0x0000000904097221 */ /* 0x024fc80000000000 */
[----:B---3--:R-:W-:-:S04]  /*0870*/  FADD R8, R9, R8 ;  /* 0x0000000809087221 */ /* 0x008fc80000000000 */
[----:B----4-:R-:W-:-:S04]  /*0880*/  FADD R8, R8, R11 ;  /* 0x0000000b08087221 */ /* 0x010fc80000000000 */
[----:B------:R-:W-:-:S07]  /*0890*/  FADD R4, R8, R13 ;  /* 0x0000000d08047221 */ /* 0x000fce0000000000 */
.L_x_69:
[----:B------:R-:W-:Y:S05]  /*08a0*/  BSYNC.RECONVERGENT B2 ;  /* 0x0000000000027941 */ /* 0x000fea0003800200 */
.L_x_68:
[----:B------:R-:W-:Y:S05]  /*08b0*/  @!P1 BRA `(.L_x_62) ;  /* 0x00000000002c9947 */ /* 0x000fea0003800000 */
[----:B------:R-:W1:Y:S01]  /*08c0*/  LDC.64 R2, c[0x0][0x380] ;  /* 0x0000e000ff027b82 */ /* 0x000e620000000a00 */
[----:B0-----:R-:W-:Y:S01]  /*08d0*/  IMAD.U32 R9, RZ, RZ, UR16 ;  /* 0x00000010ff097e24 */ /* 0x001fe2000f8e00ff */
[----:B------:R-:W-:-:S03]  /*08e0*/  IADD3 R7, PT, PT, -R7, RZ, RZ ;  /* 0x000000ff07077210 */ /* 0x000fc60007ffe1ff */
[----:B-1----:R-:W-:-:S07]  /*08f0*/  IMAD.WIDE.U32 R2, R9, 0x4000, R2 ;  /* 0x0000400009027825 */ /* 0x002fce00078e0002 */
.L_x_70:
[----:B------:R-:W-:-:S06]  /*0900*/  IMAD.WIDE R8, R6, 0x4, R2 ;  /* 0x0000000406087825 */ /* 0x000fcc00078e0202 */
[----:B------:R-:W2:Y:S01]  /*0910*/  LDG.E R9, desc[UR14][R8.64] ;  /* 0x0000000e08097981 */ /* 0x000ea2000c1e1900 */
[----:B------:R-:W-:Y:S01]  /*0920*/  VIADD R7, R7, 0x1 ;  /* 0x0000000107077836 */ /* 0x000fe20000000000 */
[----:B------:R-:W-:-:S04]  /*0930*/  IADD3 R6, PT, PT, R6, 0x100, RZ ;  /* 0x0000010006067810 */ /* 0x000fc80007ffe0ff */
[----:B------:R-:W-:Y:S01]  /*0940*/  ISETP.NE.AND P0, PT, R7, RZ, PT ;  /* 0x000000ff0700720c */ /* 0x000fe20003f05270 */
[----:B--2--5:R-:W-:-:S12]  /*0950*/  FADD R4, R9, R4 ;  /* 0x0000000409047221 */ /* 0x024fd80000000000 */
[----:B------:R-:W-:Y:S05]  /*0960*/  @P0 BRA `(.L_x_70) ;  /* 0xfffffffc00e40947 */ /* 0x000fea000383ffff */
.L_x_62:
[----:B------:R-:W-:Y:S05]  /*0970*/  BSYNC.RECONVERGENT B1 ;  /* 0x0000000000017941 */ /* 0x000fea0003800200 */
.L_x_61:
[----:B------:R-:W-:Y:S01]  /*0980*/  ISETP.GE.AND P0, PT, R5, 0x100, PT ;  /* 0x000001000500780c */ /* 0x000fe20003f06270 */
[----:B-----5:R-:W-:-:S12]  /*0990*/  IMAD.MOV.U32 R11, RZ, RZ, R4 ;  /* 0x000000ffff0b7224 */ /* 0x020fd800078e0004 */
[----:B------:R-:W-:Y:S05]  /*09a0*/  @!P0 BRA `(.L_x_71) ;  /* 0x0000000000ac8947 */ /* 0x000fea0003800000 */
[----:B------:R-:W1:Y:S01]  /*09b0*/  S2R R7, SR_LANEID ;  /* 0x0000000000077919 */ /* 0x000e620000000000 */
[----:B------:R-:W2:Y:S02]  /*09c0*/  SHFL.DOWN PT, R2, R11, 0x1, 0x1f ;  /* 0x08201f000b027f89 */ /* 0x000ea400000e0000 */
[----:B--2---:R-:W-:Y:S01]  /*09d0*/  FADD R2, R2, R11 ;  /* 0x0000000b02027221 */ /* 0x004fe20000000000 */
[C---:B-1----:R-:W-:Y:S02]  /*09e0*/  ISETP.GT.AND P0, PT, R7.reuse, 0x1e, PT ;  /* 0x0000001e0700780c */ /* 0x042fe40003f04270 */
[----:B------:R-:W-:Y:S02]  /*09f0*/  ISETP.NE.AND P1, PT, R7, RZ, PT ;  /* 0x000000ff0700720c */ /* 0x000fe40003f25270 */
[----:B------:R-:W-:Y:S02]  /*0a00*/  FSEL R2, R11, R2, P0 ;  /* 0x000000020b027208 */ /* 0x000fe40000000000 */
[----:B------:R-:W-:-:S03]  /*0a10*/  ISETP.GT.AND P0, PT, R7, 0x1d, PT ;  /* 0x0000001d0700780c */ /* 0x000fc60003f04270 */
[----:B------:R-:W1:Y:S06]  /*0a20*/  SHFL.DOWN PT, R3, R2, 0x2, 0x1f ;  /* 0x08401f0002037f89 */ /* 0x000e6c00000e0000 */
[----:B------:R-:W2:Y:S01]  /*0a30*/  @!P1 S2R R6, SR_CgaCtaId ;  /* 0x0000000000069919 */ /* 0x000ea20000008800 */
[----:B------:R-:W-:Y:S02]  /*0a40*/  @!P1 MOV R5, 0x400 ;  /* 0x0000040000059802 */ /* 0x000fe40000000f00 */
[----:B------:R-:W-:-:S04]  /*0a50*/  @!P1 SHF.R.U32.HI R4, RZ, 0x3, R0 ;  /* 0x00000003ff049819 */ /* 0x000fc80000011600 */
[----:B------:R-:W-:Y:S01]  /*0a60*/  @!P1 LOP3.LUT R4, R4, 0x7c, RZ, 0xc0, !PT ;  /* 0x0000007c04049812 */ /* 0x000fe200078ec0ff */
[----:B-1----:R-:W-:Y:S01]  /*0a70*/  @!P0 FADD R2, R2, R3 ;  /* 0x0000000302028221 */ /* 0x002fe20000000000 */
[----:B------:R-:W-:-:S04]  /*0a80*/  ISETP.GT.AND P0, PT, R7, 0x1b, PT ;  /* 0x0000001b0700780c */ /* 0x000fc80003f04270 */
[----:B------:R-:W1:Y:S01]  /*0a90*/  SHFL.DOWN PT, R3, R2, 0x4, 0x1f ;  /* 0x08801f0002037f89 */ /* 0x000e6200000e0000 */
[----:B--2---:R-:W-:-:S04]  /*0aa0*/  @!P1 LEA R5, R6, R5, 0x18 ;  /* 0x0000000506059211 */ /* 0x004fc800078ec0ff */
[----:B------:R-:W-:-:S04]  /*0ab0*/  @!P1 IADD3 R4, PT, PT, R4, R5, RZ ;  /* 0x0000000504049210 */ /* 0x000fc80007ffe0ff */
[----:B-1----:R-:W-:Y:S01]  /*0ac0*/  @!P0 FADD R2, R2, R3 ;  /* 0x0000000302028221 */ /* 0x002fe20000000000 */
[----:B------:R-:W-:-:S04]  /*0ad0*/  ISETP.GT.AND P0, PT, R7, 0x17, PT ;  /* 0x000000170700780c */ /* 0x000fc80003f04270 */
[----:B------:R-:W1:Y:S09]  /*0ae0*/  SHFL.DOWN PT, R3, R2, 0x8, 0x1f ;  /* 0x09001f0002037f89 */ /* 0x000e7200000e0000 */
[----:B-1----:R-:W-:Y:S01]  /*0af0*/  @!P0 FADD R2, R2, R3 ;  /* 0x0000000302028221 */ /* 0x002fe20000000000 */
[----:B------:R-:W-:-:S04]  /*0b00*/  ISETP.NE.AND P0, PT, R0, RZ, PT ;  /* 0x000000ff0000720c */ /* 0x000fc80003f05270 */
[----:B------:R-:W1:Y:S02]  /*0b10*/  SHFL.DOWN PT, R3, R2, 0x10, 0x1f ;  /* 0x0a001f0002037f89 */ /* 0x000e6400000e0000 */
[----:B-1----:R-:W-:-:S05]  /*0b20*/  FADD R3, R2, R3 ;  /* 0x0000000302037221 */ /* 0x002fca0000000000 */
[----:B------:R2:W-:Y:S01]  /*0b30*/  @!P1 STS [R4+0x8], R3 ;  /* 0x0000080304009388 */ /* 0x0005e20000000800 */
[----:B------:R-:W-:Y:S01]  /*0b40*/  BAR.SYNC.DEFER_BLOCKING 0x0 ;  /* 0x0000000000007b1d */ /* 0x000fe20000010000 */
[----:B------:R-:W-:-:S04]  /*0b50*/  ISETP.GT.AND P1, PT, R7, 0xf, PT ;  /* 0x0000000f0700780c */ /* 0x000fc80003f24270 */
[----:B0-----:R-:W-:Y:S01]  /*0b60*/  FSEL R9, R2, R3, P1 ;  /* 0x0000000302097208 */ /* 0x001fe20000800000 */
[----:B------:R-:W-:Y:S08]  /*0b70*/  @P0 BRA `(.L_x_72) ;  /* 0x0000001400d00947 */ /* 0x000ff00003800000 */
[----:B------:R-:W0:Y:S01]  /*0b80*/  S2UR UR5, SR_CgaCtaId ;  /* 0x00000000000579c3 */ /* 0x000e220000008800 */
[----:B------:R-:W-:Y:S02]  /*0b90*/  UMOV UR4, 0x400 ;  /* 0x0000040000047882 */ /* 0x000fe40000000000 */
[----:B0-----:R-:W-:-:S09]  /*0ba0*/  ULEA UR4, UR5, UR4, 0x18 ;  /* 0x0000000405047291 */ /* 0x001fd2000f8ec0ff */
[----:B------:R-:W0:Y:S04]  /*0bb0*/  LDS R0, [UR4+0xc] ;  /* 0x00000c04ff007984 */ /* 0x000e280008000800 */
[----:B--2---:R-:W1:Y:S04]  /*0bc0*/  LDS.128 R4, [UR4+0x10] ;  /* 0x00001004ff047984 */ /* 0x004e680008000c00 */
        /* <DEDUP_REMOVED lines=9> */
.L_x_71:
[----:B0-----:R-:W0:Y:S01]  /*0c60*/  S2R R9, SR_LANEID ;  /* 0x0000000000097919 */ /* 0x001e220000000000 */
[----:B------:R-:W-:-:S05]  /*0c70*/  LOP3.LUT R2, R0, 0x3e0, RZ, 0xc0, !PT ;  /* 0x000003e000027812 */ /* 0x000fca00078ec0ff */
[----:B------:R-:W-:Y:S01]  /*0c80*/  VIADD R4, R2, 0x20 ;  /* 0x0000002002047836 */ /* 0x000fe20000000000 */
[----:B------:R-:W-:-:S04]  /*0c90*/  LOP3.LUT R2, RZ, R2, RZ, 0x33, !PT ;  /* 0x00000002ff027212 */ /* 0x000fc800078e33ff */
[----:B------:R-:W-:Y:S02]  /*0ca0*/  ISETP.GT.AND P0, PT, R4, R5, PT ;  /* 0x000000050400720c */ /* 0x000fe40003f04270 */
[----:B------:R-:W-:-:S04]  /*0cb0*/  IADD3 R2, PT, PT, R5, R2, RZ ;  /* 0x0000000205027210 */ /* 0x000fc80007ffe0ff */
[----:B------:R-:W-:-:S05]  /*0cc0*/  SEL R2, R2, 0x1f, P0 ;  /* 0x0000001f02027807 */ /* 0x000fca0000000000 */
[----:B------:R-:W1:Y:S01]  /*0cd0*/  SHFL.DOWN PT, R3, R11, 0x1, R2 ;  /* 0x082000000b037989 */ /* 0x000e6200000e0002 */
[C---:B0-----:R-:W-:Y:S01]  /*0ce0*/  ISETP.GE.AND P0, PT, R9.reuse, R2, PT ;  /* 0x000000020900720c */ /* 0x041fe20003f06270 */
[C---:B------:R-:W-:Y:S01]  /*0cf0*/  VIADD R7, R9.reuse, 0x2 ;  /* 0x0000000209077836 */ /* 0x040fe20000000000 */
[----:B------:R-:W-:-:S11]  /*0d00*/  ISETP.NE.AND P1, PT, R9, RZ, PT ;  /* 0x000000ff0900720c */ /* 0x000fd60003f25270 */
[----:B-1----:R-:W-:Y:S01]  /*0d10*/  @!P0 FADD R11, R3, R11 ;  /* 0x0000000b030b8221 */ /* 0x002fe20000000000 */
[----:B------:R-:W-:Y:S01]  /*0d20*/  ISETP.GT.AND P0, PT, R7, R2, PT ;  /* 0x000000020700720c */ /* 0x000fe20003f04270 */
[----:B------:R-:W0:Y:S01]  /*0d30*/  @!P1 S2R R13, SR_CgaCtaId ;  /* 0x00000000000d9919 */ /* 0x000e220000008800 */
[----:B------:R-:W-:Y:S02]  /*0d40*/  IADD3 R7, PT, PT, R9, 0x4, RZ ;  /* 0x0000000409077810 */ /* 0x000fe40007ffe0ff */
[----:B------:R-:W-:Y:S01]  /*0d50*/  @!P1 MOV R6, 0x400 ;  /* 0x0000040000069802 */ /* 0x000fe20000000f00 */
[----:B------:R-:W1:Y:S01]  /*0d60*/  SHFL.DOWN PT, R3, R11, 0x2, R2 ;  /* 0x084000000b037989 */ /* 0x000e6200000e0002 */
[----:B------:R-:W-:-:S04]  /*0d70*/  @!P1 SHF.R.U32.HI R4, RZ, 0x3, R0 ;  /* 0x00000003ff049819 */ /* 0x000fc80000011600 */
[----:B------:R-:W-:-:S03]  /*0d80*/  @!P1 LOP3.LUT R4, R4, 0x7c, RZ, 0xc0, !PT ;  /* 0x0000007c04049812 */ /* 0x000fc600078ec0ff */
[----:B-1----:R-:W-:Y:S01]  /*0d90*/  @!P0 FADD R11, R11, R3 ;  /* 0x000000030b0b8221 */ /* 0x002fe20000000000 */
[----:B------:R-:W-:Y:S01]  /*0da0*/  ISETP.GT.AND P0, PT, R7, R2, PT ;  /* 0x000000020700720c */ /* 0x000fe20003f04270 */
[----:B------:R-:W-:Y:S01]  /*0db0*/  VIADD R7, R9, 0x8 ;  /* 0x0000000809077836 */ /* 0x000fe20000000000 */
[----:B0-----:R-:W-:Y:S02]  /*0dc0*/  @!P1 LEA R13, R13, R6, 0x18 ;  /* 0x000000060d0d9211 */ /* 0x001fe400078ec0ff */
[----:B------:R-:W0:Y:S03]  /*0dd0*/  SHFL.DOWN PT, R3, R11, 0x4, R2 ;  /* 0x088000000b037989 */ /* 0x000e2600000e0002 */
[----:B------:R-:W-:-:S06]  /*0de0*/  @!P1 IMAD.IADD R4, R4, 0x1, R13 ;  /* 0x0000000104049824 */ /* 0x000fcc00078e020d */
[----:B0-----:R-:W-:Y:S01]  /*0df0*/  @!P0 FADD R11, R11, R3 ;  /* 0x000000030b0b8221 */ /* 0x001fe20000000000 */
[-C--:B------:R-:W-:Y:S02]  /*0e00*/  ISETP.GT.AND P0, PT, R7, R2.reuse, PT ;  /* 0x000000020700720c */ /* 0x080fe40003f04270 */
[----:B------:R-:W-:Y:S02]  /*0e10*/  IADD3 R7, PT, PT, R9, 0x10, RZ ;  /* 0x0000001009077810 */ /* 0x000fe40007ffe0ff */
[----:B------:R-:W0:Y:S09]  /*0e20*/  SHFL.DOWN PT, R3, R11, 0x8, R2 ;  /* 0x090000000b037989 */ /* 0x000e3200000e0002 */
[----:B0-----:R-:W-:Y:S01]  /*0e30*/  @!P0 FADD R11, R11, R3 ;  /* 0x000000030b0b8221 */ /* 0x001fe20000000000 */
[----:B------:R-:W-:-:S04]  /*0e40*/  ISETP.GT.AND P0, PT, R7, R2, PT ;  /* 0x000000020700720c */ /* 0x000fc80003f04270 */
[----:B------:R-:W0:Y:S09]  /*0e50*/  SHFL.DOWN PT, R3, R11, 0x10, R2 ;  /* 0x0a0000000b037989 */ /* 0x000e3200000e0002 */
        /* <DEDUP_REMOVED lines=13> */
[----:B------:R-:W1:Y:S04]  /*0f30*/  LDS R0, [UR4+0xc] ;  /* 0x00000c04ff007984 */ /* 0x000e680008000800 */
[----:B------:R-:W0:Y:S04]  /*0f40*/  LDS.128 R12, [UR4+0x10] ;  /* 0x00001004ff0c7984 */ /* 0x000e280008000c00 */
[----:B------:R-:W2:Y:S01]  /*0f50*/  LDS.64 R2, [UR4+0x20] ;  /* 0x00002004ff027984 */ /* 0x000ea20008000a00 */
[----:B-1----:R-:W-:Y:S01]  /*0f60*/  @P2 FADD R9, R9, R0 ;  /* 0x0000000009092221 */ /* 0x002fe20000000000 */
[----:B------:R-:W-:-:S03]  /*0f70*/  ISETP.GT.AND P2, PT, R5, 0xa0, PT ;  /* 0x000000a00500780c */ /* 0x000fc60003f44270 */
[----:B0-----:R-:W-:Y:S01]  /*0f80*/  @P4 FADD R9, R9, R12 ;  /* 0x0000000c09094221 */ /* 0x001fe20000000000 */
        /* <DEDUP_REMOVED lines=8> */
.L_x_58:
[----:B------:R-:W0:Y:S01]  /*1010*/  S2R R0, SR_TID.X ;  /* 0x0000000000007919 */ /* 0x000e220000002100 */
[----:B------:R-:W1:Y:S01]  /*1020*/  LDC.64 R4, c[0x0][0x380] ;  /* 0x0000e000ff047b82 */ /* 0x000e620000000a00 */
[----:B0-----:R-:W-:-:S04]  /*1030*/  VIADD R7, R0, UR7 ;  /* 0x0000000700077c36 */ /* 0x001fc80008000000 */
[----:B-1----:R-:W-:-:S05]  /*1040*/  IMAD.WIDE.U32 R4, R7, 0x4, R4 ;  /* 0x0000000407047825 */ /* 0x002fca00078e0004 */
[----:B------:R-:W2:Y:S04]  /*1050*/  LDG.E R7, desc[UR14][R4.64] ;  /* 0x0000000e04077981 */ /* 0x000ea8000c1e1900 */
[----:B------:R-:W2:Y:S04]  /*1060*/  LDG.E R8, desc[UR14][R4.64+0x400] ;  /* 0x0004000e04087981 */ /* 0x000ea8000c1e1900 */
[----:B------:R-:W3:Y:S04]  /*1070*/  LDG.E R9, desc[UR14][R4.64+0x800] ;  /* 0x0008000e04097981 */ /* 0x000ee8000c1e1900 */
[----:B------:R-:W3:Y:S04]  /*1080*/  LDG.E R10, desc[UR14][R4.64+0xc00] ;  /* 0x000c000e040a7981 */ /* 0x000ee8000c1e1900 */
[----:B------:R-:W4:Y:S04]  /*1090*/  LDG.E R11, desc[UR14][R4.64+0x1000] ;  /* 0x0010000e040b7981 */ /* 0x000f28000c1e1900 */
[----:B------:R-:W4:Y:S04]  /*10a0*/  LDG.E R12, desc[UR14][R4.64+0x1400] ;  /* 0x0014000e040c7981 */ /* 0x000f28000c1e1900 */
[----:B------:R-:W5:Y:S04]  /*10b0*/  LDG.E R13, desc[UR14][R4.64+0x1800] ;  /* 0x0018000e040d7981 */ /* 0x000f68000c1e1900 */
        /* <DEDUP_REMOVED lines=8> */
[----:B------:R-:W5:Y:S01]  /*1140*/  LDG.E R21, desc[UR14][R4.64+0x3c00] ;  /* 0x003c000e04157981 */ /* 0x000f62000c1e1900 */
[----:B------:R-:W-:-:S04]  /*1150*/  ISETP.GE.U32.AND P0, PT, R23, UR5, PT ;  /* 0x0000000517007c0c */ /* 0x000fc8000bf06070 */
[----:B------:R-:W-:Y:S01]  /*1160*/  ISETP.GE.U32.AND.EX P0, PT, R22, UR4, PT, P0 ;  /* 0x0000000416007c0c */ /* 0x000fe2000bf06100 */
        /* <DEDUP_REMOVED lines=13> */
[----:B------:R-:W-:-:S04]  /*1240*/  FADD R6, R15, R6 ;  /* 0x000000060f067221 */ /* 0x000fc80000000000 */
[----:B------:R-:W-:Y:S01]  /*1250*/  FADD R7, R7, R6 ;  /* 0x0000000607077221 */ /* 0x000fe20000000000 */
[----:B------:R-:W-:Y:S06]  /*1260*/  @!P0 BRA `(.L_x_73) ;  /* 0x0000000c006c8947 */ /* 0x000fec0003800000 */
[----:B------:R-:W-:Y:S01]  /*1270*/  UIADD3 UR8, UP0, UPT, UR5, UR7, URZ ;  /* 0x0000000705087290 */ /* 0x000fe2000ff1e0ff */
[----:B------:R-:W-:Y:S01]  /*1280*/  IADD3 R23, P2, PT, R2, -0x1000, RZ ;  /* 0xfffff00002177810 */ /* 0x000fe20007f5e0ff */
[----:B------:R-:W0:Y:S01]  /*1290*/  LDCU.64 UR12, c[0x0][0x380] ;  /* 0x00007000ff0c77ac */ /* 0x000e220008000a00 */
[----:B------:R-:W-:Y:S02]  /*12a0*/  LOP3.LUT R5, RZ, R0, RZ, 0x33, !PT ;  /* 0x00000000ff057212 */ /* 0x000fe400078e33ff */
[----:B------:R-:W-:Y:S01]  /*12b0*/  IADD3.X R8, PT, PT, R3, -0x1, RZ, P2, !PT ;  /* 0xffffffff03087810 */ /* 0x000fe200017fe4ff */
[----:B------:R-:W-:Y:S01]  /*12c0*/  UIADD3.X UR9, UPT, UPT, URZ, UR4, URZ, UP0, !UPT ;  /* 0x00000004ff097290 */ /* 0x000fe200087fe4ff */
[----:B------:R-:W-:Y:S01]  /*12d0*/  ISETP.LT.U32.AND P0, PT, R23, UR8, PT ;  /* 0x0000000817007c0c */ /* 0x000fe2000bf01070 */
[----:B------:R-:W-:Y:S01]  /*12e0*/  UMOV UR6, UR5 ;  /* 0x0000000500067c82 */ /* 0x000fe20008000000 */
[----:B------:R-:W-:Y:S01]  /*12f0*/  IADD3 R9, P1, PT, R0, UR8, RZ ;  /* 0x0000000800097c10 */ /* 0x000fe2000ff3e0ff */
[----:B------:R-:W-:Y:S01]  /*1300*/  UMOV UR4, URZ ;  /* 0x000000ff00047c82 */ /* 0x000fe20008000000 */
[----:B------:R-:W-:Y:S01]  /*1310*/  IADD3 R5, PT, PT, R2, -UR5, R5 ;  /* 0x8000000502057c10 */ /* 0x000fe2000fffe005 */
[----:B------:R-:W-:Y:S01]  /*1320*/  UMOV UR10, UR8 ;  /* 0x00000008000a7c82 */ /* 0x000fe20008000000 */
[----:B------:R-:W-:Y:S01]  /*1330*/  MOV R11, UR9 ;  /* 0x00000009000b7c02 */ /* 0x000fe20008000f00 */
[----:B------:R-:W-:-:S03]  /*1340*/  IMAD.X R0, RZ, RZ, UR9, P1 ;  /* 0x00000009ff007e24 */ /* 0x000fc600088e06ff */
[----:B------:R-:W-:Y:S02]  /*1350*/  ISETP.GT.U32.AND.EX P0, PT, R11, R8, PT, P0 ;  /* 0x000000080b00720c */ /* 0x000fe40003f04100 */
[----:B0-----:R-:W-:-:S04]  /*1360*/  LEA R6, P2, R9, UR12, 0x2 ;  /* 0x0000000c09067c11 */ /* 0x001fc8000f8410ff */
[----:B------:R-:W-:Y:S02]  /*1370*/  IADD3 R6, P1, PT, R6, 0x2000, RZ ;  /* 0x0000200006067810 */ /* 0x000fe40007f3e0ff */
[----:B------:R-:W-:Y:S02]  /*1380*/  LEA.HI.X R9, R9, UR13, R0, 0x2, P2 ;  /* 0x0000000d09097c11 */ /* 0x000fe400090f1400 */
[----:B------:R-:W-:Y:S01]  /*1390*/  IADD3 R0, PT, PT, R5, -UR7, RZ ;  /* 0x8000000705007c10 */ /* 0x000fe2000fffe0ff */
[----:B------:R-:W-:Y:S02]  /*13a0*/  UMOV UR7, UR9 ;  /* 0x0000000900077c82 */ /* 0x000fe40008000000 */
[----:B------:R-:W-:Y:S01]  /*13b0*/  IMAD.X R9, RZ, RZ, R9, P1 ;  /* 0x000000ffff097224 */ /* 0x000fe200008e0609 */
[----:B------:R-:W-:Y:S06]  /*13c0*/  @P0 BRA `(.L_x_74) ;  /* 0x0000000400000947 */ /* 0x000fec0003800000 */
[----:B------:R-:W0:Y:S01]  /*13d0*/  LDC.64 R2, c[0x0][0x3b8] ;  /* 0x0000ee00ff027b82 */ /* 0x000e220000000a00 */
[----:B------:R-:W1:Y:S01]  /*13e0*/  LDCU.64 UR12, c[0x0][0x380] ;  /* 0x00007000ff0c77ac */ /* 0x000e620008000a00 */
[----:B------:R-:W-:Y:S01]  /*13f0*/  NOP ;  /* 0x0000000000007918 */ /* 0x000fe20000000000 */
.L_x_75:
[----:B------:R-:W2:Y:S02]  /*1400*/  S2R R5, SR_TID.X ;  /* 0x0000000000057919 */ /* 0x000ea40000002100 */
[----:B--2---:R-:W-:-:S04]  /*1410*/  IADD3 R5, P0, PT, R5, UR8, RZ ;  /* 0x0000000805057c10 */ /* 0x004fc8000ff1e0ff */
[----:B------:R-:W-:Y:S02]  /*1420*/  IADD3.X R10, PT, PT, RZ, UR9, RZ, P0, !PT ;  /* 0x00000009ff0a7c10 */ /* 0x000fe400087fe4ff */
[----:B-1----:R-:W-:-:S04]  /*1430*/  LEA R4, P0, R5, UR12, 0x2 ;  /* 0x0000000c05047c11 */ /* 0x002fc8000f8010ff */
[----:B------:R-:W-:-:S05]  /*1440*/  LEA.HI.X R5, R5, UR13, R10, 0x2, P0 ;  /* 0x0000000d05057c11 */ /* 0x000fca00080f140a */
        /* <DEDUP_REMOVED lines=15> */
[----:B------:R1:W5:Y:S01]  /*1540*/  LDG.E R22, desc[UR14][R4.64+0x3c00] ;  /* 0x003c000e04167981 */ /* 0x000362000c1e1900 */
[----:B------:R-:W-:-:S02]  /*1550*/  USHF.R.S32.HI UR11, URZ, 0x1f, UR5 ;  /* 0x0000001fff0b7899 */ /* 0x000fc40008011405 */
[----:B------:R-:W-:-:S04]  /*1560*/  UIADD3 UR6, UP0, UPT, UR5, UR10, URZ ;  /* 0x0000000a05067290 */ /* 0x000fc8000ff1e0ff */
[----:B------:R-:W-:Y:S01]  /*1570*/  UIADD3.X UR7, UPT, UPT, UR11, UR7, URZ, UP0, !UPT ;  /* 0x000000070b077290 */ /* 0x000fe200087fe4ff */
[----:B--2---:R-:W-:Y:S01]  /*1580*/  FADD R7, R24, R7 ;  /* 0x0000000718077221 */ /* 0x004fe20000000000 */
[----:B0-----:R-:W-:-:S04]  /*1590*/  IADD3 R24, P1, PT, R2, -UR8, RZ ;  /* 0x8000000802187c10 */ /* 0x001fc8000ff3e0ff */
[----:B------:R-:W-:Y:S02]  /*15a0*/  ISETP.GE.U32.AND P0, PT, R24, UR5, PT ;  /* 0x0000000518007c0c */ /* 0x000fe4000bf06070 */
[----:B-1----:R-:W-:Y:S01]  /*15b0*/  IADD3.X R4, PT, PT, R3, ~UR9, RZ, P1, !PT ;  /* 0x8000000903047c10 */ /* 0x002fe20008ffe4ff */
[----:B---3--:R-:W-:-:S03]  /*15c0*/  FADD R26, R25, R26 ;  /* 0x0000001a191a7221 */ /* 0x008fc60000000000 */
[----:B------:R-:W-:Y:S01]  /*15d0*/  ISETP.GE.U32.AND.EX P0, PT, R4, UR11, PT, P0 ;  /* 0x0000000b04007c0c */ /* 0x000fe2000bf06100 */
        /* <DEDUP_REMOVED lines=12> */
[----:B------:R-:W-:-:S04]  /*16a0*/  FADD R7, R7, R10 ;  /* 0x0000000a07077221 */ /* 0x000fc80000000000 */
[----:B------:R-:W-:Y:S01]  /*16b0*/  FADD R7, R22, R7 ;  /* 0x0000000716077221 */ /* 0x000fe20000000000 */
[----:B------:R-:W-:Y:S06]  /*16c0*/  @!P0 BRA `(.L_x_73) ;  /* 0x0000000800548947 */ /* 0x000fec0003800000 */
[----:B------:R-:W-:Y:S01]  /*16d0*/  UIADD3 UR8, UP0, UPT, UR5, UR8, URZ ;  /* 0x0000000805087290 */ /* 0x000fe2000ff1e0ff */
[----:B------:R-:W-:Y:S01]  /*16e0*/  MOV R5, R9 ;  /* 0x0000000900057202 */ /* 0x000fe20000000f00 */
[----:B------:R-:W-:Y:S01]  /*16f0*/  IMAD.U32 R11, RZ, RZ, UR5 ;  /* 0x00000005ff0b7e24 */ /* 0x000fe2000f8e00ff */
[----:B------:R-:W-:Y:S01]  /*1700*/  UIADD3 UR4, UPT, UPT, UR4, 0x1, URZ ;  /* 0x0000000104047890 */ /* 0x000fe2000fffe0ff */
[----:B------:R-:W-:Y:S01]  /*1710*/  IMAD.MOV.U32 R4, RZ, RZ, R6 ;  /* 0x000000ffff047224 */ /* 0x000fe200078e0006 */
[----:B------:R-:W-:Y:S01]  /*1720*/  UIADD3.X UR9, UPT, UPT, UR11, UR9, URZ, UP0, !UPT ;  /* 0x000000090b097290 */ /* 0x000fe200087fe4ff */
[----:B------:R-:W-:Y:S01]  /*1730*/  ISETP.LT.U32.AND P0, PT, R23, UR8, PT ;  /* 0x0000000817007c0c */ /* 0x000fe2000bf01070 */
[----:B------:R-:W-:Y:S01]  /*1740*/  VIADD R0, R0, -UR5 ;  /* 0x8000000500007c36 */ /* 0x000fe20008000000 */
[----:B------:R-:W-:Y:S01]  /*1750*/  UMOV UR10, UR6 ;  /* 0x00000006000a7c82 */ /* 0x000fe20008000000 */
[----:B------:R-:W-:Y:S02]  /*1760*/  IMAD.WIDE R4, R11, 0x4, R4 ;  /* 0x000000040b047825 */ /* 0x000fe400078e0204 */
[----:B------:R-:W-:-:S02]  /*1770*/  MOV R13, UR9 ;  /* 0x00000009000d7c02 */ /* 0x000fc40008000f00 */
[----:B------:R-:W-:Y:S01]  /*1780*/  IMAD.MOV.U32 R6, RZ, RZ, R4 ;  /* 0x000000ffff067224 */ /* 0x000fe200078e0004 */
[----:B------:R-:W-:Y:S02]  /*1790*/  MOV R9, R5 ;  /* 0x0000000500097202 */ /* 0x000fe40000000f00 */
[----:B------:R-:W-:-:S13]  /*17a0*/  ISETP.GT.U32.AND.EX P0, PT, R13, R8, PT, P0 ;  /* 0x000000080d00720c */ /* 0x000fda0003f04100 */
[----:B------:R-:W-:Y:S05]  /*17b0*/  @!P0 BRA `(.L_x_75) ;  /* 0xfffffffc00108947 */ /* 0x000fea000383ffff */
[----:B------:R-:W-:-:S05]  /*17c0*/  UMOV UR6, UR5 ;  /* 0x0000000500067c82 */ /* 0x000fca0008000000 */
.L_x_74:
[----:B------:R-:W0:Y:S01]  /*17d0*/  S2R R5, SR_TID.X ;  /* 0x0000000000057919 */ /* 0x000e220000002100 */
[C---:B------:R-:W-:Y:S01]  /*17e0*/  IADD3 R4, PT, PT, R2.reuse, -UR8, RZ ;  /* 0x8000000802047c10 */ /* 0x040fe2000fffe0ff */
[----:B------:R-:W-:Y:S01]  /*17f0*/  IMAD.U32 R8, RZ, RZ, UR9 ;  /* 0x00000009ff087e24 */ /* 0x000fe2000f8e00ff */
[----:B------:R-:W-:Y:S01]  /*1800*/  ISETP.LE.U32.AND P1, PT, R2, UR8, PT ;  /* 0x0000000802007c0c */ /* 0x000fe2000bf23070 */
[----:B------:R-:W-:Y:S01]  /*1810*/  BSSY.RECONVERGENT B1, `(.L_x_73) ;  /* 0x0000080000017945 */ /* 0x000fe20003800200 */
[----:B0-----:R-:W-:-:S04]  /*1820*/  ISETP.GE.AND P0, PT, R5, R4, PT ;  /* 0x000000040500720c */ /* 0x001fc80003f06270 */
[----:B------:R-:W-:-:S13]  /*1830*/  ISETP.GE.U32.OR.EX P0, PT, R8, R3, P0, P1 ;  /* 0x000000030800720c */ /* 0x000fda0000706510 */
[----:B------:R-:W-:Y:S05]  /*1840*/  @P0 BRA `(.L_x_76) ;  /* 0x0000000400f00947 */ /* 0x000fea0003800000 */
[----:B------:R-:W0:Y:S01]  /*1850*/  LDC R4, c[0x0][0x3c0] ;  /* 0x0000f000ff047b82 */ /* 0x000e220000000800 */
[----:B------:R-:W-:Y:S01]  /*1860*/  USHF.L.U32 UR5, UR16, 0xc, URZ ;  /* 0x0000000c10057899 */ /* 0x000fe200080006ff */
[----:B------:R-:W-:Y:S01]  /*1870*/  LOP3.LUT R3, RZ, R5, RZ, 0x33, !PT ;  /* 0x00000005ff037212 */ /* 0x000fe200078e33ff */
[----:B------:R-:W-:Y:S02]  /*1880*/  BSSY.RECONVERGENT B2, `(.L_x_77) ;  /* 0x0000037000027945 */ /* 0x000fe40003800200 */
[----:B------:R-:W-:-:S06]  /*1890*/  UIADD3 UR5, UPT, UPT, UR5, UR6, URZ ;  /* 0x0000000605057290 */ /* 0x000fcc000fffe0ff */
[----:B------:R-:W-:Y:S01]  /*18a0*/  IADD3 R2, PT, PT, R2, -UR5, R3 ;  /* 0x8000000502027c10 */ /* 0x000fe2000fffe003 */
[----:B0-----:R-:W-:Y:S01]  /*18b0*/  IMAD R3, R4, UR4, RZ ;  /* 0x0000000404037c24 */ /* 0x001fe2000f8e02ff */
[----:B------:R-:W-:-:S03]  /*18c0*/  MOV R4, R5 ;  /* 0x0000000500047202 */ /* 0x000fc60000000f00 */
[----:B------:R-:W-:-:S05]  /*18d0*/  IMAD R2, R3, -0x1000, R2 ;  /* 0xfffff00003027824 */ /* 0x000fca00078e0202 */
[C---:B------:R-:W-:Y:S02]  /*18e0*/  ISETP.GE.U32.AND P0, PT, R2.reuse, 0xf00, PT ;  /* 0x00000f000200780c */ /* 0x040fe40003f06070 */
[----:B------:R-:W-:-:S04]  /*18f0*/  LEA.HI R19, R2, 0x1, RZ, 0x18 ;  /* 0x0000000102137811 */ /* 0x000fc800078fc0ff */
[----:B------:R-:W-:-:S04]  /*1900*/  LOP3.LUT R21, R19, 0xf, RZ, 0xc0, !PT ;  /* 0x0000000f13157812 */ /* 0x000fc800078ec0ff */
[----:B------:R-:W-:-:S03]  /*1910*/  ISETP.NE.AND P1, PT, R21, RZ, PT ;  /* 0x000000ff1500720c */ /* 0x000fc60003f25270 */
[----:B------:R-:W-:Y:S10]  /*1920*/  @!P0 BRA `(.L_x_78) ;  /* 0x0000000000b08947 */ /* 0x000ff40003800000 */
[----:B------:R-:W-:Y:S01]  /*1930*/  LEA.HI R2, R0, 0x1, RZ, 0x18 ;  /* 0x0000000100027811 */ /* 0x000fe200078fc0ff */
[----:B------:R-:W-:-:S03]  /*1940*/  IMAD.MOV.U32 R4, RZ, RZ, R5 ;  /* 0x000000ffff047224 */ /* 0x000fc600078e0005 */
[----:B------:R-:W-:-:S04]  /*1950*/  LOP3.LUT R2, R2, 0x1fffff0, RZ, 0xc0, !PT ;  /* 0x01fffff002027812 */ /* 0x000fc800078ec0ff */
[----:B------:R-:W-:-:S07]  /*1960*/  IADD3 R8, PT, PT, -R2, RZ, RZ ;  /* 0x000000ff02087210 */ /* 0x000fce0007ffe1ff */
.L_x_79:
[----:B------:R-:W-:Y:S01]  /*1970*/  IMAD.MOV.U32 R2, RZ, RZ, R6 ;  /* 0x000000ffff027224 */ /* 0x000fe200078e0006 */
[----:B------:R-:W-:-:S05]  /*1980*/  MOV R3, R9 ;  /* 0x0000000900037202 */ /* 0x000fca0000000f00 */
[----:B------:R-:W2:Y:S04]  /*1990*/  LDG.E R18, desc[UR14][R2.64+-0x2000] ;  /* 0xffe0000e02127981 */ /* 0x000ea8000c1e1900 */
[----:B------:R-:W3:Y:S04]  /*19a0*/  LDG.E R17, desc[UR14][R2.64+-0x1c00] ;  /* 0xffe4000e02117981 */ /* 0x000ee8000c1e1900 */
        /* <DEDUP_REMOVED lines=14> */
[----:B------:R-:W-:-:S02]  /*1a90*/  VIADD R8, R8, 0x10 ;  /* 0x0000001008087836 */ /* 0x000fc40000000000 */
[----:B------:R-:W-:-:S03]  /*1aa0*/  VIADD R4, R4, 0x1000 ;  /* 0x0000100004047836 */ /* 0x000fc60000000000 */
[----:B------:R-:W-:Y:S01]  /*1ab0*/  ISETP.NE.AND P0, PT, R8, RZ, PT ;  /* 0x000000ff0800720c */ /* 0x000fe20003f05270 */
[----:B--2---:R-:W-:-:S04]  /*1ac0*/  FADD R18, R18, R7 ;  /* 0x0000000712127221 */ /* 0x004fc80000000000 */
        /* <DEDUP_REMOVED lines=13> */
[----:B------:R-:W-:-:S03]  /*1ba0*/  IADD3 R6, P2, PT, R2, 0x4000, RZ ;  /* 0x0000400002067810 */ /* 0x000fc60007f5e0ff */
[----:B------:R-:W-:Y:S01]  /*1bb0*/  FADD R10, R10, R9 ;  /* 0x000000090a0a7221 */ /* 0x000fe20000000000 */
[----:B------:R-:W-:-:S03]  /*1bc0*/  IADD3.X R9, PT, PT, RZ, R3, RZ, P2, !PT ;  /* 0x00000003ff097210 */ /* 0x000fc600017fe4ff */
[----:B------:R-:W-:Y:S01]  /*1bd0*/  FADD R7, R10, R5 ;  /* 0x000000050a077221 */ /* 0x000fe20000000000 */
[----:B------:R-:W-:Y:S06]  /*1be0*/  @P0 BRA `(.L_x_79) ;  /* 0xfffffffc00600947 */ /* 0x000fec000383ffff */
.L_x_78:
[----:B------:R-:W-:Y:S05]  /*1bf0*/  BSYNC.RECONVERGENT B2 ;  /* 0x0000000000027941 */ /* 0x000fea0003800200 */
.L_x_77:
[----:B------:R-:W-:Y:S05]  /*1c00*/  @!P1 BRA `(.L_x_76) ;  /* 0x0000000400009947 */ /* 0x000fea0003800000 */
[----:B------:R-:W-:Y:S01]  /*1c10*/  ISETP.GE.U32.AND P0, PT, R21, 0x8, PT ;  /* 0x000000081500780c */ /* 0x000fe20003f06070 */
[----:B------:R-:W-:Y:S01]  /*1c20*/  BSSY.RECONVERGENT B2, `(.L_x_80) ;  /* 0x0000019000027945 */ /* 0x000fe20003800200 */
[----:B------:R-:W-:-:S04]  /*1c30*/  LOP3.LUT R9, R19, 0x7, RZ, 0xc0, !PT ;  /* 0x0000000713097812 */ /* 0x000fc800078ec0ff */
[----:B------:R-:W-:-:S07]  /*1c40*/  ISETP.NE.AND P1, PT, R9, RZ, PT ;  /* 0x000000ff0900720c */ /* 0x000fce0003f25270 */
[----:B------:R-:W-:Y:S06]  /*1c50*/  @!P0 BRA `(.L_x_81) ;  /* 0x0000000000548947 */ /* 0x000fec0003800000 */
[----:B------:R-:W-:-:S04]  /*1c60*/  IADD3 R3, P0, PT, R4, UR8, RZ ;  /* 0x0000000804037c10 */ /* 0x000fc8000ff1e0ff */
[----:B------:R-:W-:Y:S02]  /*1c70*/  IADD3.X R6, PT, PT, RZ, UR9, RZ, P0, !PT ;  /* 0x00000009ff067c10 */ /* 0x000fe400087fe4ff */
[----:B------:R-:W-:-:S04]  /*1c80*/  LEA R2, P0, R3, UR12, 0x2 ;  /* 0x0000000c03027c11 */ /* 0x000fc8000f8010ff */
[----:B------:R-:W-:-:S05]  /*1c90*/  LEA.HI.X R3, R3, UR13, R6, 0x2, P0 ;  /* 0x0000000d03037c11 */ /* 0x000fca00080f1406 */
[----:B------:R-:W2:Y:S04]  /*1ca0*/  LDG.E R6, desc[UR14][R2.64] ;  /* 0x0000000e02067981 */ /* 0x000ea8000c1e1900 */
[----:B------:R-:W3:Y:S04]  /*1cb0*/  LDG.E R5, desc[UR14][R2.64+0x400] ;  /* 0x0004000e02057981 */ /* 0x000ee8000c1e1900 */
[----:B------:R-:W4:Y:S04]  /*1cc0*/  LDG.E R8, desc[UR14][R2.64+0x800] ;  /* 0x0008000e02087981 */ /* 0x000f28000c1e1900 */
[----:B------:R-:W5:Y:S04]  /*1cd0*/  LDG.E R10, desc[UR14][R2.64+0xc00] ;  /* 0x000c000e020a7981 */ /* 0x000f68000c1e1900 */
[----:B------:R-:W5:Y:S04]  /*1ce0*/  LDG.E R12, desc[UR14][R2.64+0x1000] ;  /* 0x0010000e020c7981 */ /* 0x000f68000c1e1900 */
[----:B------:R-:W5:Y:S04]  /*1cf0*/  LDG.E R14, desc[UR14][R2.64+0x1400] ;  /* 0x0014000e020e7981 */ /* 0x000f68000c1e1900 */
[----:B------:R-:W5:Y:S04]  /*1d00*/  LDG.E R16, desc[UR14][R2.64+0x1800] ;  /* 0x0018000e02107981 */ /* 0x000f68000c1e1900 */
[----:B------:R-:W5:Y:S01]  /*1d10*/  LDG.E R18, desc[UR14][R2.64+0x1c00] ;  /* 0x001c000e02127981 */ /* 0x000f62000c1e1900 */
[----:B------:R-:W-:-:S02]  /*1d20*/  VIADD R4, R4, 0x800 ;  /* 0x0000080004047836 */ /* 0x000fc40000000000 */
[----:B--2---:R-:W-:-:S04]  /*1d30*/  FADD R6, R7, R6 ;  /* 0x0000000607067221 */ /* 0x004fc80000000000 */
[----:B---3--:R-:W-:-:S04]  /*1d40*/  FADD R5, R6, R5 ;  /* 0x0000000506057221 */ /* 0x008fc80000000000 */
[----:B----4-:R-:W-:-:S04]  /*1d50*/  FADD R5, R5, R8 ;  /* 0x0000000805057221 */ /* 0x010fc80000000000 */
[----:B-----5:R-:W-:-:S04]  /*1d60*/  FADD R5, R5, R10 ;  /* 0x0000000a05057221 */ /* 0x020fc80000000000 */
[----:B------:R-:W-:-:S04]  /*1d70*/  FADD R5, R5, R12 ;  /* 0x0000000c05057221 */ /* 0x000fc80000000000 */
[----:B------:R-:W-:-:S04]  /*1d80*/  FADD R5, R5, R14 ;  /* 0x0000000e05057221 */ /* 0x000fc80000000000 */
[----:B------:R-:W-:-:S04]  /*1d90*/  FADD R5, R5, R16 ;  /* 0x0000001005057221 */ /* 0x000fc80000000000 */
[----:B------:R-:W-:-:S07]  /*1da0*/  FADD R7, R5, R18 ;  /* 0x0000001205077221 */ /* 0x000fce0000000000 */
.L_x_81:
[----:B------:R-:W-:Y:S05]  /*1db0*/  BSYNC.RECONVERGENT B2 ;  /* 0x0000000000027941 */ /* 0x000fea0003800200 */
.L_x_80:
[----:B------:R-:W-:Y:S05]  /*1dc0*/  @!P1 BRA `(.L_x_76) ;  /* 0x0000000000909947 */ /* 0x000fea0003800000 */
[----:B------:R-:W-:Y:S01]  /*1dd0*/  ISETP.GE.U32.AND P0, PT, R9, 0x4, PT ;  /* 0x000000040900780c */ /* 0x000fe20003f06070 */
[----:B------:R-:W-:Y:S01]  /*1de0*/  BSSY.RECONVERGENT B2, `(.L_x_82) ;  /* 0x0000010000027945 */ /* 0x000fe20003800200 */
[----:B------:R-:W-:-:S11]  /*1df0*/  LOP3.LUT P1, RZ, R19, 0x3, RZ, 0xc0, !PT ;  /* 0x0000000313ff7812 */ /* 0x000fd6000782c0ff */
[----:B------:R-:W-:Y:S05]  /*1e00*/  @!P0 BRA `(.L_x_83) ;  /* 0x0000000000348947 */ /* 0x000fea0003800000 */
[----:B------:R-:W-:-:S04]  /*1e10*/  IADD3 R3, P0, PT, R4, UR8, RZ ;  /* 0x0000000804037c10 */ /* 0x000fc8000ff1e0ff */
[----:B------:R-:W-:Y:S02]  /*1e20*/  IADD3.X R6, PT, PT, RZ, UR9, RZ, P0, !PT ;  /* 0x00000009ff067c10 */ /* 0x000fe400087fe4ff */
[----:B------:R-:W-:-:S04]  /*1e30*/  LEA R2, P0, R3, UR12, 0x2 ;  /* 0x0000000c03027c11 */ /* 0x000fc8000f8010ff */
[----:B------:R-:W-:-:S05]  /*1e40*/  LEA.HI.X R3, R3, UR13, R6, 0x2, P0 ;  /* 0x0000000d03037c11 */ /* 0x000fca00080f1406 */
[----:B------:R-:W2:Y:S04]  /*1e50*/  LDG.E R6, desc[UR14][R2.64] ;  /* 0x0000000e02067981 */ /* 0x000ea8000c1e1900 */
[----:B------:R-:W3:Y:S04]  /*1e60*/  LDG.E R5, desc[UR14][R2.64+0x400] ;  /* 0x0004000e02057981 */ /* 0x000ee8000c1e1900 */
[----:B------:R-:W4:Y:S04]  /*1e70*/  LDG.E R8, desc[UR14][R2.64+0x800] ;  /* 0x0008000e02087981 */ /* 0x000f28000c1e1900 */
[----:B------:R-:W5:Y:S01]  /*1e80*/  LDG.E R10, desc[UR14][R2.64+0xc00] ;  /* 0x000c000e020a7981 */ /* 0x000f62000c1e1900 */
[----:B------:R-:W-:-:S02]  /*1e90*/  VIADD R4, R4, 0x400 ;  /* 0x0000040004047836 */ /* 0x000fc40000000000 */
[----:B--2---:R-:W-:-:S04]  /*1ea0*/  FADD R6, R7, R6 ;  /* 0x0000000607067221 */ /* 0x004fc80000000000 */
[----:B---3--:R-:W-:-:S04]  /*1eb0*/  FADD R5, R6, R5 ;  /* 0x0000000506057221 */ /* 0x008fc80000000000 */
[----:B----4-:R-:W-:-:S04]  /*1ec0*/  FADD R5, R5, R8 ;  /* 0x0000000805057221 */ /* 0x010fc80000000000 */
[----:B-----5:R-:W-:-:S07]  /*1ed0*/  FADD R7, R5, R10 ;  /* 0x0000000a05077221 */ /* 0x020fce0000000000 */
.L_x_83:
[----:B------:R-:W-:Y:S05]  /*1ee0*/  BSYNC.RECONVERGENT B2 ;  /* 0x0000000000027941 */ /* 0x000fea0003800200 */
.L_x_82:
[----:B------:R-:W-:Y:S05]  /*1ef0*/  @!P1 BRA `(.L_x_76) ;  /* 0x0000000000449947 */ /* 0x000fea0003800000 */
[----:B------:R-:W-:Y:S02]  /*1f00*/  LOP3.LUT R0, R0, 0xffff, RZ, 0xc0, !PT ;  /* 0x0000ffff00007812 */ /* 0x000fe400078ec0ff */
[----:B------:R-:W-:Y:S02]  /*1f10*/  IADD3 R5, P0, PT, R4, UR10, RZ ;  /* 0x0000000a04057c10 */ /* 0x000fe4000ff1e0ff */
[----:B------:R-:W-:Y:S02]  /*1f20*/  LEA.HI R0, R0, 0x1, RZ, 0x18 ;  /* 0x0000000100007811 */ /* 0x000fe400078fc0ff */
[----:B------:R-:W-:Y:S02]  /*1f30*/  LEA R4, P1, R5, UR12, 0x2 ;  /* 0x0000000c05047c11 */ /* 0x000fe4000f8210ff */
[----:B------:R-:W-:Y:S02]  /*1f40*/  LOP3.LUT R0, R0, 0x3, RZ, 0xc0, !PT ;  /* 0x0000000300007812 */ /* 0x000fe400078ec0ff */
[----:B------:R-:W-:-:S03]  /*1f50*/  IADD3.X R2, PT, PT, RZ, UR7, RZ, P0, !PT ;  /* 0x00000007ff027c10 */ /* 0x000fc600087fe4ff */
[----:B------:R-:W-:Y:S01]  /*1f60*/  IMAD.MOV R0, RZ, RZ, -R0 ;  /* 0x000000ffff007224 */ /* 0x000fe200078e0a00 */
[----:B------:R-:W-:-:S07]  /*1f70*/  LEA.HI.X R5, R5, UR13, R2, 0x2, P1 ;  /* 0x0000000d05057c11 */ /* 0x000fce00088f1402 */
.L_x_84:
[----:B------:R-:W-:Y:S01]  /*1f80*/  MOV R2, R4 ;  /* 0x0000000400027202 */ /* 0x000fe20000000f00 */
[----:B------:R-:W-:-:S05]  /*1f90*/  IMAD.MOV.U32 R3, RZ, RZ, R5 ;  /* 0x000000ffff037224 */ /* 0x000fca00078e0005 */
[----:B------:R-:W2:Y:S01]  /*1fa0*/  LDG.E R2, desc[UR14][R2.64] ;  /* 0x0000000e02027981 */ /* 0x000ea2000c1e1900 */
[----:B------:R-:W-:Y:S02]  /*1fb0*/  IADD3 R0, PT, PT, R0, 0x1, RZ ;  /* 0x0000000100007810 */ /* 0x000fe40007ffe0ff */
[----:B------:R-:W-:Y:S02]  /*1fc0*/  IADD3 R4, P1, PT, R4, 0x400, RZ ;  /* 0x0000040004047810 */ /* 0x000fe40007f3e0ff */
[----:B------:R-:W-:-:S03]  /*1fd0*/  ISETP.NE.AND P0, PT, R0, RZ, PT ;  /* 0x000000ff0000720c */ /* 0x000fc60003f05270 */
[----:B------:R-:W-:Y:S02]  /*1fe0*/  IMAD.X R5, RZ, RZ, R5, P1 ;  /* 0x000000ffff057224 */ /* 0x000fe400008e0605 */
[----:B--2---:R-:W-:-:S08]  /*1ff0*/  FADD R7, R2, R7 ;  /* 0x0000000702077221 */ /* 0x004fd00000000000 */
[----:B------:R-:W-:Y:S05]  /*2000*/  @P0 BRA `(.L_x_84) ;  /* 0xfffffffc00dc0947 */ /* 0x000fea000383ffff */
.L_x_76:
[----:B------:R-:W-:Y:S05]  /*2010*/  BSYNC.RECONVERGENT B1 ;  /* 0x0000000000017941 */ /* 0x000fea0003800200 */
.L_x_73:
[----:B------:R-:W0:Y:S01]  /*2020*/  S2R R6, SR_LANEID ;  /* 0x0000000000067919 */ /* 0x000e220000000000 */
[----:B------:R-:W1:Y:S01]  /*2030*/  SHFL.DOWN PT, R0, R7, 0x1, 0x1f ;  /* 0x08201f0007007f89 */ /* 0x000e6200000e0000 */
[----:B------:R-:W2:Y:S01]  /*2040*/  S2R R5, SR_TID.X ;  /* 0x0000000000057919 */ /* 0x000ea20000002100 */
[C---:B0-----:R-:W-:Y:S02]  /*2050*/  ISETP.GT.AND P0, PT, R6.reuse, 0x1e, PT ;  /* 0x0000001e0600780c */ /* 0x041fe40003f04270 */
[----:B------:R-:W-:-:S11]  /*2060*/  ISETP.NE.AND P1, PT, R6, RZ, PT ;  /* 0x000000ff0600720c */ /* 0x000fd60003f25270 */
[----:B-1----:R-:W-:Y:S01]  /*2070*/  @!P0 FADD R7, R0, R7 ;  /* 0x0000000700078221 */ /* 0x002fe20000000000 */
[----:B------:R-:W-:Y:S01]  /*2080*/  ISETP.GT.AND P0, PT, R6, 0x1d, PT ;  /* 0x0000001d0600780c */ /* 0x000fe20003f04270 */
[----:B------:R-:W0:Y:S01]  /*2090*/  @!P1 S2R R4, SR_CgaCtaId ;  /* 0x0000000000049919 */ /* 0x000e220000008800 */
[----:B------:R-:W-:Y:S02]  /*20a0*/  @!P1 MOV R3, 0x400 ;  /* 0x0000040000039802 */ /* 0x000fe40000000f00 */
[----:B--2---:R-:W-:Y:S01]  /*20b0*/  @!P1 SHF.R.U32.HI R2, RZ, 0x3, R5 ;  /* 0x00000003ff029819 */ /* 0x004fe20000011605 */
        /* <DEDUP_REMOVED lines=31> */
[----:B------:R-:W-:-:S07]  /*22b0*/  FADD R9, R2, R3 ;  /* 0x0000000302097221 */ /* 0x000fce0000000000 */
.L_x_72:
[----:B------:R-:W-:Y:S05]  /*22c0*/  BSYNC.RECONVERGENT B0 ;  /* 0x0000000000007941 */ /* 0x000fea0003800200 */
.L_x_57:
[----:B------:R-:W-:Y:S05]  /*22d0*/  @P0 EXIT ;  /* 0x000000000000094d */ /* 0x000fea0003800000 */
[----:B------:R-:W3:Y:S02]  /*22e0*/  LDCU.64 UR4, c[0x0][0x388] ;  /* 0x00007100ff0477ac */ /* 0x000ee40008000a00 */
[----:B---3--:R-:W-:-:S06]  /*22f0*/  UIMAD.WIDE.U32 UR4, UR16, 0x4, UR4 ;  /* 0x00000004100478a5 */ /* 0x008fcc000f8e0004 */
[----:B------:R-:W-:Y:S01]  /*2300*/  IMAD.U32 R2, RZ, RZ, UR4 ;  /* 0x00000004ff027e24 */ /* 0x000fe2000f8e00ff */
[----:B0-2---:R-:W-:-:S05]  /*2310*/  MOV R3, UR5 ;  /* 0x0000000500037c02 */ /* 0x005fca0008000f00 */
[----:B------:R-:W-:Y:S01]  /*2320*/  STG.E desc[UR14][R2.64], R9 ;  /* 0x0000000902007986 */ /* 0x000fe2000c10190e */
[----:B------:R-:W-:Y:S05]  /*2330*/  EXIT ;  /* 0x000000000000794d */ /* 0x000fea0003800000 */
.L_x_85:
        /* <DEDUP_REMOVED lines=12> */
.L_x_254:


//--------------------- .text._ZN3cub18CUB_300001_SM_10006detail6reduce28DeviceReduceSingleTileKernelINS2_10policy_hubIfyN4cuda3std3__44plusIfEEE10Policy1000EN6thrust24THRUST_300001_SM_1000_NS6detail15normal_iteratorINSD_10device_ptrIfEEEEPfyS9_ffNS7_10__identityEEEvT0_T1_T2_T3_T4_T6_ --------------------------
	.section	.text._ZN3cub18CUB_300001_SM_10006detail6reduce28DeviceReduceSingleTileKernelINS2_10policy_hubIfyN4cuda3std3__44plusIfEEE10Policy1000EN6thrust24THRUST_300001_SM_1000_NS6detail15normal_iteratorINSD_10device_ptrIfEEEEPfyS9_ffNS7_10__identityEEEvT0_T1_T2_T3_T4_T6_,"ax",@progbits
	.align	128
        .global         _ZN3cub18CUB_300001_SM_10006detail6reduce28DeviceReduceSingleTileKernelINS2_10policy_hubIfyN4cuda3std3__44plusIfEEE10Policy1000EN6thrust24THRUST_300001_SM_1000_NS6detail15normal_iteratorINSD_10device_ptrIfEEEEPfyS9_ffNS7_10__identityEEEvT0_T1_T2_T3_T4_T6_
        .type           _ZN3cub18CUB_300001_SM_10006detail6reduce28DeviceReduceSingleTileKernelINS2_10policy_hubIfyN4cuda3std3__44plusIfEEE10Policy1000EN6thrust24THRUST_300001_SM_1000_NS6detail15normal_iteratorINSD_10device_ptrIfEEEEPfyS9_ffNS7_10__identityEEEvT0_T1_T2_T3_T4_T6_,@function
        .size           _ZN3cub18CUB_300001_SM_10006detail6reduce28DeviceReduceSingleTileKernelINS2_10policy_hubIfyN4cuda3std3__44plusIfEEE10Policy1000EN6thrust24THRUST_300001_SM_1000_NS6detail15normal_iteratorINSD_10device_ptrIfEEEEPfyS9_ffNS7_10__identityEEEvT0_T1_T2_T3_T4_T6_,(.L_x_255 - _ZN3cub18CUB_300001_SM_10006detail6reduce28DeviceReduceSingleTileKernelINS2_10policy_hubIfyN4cuda3std3__44plusIfEEE10Policy1000EN6thrust24THRUST_300001_SM_1000_NS6detail15normal_iteratorINSD_10device_ptrIfEEEEPfyS9_ffNS7_10__identityEEEvT0_T1_T2_T3_T4_T6_)
        .other          _ZN3cub18CUB_300001_SM_10006detail6reduce28DeviceReduceSingleTileKernelINS2_10policy_hubIfyN4cuda3std3__44plusIfEEE10Policy1000EN6thrust24THRUST_300001_SM_1000_NS6detail15normal_iteratorINSD_10device_ptrIfEEEEPfyS9_ffNS7_10__identityEEEvT0_T1_T2_T3_T4_T6_,@"STO_CUDA_ENTRY STV_DEFAULT"
_ZN3cub18CUB_300001_SM_10006detail6reduce28DeviceReduceSingleTileKernelINS2_10policy_hubIfyN4cuda3std3__44plusIfEEE10Policy1000EN6thrust24THRUST_300001_SM_1000_NS6detail15normal_iteratorINSD_10device_ptrIfEEEEPfyS9_ffNS7_10__identityEEEvT0_T1_T2_T3_T4_T6_:
.text._ZN3cub18CUB_300001_SM_10006detail6reduce28DeviceReduceSingleTileKernelINS2_10policy_hubIfyN4cuda3std3__44plusIfEEE10Policy1000EN6thrust24THRUST_300001_SM_1000_NS6detail15normal_iteratorINSD_10device_ptrIfEEEEPfyS9_ffNS7_10__identityEEEvT0_T1_T2_T3_T4_T6_:
[----:B------:R-:W-:Y:S01]  /*0000*/  LDC R1, c[0x0][0x37c] ;  /* 0x0000df00ff017b82 */ /* 0x000fe20000000800 */
[----:B------:R-:W0:Y:S01]  /*0010*/  LDCU.64 UR4, c[0x0][0x390] ;  /* 0x00007200ff0477ac */ /* 0x000e220008000a00 */
[----:B------:R-:W1:Y:S01]  /*0020*/  LDCU.64 UR6, c[0x0][0x358] ;  /* 0x00006b00ff0677ac */ /* 0x000e620008000a00 */
[----:B0-----:R-:W-:Y:S01]  /*0030*/  MOV R4, UR4 ;  /* 0x0000000400047c02 */ /* 0x001fe20008000f00 */
[----:B------:R-:W-:-:S03]  /*0040*/  IMAD.U32 R0, RZ, RZ, UR5 ;  /* 0x00000005ff007e24 */ /* 0x000fc6000f8e00ff */
[----:B------:R-:W-:-:S04]  /*0050*/  ISETP.NE.U32.AND P0, PT, R4, RZ, PT ;  /* 0x000000ff0400720c */ /* 0x000fc80003f05070 */
[----:B------:R-:W-:-:S13]  /*0060*/  ISETP.NE.AND.EX P0, PT, R0, RZ, PT, P0 ;  /* 0x000000ff0000720c */ /* 0x000fda0003f05300 */
        /* <DEDUP_REMOVED lines=8> */
.L_x_86:
[----:B------:R-:W-:Y:S01]  /*00f0*/  ISETP.GT.U32.AND P0, PT, R4, 0xfff, PT ;  /* 0x00000fff0400780c */ /* 0x000fe20003f04070 */
[----:B------:R-:W-:Y:S03]  /*0100*/  BSSY.RECONVERGENT B0, `(.L_x_87) ;  /* 0x00001f3000007945 */ /* 0x000fe60003800200 */
[----:B------:R-:W-:-:S13]  /*0110*/  ISETP.GT.U32.AND.EX P0, PT, R0, RZ, PT, P0 ;  /* 0x000000ff0000720c */ /* 0x000fda0003f04100 */
[----:B------:R-:W-:Y:S05]  /*0120*/  @P0 BRA `(.L_x_88) ;  /* 0x0000000c00ac0947 */ /* 0x000fea0003800000 */
[----:B------:R-:W0:Y:S01]  /*0130*/  S2R R5, SR_TID.X ;  /* 0x0000000000057919 */ /* 0x000e220000002100 */
[----:B------:R-:W-:Y:S01]  /*0140*/  BSSY.RECONVERGENT B1, `(.L_x_89) ;  /* 0x0000009000017945 */ /* 0x000fe20003800200 */
[----:B------:R-:W-:Y:S01]  /*0150*/  HFMA2 R6, -RZ, RZ, 0, 0 ;  /* 0x00000000ff067431 */ /* 0x000fe200000001ff */
[----:B0-----:R-:W-:Y:S01]  /*0160*/  ISETP.GE.U32.AND P0, PT, R5, R4, PT ;  /* 0x000000040500720c */ /* 0x001fe20003f06070 */
[----:B------:R-:W-:-:S12]  /*0170*/  IMAD.MOV.U32 R7, RZ, RZ, R5 ;  /* 0x000000ffff077224 */ /* 0x000fd800078e0005 */
[----:B------:R-:W-:Y:S05]  /*0180*/  @P0 BRA `(.L_x_90) ;  /* 0x0000000000100947 */ /* 0x000fea0003800000 */
[----:B------:R-:W0:Y:S02]  /*0190*/  LDC.64 R2, c[0x0][0x380] ;  /* 0x0000e000ff027b82 */ /* 0x000e240000000a00 */
[----:B0-----:R-:W-:-:S05]  /*01a0*/  IMAD.WIDE.U32 R2, R5, 0x4, R2 ;  /* 0x0000000405027825 */ /* 0x001fca00078e0002 */
[----:B------:R0:W5:Y:S01]  /*01b0*/  LDG.E R6, desc[UR6][R2.64] ;  /* 0x0000000602067981 */ /* 0x000162000c1e1900 */
[----:B------:R-:W-:-:S07]  /*01c0*/  IADD3 R7, PT, PT, R5, 0x100, RZ ;  /* 0x0000010005077810 */ /* 0x000fce0007ffe0ff */
.L_x_90:
[----:B------:R-:W-:Y:S05]  /*01d0*/  BSYNC.RECONVERGENT B1 ;  /* 0x0000000000017941 */ /* 0x000fea0003800200 */
.L_x_89:
[----:B------:R-:W-:Y:S01]  /*01e0*/  ISETP.GE.U32.AND P0, PT, R7, R4, PT ;  /* 0x000000040700720c */ /* 0x000fe20003f06070 */
[----:B------:R-:W-:-:S12]  /*01f0*/  BSSY.RECONVERGENT B1, `(.L_x_91) ;  /* 0x000006d000017945 */ /* 0x000fd80003800200 */
[----:B------:R-:W-:Y:S05]  /*0200*/  @P0 BRA `(.L_x_92) ;  /* 0x0000000400ac0947 */ /* 0x000fea0003800000 */
[----:B0-----:R-:W-:Y:S01]  /*0210*/  LOP3.LUT R3, RZ, R7, RZ, 0x33, !PT ;  /* 0x00000007ff037212 */ /* 0x001fe200078e33ff */
[----:B------:R-:W-:Y:S04]  /*0220*/  BSSY.RECONVERGENT B2, `(.L_x_93) ;  /* 0x0000033000027945 */ /* 0x000fe80003800200 */
[----:B------:R-:W-:-:S05]  /*0230*/  IMAD.IADD R3, R3, 0x1, R4 ;  /* 0x0000000103037824 */ /* 0x000fca00078e0204 */
[C---:B------:R-:W-:Y:S02]  /*0240*/  ISETP.GE.U32.AND P0, PT, R3.reuse, 0xf00, PT ;  /* 0x00000f000300780c */ /* 0x040fe40003f06070 */
[----:B------:R-:W-:-:S04]  /*0250*/  LEA.HI R8, R3, 0x1, RZ, 0x18 ;  /* 0x0000000103087811 */ /* 0x000fc800078fc0ff */
[----:B------:R-:W-:-:S04]  /*0260*/  LOP3.LUT R22, R8, 0xf, RZ, 0xc0, !PT ;  /* 0x0000000f08167812 */ /* 0x000fc800078ec0ff */
[----:B------:R-:W-:-:S03]  /*0270*/  ISETP.NE.AND P1, PT, R22, RZ, PT ;  /* 0x000000ff1600720c */ /* 0x000fc60003f25270 */
[----:B------:R-:W-:Y:S10]  /*0280*/  @!P0 BRA `(.L_x_94) ;  /* 0x0000000000b08947 */ /* 0x000ff40003800000 */
[----:B------:R-:W0:Y:S01]  /*0290*/  LDC.64 R2, c[0x0][0x380] ;  /* 0x0000e000ff027b82 */ /* 0x000e220000000a00 */
[----:B------:R-:W-:-:S04]  /*02a0*/  LOP3.LUT R9, R8, 0x1fffff0, RZ, 0xc0, !PT ;  /* 0x01fffff008097812 */ /* 0x000fc800078ec0ff */
[----:B------:R-:W-:Y:S01]  /*02b0*/  IADD3 R9, PT, PT, -R9, RZ, RZ ;  /* 0x000000ff09097210 */ /* 0x000fe20007ffe1ff */
[----:B0-----:R-:W-:-:S03]  /*02c0*/  IMAD.WIDE.U32 R2, R7, 0x4, R2 ;  /* 0x0000000407027825 */ /* 0x001fc600078e0002 */
[----:B------:R-:W-:-:S05]  /*02d0*/  IADD3 R2, P0, PT, R2, 0x2000, RZ ;  /* 0x0000200002027810 */ /* 0x000fca0007f1e0ff */
[----:B------:R-:W-:-:S08]  /*02e0*/  IMAD.X R3, RZ, RZ, R3, P0 ;  /* 0x000000ffff037224 */ /* 0x000fd000000e0603 */
.L_x_95:
        /* <DEDUP_REMOVED lines=38> */
.L_x_94:
[----:B------:R-:W-:Y:S05]  /*0550*/  BSYNC.RECONVERGENT B2 ;  /* 0x0000000000027941 */ /* 0x000fea0003800200 */
.L_x_93:
[----:B------:R-:W-:Y:S05]  /*0560*/  @!P1 BRA `(.L_x_92) ;  /* 0x0000000000d49947 */ /* 0x000fea0003800000 */
[----:B------:R-:W-:Y:S01]  /*0570*/  ISETP.GE.U32.AND P0, PT, R22, 0x8, PT ;  /* 0x000000081600780c */ /* 0x000fe20003f06070 */
[----:B------:R-:W-:Y:S01]  /*0580*/  BSSY.RECONVERGENT B2, `(.L_x_96) ;  /* 0x0000017000027945 */ /* 0x000fe20003800200 */
[----:B------:R-:W-:-:S04]  /*0590*/  LOP3.LUT R11, R8, 0x7, RZ, 0xc0, !PT ;  /* 0x00000007080b7812 */ /* 0x000fc800078ec0ff */
[----:B------:R-:W-:-:S07]  /*05a0*/  ISETP.NE.AND P1, PT, R11, RZ, PT ;  /* 0x000000ff0b00720c */ /* 0x000fce0003f25270 */
[----:B------:R-:W-:Y:S06]  /*05b0*/  @!P0 BRA `(.L_x_97) ;  /* 0x00000000004c8947 */ /* 0x000fec0003800000 */
[----:B------:R-:W0:Y:S02]  /*05c0*/  LDC.64 R2, c[0x0][0x380] ;  /* 0x0000e000ff027b82 */ /* 0x000e240000000a00 */
[----:B0-----:R-:W-:-:S05]  /*05d0*/  IMAD.WIDE R2, R7, 0x4, R2 ;  /* 0x0000000407027825 */ /* 0x001fca00078e0202 */
        /* <DEDUP_REMOVED lines=17> */
.L_x_97:
[----:B------:R-:W-:Y:S05]  /*06f0*/  BSYNC.RECONVERGENT B2 ;  /* 0x0000000000027941 */ /* 0x000fea0003800200 */
.L_x_96:
        /* <DEDUP_REMOVED lines=17> */
.L_x_99:
[----:B------:R-:W-:Y:S05]  /*0810*/  BSYNC.RECONVERGENT B2 ;  /* 0x0000000000027941 */ /* 0x000fea0003800200 */
.L_x_98:
[----:B------:R-:W-:Y:S05]  /*0820*/  @!P1 BRA `(.L_x_92) ;  /* 0x0000000000249947 */ /* 0x000fea0003800000 */
[----:B------:R-:W0:Y:S01]  /*0830*/  LDC.64 R8, c[0x0][0x380] ;  /* 0x0000e000ff087b82 */ /* 0x000e220000000a00 */
[----:B------:R-:W-:-:S07]  /*0840*/  IMAD.MOV R10, RZ, RZ, -R10 ;  /* 0x000000ffff0a7224 */ /* 0x000fce00078e0a0a */
.L_x_100:
[----:B0-----:R-:W-:-:S06]  /*0850*/  IMAD.WIDE R2, R7, 0x4, R8 ;  /* 0x0000000407027825 */ /* 0x001fcc00078e0208 */
[----:B------:R-:W2:Y:S01]  /*0860*/  LDG.E R3, desc[UR6][R2.64] ;  /* 0x0000000602037981 */ /* 0x000ea2000c1e1900 */
[----:B------:R-:W-:Y:S01]  /*0870*/  IADD3 R10, PT, PT, R10, 0x1, RZ ;  /* 0x000000010a0a7810 */ /* 0x000fe20007ffe0ff */
[----:B------:R-:W-:-:S03]  /*0880*/  VIADD R7, R7, 0x100 ;  /* 0x0000010007077836 */ /* 0x000fc60000000000 */
[----:B------:R-:W-:Y:S01]  /*0890*/  ISETP.NE.AND P0, PT, R10, RZ, PT ;  /* 0x000000ff0a00720c */ /* 0x000fe20003f05270 */
[----:B--2--5:R-:W-:-:S12]  /*08a0*/  FADD R6, R3, R6 ;  /* 0x0000000603067221 */ /* 0x024fd80000000000 */
[----:B------:R-:W-:Y:S05]  /*08b0*/  @P0 BRA `(.L_x_100) ;  /* 0xfffffffc00e40947 */ /* 0x000fea000383ffff */
.L_x_92:
[----:B------:R-:W-:Y:S05]  /*08c0*/  BSYNC.RECONVERGENT B1 ;  /* 0x0000000000017941 */ /* 0x000fea0003800200 */
.L_x_91:
[----:B------:R-:W-:Y:S02]  /*08d0*/  ISETP.GE.U32.AND P0, PT, R4, 0x100, PT ;  /* 0x000001000400780c */ /* 0x000fe40003f06070 */
[----:B-----5:R-:W-:Y:S02]  /*08e0*/  MOV R9, R6 ;  /* 0x0000000600097202 */ /* 0x020fe40000000f00 */
[----:B------:R-:W-:-:S13]  /*08f0*/  ISETP.GE.U32.AND.EX P0, PT, R0, RZ, PT, P0 ;  /* 0x000000ff0000720c */ /* 0x000fda0003f06100 */
[----:B------:R-:W-:Y:S05]  /*0900*/  @!P0 BRA `(.L_x_101) ;  /* 0x0000000000ac8947 */ /* 0x000fea0003800000 */
[----:B------:R-:W1:Y:S01]  /*0910*/  S2R R6, SR_LANEID ;  /* 0x0000000000067919 */ /* 0x000e620000000000 */
[----:B------:R-:W-:Y:S01]  /*0920*/  ISETP.NE.AND P5, PT, R5, RZ, PT ;  /* 0x000000ff0500720c */ /* 0x000fe20003fa5270 */
        /* <DEDUP_REMOVED lines=14> */
[----:B-1----:R-:W-:-:S05]  /*0a10*/  @!P1 LEA R7, R7, R4, 0x18 ;  /* 0x0000000407079211 */ /* 0x002fca00078ec0ff */
[----:B------:R-:W-:-:S03]  /*0a20*/  @!P1 IMAD.IADD R2, R2, 0x1, R7 ;  /* 0x0000000102029824 */ /* 0x000fc600078e0207 */
[----:B0-----:R-:W-:Y:S01]  /*0a30*/  @!P0 FADD R0, R0, R3 ;  /* 0x0000000300008221 */ /* 0x001fe20000000000 */
[----:B------:R-:W-:-:S04]  /*0a40*/  ISETP.GT.AND P0, PT, R6, 0x17, PT ;  /* 0x000000170600780c */ /* 0x000fc80003f04270 */
[----:B------:R-:W0:Y:S09]  /*0a50*/  SHFL.DOWN PT, R3, R0, 0x8, 0x1f ;  /* 0x09001f0000037f89 */ /* 0x000e3200000e0000 */
[----:B0-----:R-:W-:Y:S01]  /*0a60*/  @!P0 FADD R0, R0, R3 ;  /* 0x0000000300008221 */ /* 0x001fe20000000000 */
[----:B------:R-:W-:-:S04]  /*0a70*/  ISETP.GT.AND P0, PT, R6, 0xf, PT ;  /* 0x0000000f0600780c */ /* 0x000fc80003f04270 */
[----:B------:R-:W0:Y:S02]  /*0a80*/  SHFL.DOWN PT, R3, R0, 0x10, 0x1f ;  /* 0x0a001f0000037f89 */ /* 0x000e2400000e0000 */
[----:B0-----:R-:W-:-:S05]  /*0a90*/  FADD R3, R0, R3 ;  /* 0x0000000300037221 */ /* 0x001fca0000000000 */
[----:B------:R1:W-:Y:S01]  /*0aa0*/  @!P1 STS [R2+0x8], R3 ;  /* 0x0000080302009388 */ /* 0x0003e20000000800 */
[----:B------:R-:W-:Y:S01]  /*0ab0*/  FSEL R8, R0, R3, P0 ;  /* 0x0000000300087208 */ /* 0x000fe20000000000 */
[----:B------:R-:W-:Y:S06]  /*0ac0*/  BAR.SYNC.DEFER_BLOCKING 0x0 ;  /* 0x0000000000007b1d */ /* 0x000fec0000010000 */
[----:B------:R-:W-:Y:S05]  /*0ad0*/  @P5 BRA `(.L_x_102) ;  /* 0x0000001400545947 */ /* 0x000fea0003800000 */
[----:B------:R-:W0:Y:S01]  /*0ae0*/  S2UR UR5, SR_CgaCtaId ;  /* 0x00000000000579c3 */ /* 0x000e220000008800 */
[----:B------:R-:W-:Y:S02]  /*0af0*/  UMOV UR4, 0x400 ;  /* 0x0000040000047882 */ /* 0x000fe40000000000 */
[----:B0-----:R-:W-:-:S09]  /*0b00*/  ULEA UR4, UR5, UR4, 0x18 ;  /* 0x0000000405047291 */ /* 0x001fd2000f8ec0ff */
[----:B-1----:R-:W0:Y:S04]  /*0b10*/  LDS R3, [UR4+0xc] ;  /* 0x00000c04ff037984 */ /* 0x002e280008000800 */
        /* <DEDUP_REMOVED lines=10> */
.L_x_101:
[----:B------:R-:W1:Y:S01]  /*0bc0*/  S2R R8, SR_LANEID ;  /* 0x0000000000087919 */ /* 0x000e620000000000 */
[C---:B0-----:R-:W-:Y:S02]  /*0bd0*/  LOP3.LUT R2, R5.reuse, 0x3e0, RZ, 0xc0, !PT ;  /* 0x000003e005027812 */ /* 0x041fe400078ec0ff */
[----:B------:R-:W-:Y:S02]  /*0be0*/  ISETP.NE.AND P5, PT, R5, RZ, PT ;  /* 0x000000ff0500720c */ /* 0x000fe40003fa5270 */
[----:B------:R-:W-:Y:S02]  /*0bf0*/  LOP3.LUT R7, RZ, R2, RZ, 0x33, !PT ;  /* 0x00000002ff077212 */ /* 0x000fe400078e33ff */
[----:B------:R-:W-:-:S03]  /*0c00*/  IADD3 R3, PT, PT, R2, 0x20, RZ ;  /* 0x0000002002037810 */ /* 0x000fc60007ffe0ff */
[----:B------:R-:W-:Y:S01]  /*0c10*/  IMAD.IADD R7, R7, 0x1, R4 ;  /* 0x0000000107077824 */ /* 0x000fe200078e0204 */
[----:B------:R-:W-:-:S04]  /*0c20*/  ISETP.GT.U32.AND P0, PT, R3, R4, PT ;  /* 0x000000040300720c */ /* 0x000fc80003f04070 */
[----:B------:R-:W-:-:S05]  /*0c30*/  SEL R7, R7, 0x1f, P0 ;  /* 0x0000001f07077807 */ /* 0x000fca0000000000 */
[----:B------:R-:W0:Y:S01]  /*0c40*/  SHFL.DOWN PT, R2, R9, 0x1, R7 ;  /* 0x0820000009027989 */ /* 0x000e2200000e0007 */
[C---:B-1----:R-:W-:Y:S02]  /*0c50*/  ISETP.GE.AND P0, PT, R8.reuse, R7, PT ;  /* 0x000000070800720c */ /* 0x042fe40003f06270 */
[C---:B------:R-:W-:Y:S02]  /*0c60*/  IADD3 R6, PT, PT, R8.reuse, 0x2, RZ ;  /* 0x0000000208067810 */ /* 0x040fe40007ffe0ff */
[----:B------:R-:W-:-:S09]  /*0c70*/  ISETP.NE.AND P1, PT, R8, RZ, PT ;  /* 0x000000ff0800720c */ /* 0x000fd20003f25270 */
[----:B0-----:R-:W-:Y:S01]  /*0c80*/  @!P0 FADD R9, R2, R9 ;  /* 0x0000000902098221 */ /* 0x001fe20000000000 */
[----:B------:R-:W-:Y:S01]  /*0c90*/  ISETP.GT.AND P0, PT, R6, R7, PT ;  /* 0x000000070600720c */ /* 0x000fe20003f04270 */
[----:B------:R-:W-:Y:S02]  /*0ca0*/  VIADD R6, R8, 0x4 ;  /* 0x0000000408067836 */ /* 0x000fe40000000000 */
[----:B------:R-:W0:Y:S01]  /*0cb0*/  @!P1 S2R R11, SR_CgaCtaId ;  /* 0x00000000000b9919 */ /* 0x000e220000008800 */
[----:B------:R-:W-:Y:S01]  /*0cc0*/  @!P1 SHF.R.U32.HI R3, RZ, 0x3, R5 ;  /* 0x00000003ff039819 */ /* 0x000fe20000011605 */
[----:B------:R-:W1:Y:S03]  /*0cd0*/  SHFL.DOWN PT, R2, R9, 0x2, R7 ;  /* 0x0840000009027989 */ /* 0x000e6600000e0007 */
[----:B------:R-:W-:-:S05]  /*0ce0*/  @!P1 LOP3.LUT R3, R3, 0x7c, RZ, 0xc0, !PT ;  /* 0x0000007c03039812 */ /* 0x000fca00078ec0ff */
[----:B-1----:R-:W-:Y:S01]  /*0cf0*/  @!P0 FADD R9, R9, R2 ;  /* 0x0000000209098221 */ /* 0x002fe20000000000 */
[-C--:B------:R-:W-:Y:S02]  /*0d00*/  ISETP.GT.AND P0, PT, R6, R7.reuse, PT ;  /* 0x000000070600720c */ /* 0x080fe40003f04270 */
[----:B------:R-:W-:Y:S02]  /*0d10*/  IADD3 R6, PT, PT, R8, 0x8, RZ ;  /* 0x0000000808067810 */ /* 0x000fe40007ffe0ff */
[----:B------:R-:W1:Y:S09]  /*0d20*/  SHFL.DOWN PT, R2, R9, 0x4, R7 ;  /* 0x0880000009027989 */ /* 0x000e7200000e0007 */
[----:B-1----:R-:W-:Y:S01]  /*0d30*/  @!P0 FADD R9, R9, R2 ;  /* 0x0000000209098221 */ /* 0x002fe20000000000 */
[----:B------:R-:W-:Y:S01]  /*0d40*/  ISETP.GT.AND P0, PT, R6, R7, PT ;  /* 0x000000070600720c */ /* 0x000fe20003f04270 */
[----:B------:R-:W-:-:S03]  /*0d50*/  VIADD R6, R8, 0x10 ;  /* 0x0000001008067836 */ /* 0x000fc60000000000 */
[----:B------:R-:W1:Y:S09]  /*0d60*/  SHFL.DOWN PT, R2, R9, 0x8, R7 ;  /* 0x0900000009027989 */ /* 0x000e7200000e0007 */
[----:B-1----:R-:W-:Y:S01]  /*0d70*/  @!P0 FADD R9, R9, R2 ;  /* 0x0000000209098221 */ /* 0x002fe20000000000 */
[----:B------:R-:W-:-:S02]  /*0d80*/  ISETP.GT.AND P0, PT, R6, R7, PT ;  /* 0x000000070600720c */ /* 0x000fc40003f04270 */
[----:B------:R-:W-:Y:S02]  /*0d90*/  @!P1 MOV R6, 0x400 ;  /* 0x0000040000069802 */ /* 0x000fe40000000f00 */
[----:B------:R-:W1:Y:S02]  /*0da0*/  SHFL.DOWN PT, R2, R9, 0x10, R7 ;  /* 0x0a00000009027989 */ /* 0x000e6400000e0007 */
[----:B0-----:R-:W-:-:S04]  /*0db0*/  @!P1 LEA R6, R11, R6, 0x18 ;  /* 0x000000060b069211 */ /* 0x001fc800078ec0ff */
[----:B------:R-:W-:-:S03]  /*0dc0*/  @!P1 IADD3 R3, PT, PT, R3, R6, RZ ;  /* 0x0000000603039210 */ /* 0x000fc60007ffe0ff */
[----:B-1----:R-:W-:-:S04]  /*0dd0*/  @!P0 FADD R9, R9, R2 ;  /* 0x0000000209098221 */ /* 0x002fc80000000000 */
[----:B------:R-:W-:-:S05]  /*0de0*/  IMAD.MOV.U32 R8, RZ, RZ, R9 ;  /* 0x000000ffff087224 */ /* 0x000fca00078e0009 */
[----:B------:R0:W-:Y:S01]  /*0df0*/  @!P1 STS [R3+0x8], R8 ;  /* 0x0000080803009388 */ /* 0x0001e20000000800 */
[----:B------:R-:W-:Y:S06]  /*0e00*/  BAR.SYNC.DEFER_BLOCKING 0x0 ;  /* 0x0000000000007b1d */ /* 0x000fec0000010000 */
[----:B------:R-:W-:Y:S05]  /*0e10*/  @P5 BRA `(.L_x_102) ;  /* 0x0000001000845947 */ /* 0x000fea0003800000 */
[----:B------:R-:W1:Y:S01]  /*0e20*/  S2UR UR5, SR_CgaCtaId ;  /* 0x00000000000579c3 */ /* 0x000e620000008800 */
[----:B------:R-:W-:Y:S01]  /*0e30*/  UMOV UR4, 0x400 ;  /* 0x0000040000047882 */ /* 0x000fe20000000000 */
[C---:B------:R-:W-:Y:S02]  /*0e40*/  ISETP.GT.U32.AND P3, PT, R4.reuse, 0x20, PT ;  /* 0x000000200400780c */ /* 0x040fe40003f64070 */
[----:B------:R-:W-:Y:S02]  /*0e50*/  ISETP.GT.U32.AND P1, PT, R4, 0x40, PT ;  /* 0x000000400400780c */ /* 0x000fe40003f24070 */
[----:B------:R-:W-:Y:S02]  /*0e60*/  ISETP.GT.U32.AND.EX P3, PT, R0, RZ, PT, P3 ;  /* 0x000000ff0000720c */ /* 0x000fe40003f64130 */
[----:B------:R-:W-:Y:S02]  /*0e70*/  ISETP.GT.U32.AND P0, PT, R4, 0x60, PT ;  /* 0x000000600400780c */ /* 0x000fe40003f04070 */
[----:B------:R-:W-:-:S02]  /*0e80*/  ISETP.GT.U32.AND.EX P1, PT, R0, RZ, PT, P1 ;  /* 0x000000ff0000720c */ /* 0x000fc40003f24110 */
[----:B------:R-:W-:Y:S02]  /*0e90*/  ISETP.GT.U32.AND P2, PT, R4, 0x80, PT ;  /* 0x000000800400780c */ /* 0x000fe40003f44070 */
[----:B------:R-:W-:Y:S02]  /*0ea0*/  ISETP.GT.U32.AND.EX P0, PT, R0, RZ, PT, P0 ;  /* 0x000000ff0000720c */ /* 0x000fe40003f04100 */
[----:B------:R-:W-:Y:S02]  /*0eb0*/  ISETP.GT.U32.AND P4, PT, R4, 0xa0, PT ;  /* 0x000000a00400780c */ /* 0x000fe40003f84070 */
[C---:B------:R-:W-:Y:S02]  /*0ec0*/  ISETP.GT.U32.AND.EX P2, PT, R0.reuse, RZ, PT, P2 ;  /* 0x000000ff0000720c */ /* 0x040fe40003f44120 */
[----:B------:R-:W-:Y:S01]  /*0ed0*/  ISETP.GT.U32.AND.EX P4, PT, R0, RZ, PT, P4 ;  /* 0x000000ff0000720c */ /* 0x000fe20003f84140 */
[----:B-1----:R-:W-:-:S09]  /*0ee0*/  ULEA UR4, UR5, UR4, 0x18 ;  /* 0x0000000405047291 */ /* 0x002fd2000f8ec0ff */
[----:B0-----:R-:W0:Y:S04]  /*0ef0*/  LDS R3, [UR4+0xc] ;  /* 0x00000c04ff037984 */ /* 0x001e280008000800 */
[----:B------:R-:W1:Y:S04]  /*0f00*/  LDS.128 R12, [UR4+0x10] ;  /* 0x00001004ff0c7984 */ /* 0x000e680008000c00 */
[----:B------:R-:W2:Y:S01]  /*0f10*/  LDS.64 R6, [UR4+0x20] ;  /* 0x00002004ff067984 */ /* 0x000ea20008000a00 */
[----:B0-----:R-:W-:Y:S01]  /*0f20*/  @P3 FADD R8, R8, R3 ;  /* 0x0000000308083221 */ /* 0x001fe20000000000 */
[----:B------:R-:W-:-:S03]  /*0f30*/  ISETP.GT.U32.AND P3, PT, R4, 0xc0, PT ;  /* 0x000000c00400780c */ /* 0x000fc60003f64070 */
[----:B-1----:R-:W-:Y:S01]  /*0f40*/  @P1 FADD R8, R8, R12 ;  /* 0x0000000c08081221 */ /* 0x002fe20000000000 */
[----:B------:R-:W-:Y:S02]  /*0f50*/  ISETP.GT.U32.AND P1, PT, R4, 0xe0, PT ;  /* 0x000000e00400780c */ /* 0x000fe40003f24070 */
[----:B------:R-:W-:Y:S01]  /*0f60*/  ISETP.GT.U32.AND.EX P3, PT, R0, RZ, PT, P3 ;  /* 0x000000ff0000720c */ /* 0x000fe20003f64130 */
[----:B------:R-:W-:Y:S01]  /*0f70*/  @P0 FADD R8, R8, R13 ;  /* 0x0000000d08080221 */ /* 0x000fe20000000000 */
[----:B------:R-:W-:-:S03]  /*0f80*/  ISETP.GT.U32.AND.EX P1, PT, R0, RZ, PT, P1 ;  /* 0x000000ff0000720c */ /* 0x000fc60003f24110 */
[----:B------:R-:W-:-:S04]  /*0f90*/  @P2 FADD R8, R8, R14 ;  /* 0x0000000e08082221 */ /* 0x000fc80000000000 */
[----:B------:R-:W-:-:S04]  /*0fa0*/  @P4 FADD R8, R8, R15 ;  /* 0x0000000f08084221 */ /* 0x000fc80000000000 */
[----:B--2---:R-:W-:-:S04]  /*0fb0*/  @P3 FADD R8, R8, R6 ;  /* 0x0000000608083221 */ /* 0x004fc80000000000 */
[----:B------:R-:W-:Y:S01]  /*0fc0*/  @P1 FADD R8, R8, R7 ;  /* 0x0000000708081221 */ /* 0x000fe20000000000 */
[----:B------:R-:W-:Y:S06]  /*0fd0*/  BRA `(.L_x_102) ;  /* 0x0000001000147947 */ /* 0x000fec0003800000 */
.L_x_88:
[----:B------:R-:W0:Y:S01]  /*0fe0*/  S2R R8, SR_TID.X ;  /* 0x0000000000087919 */ /* 0x000e220000002100 */
[----:B------:R-:W0:Y:S02]  /*0ff0*/  LDC.64 R2, c[0x0][0x380] ;  /* 0x0000e000ff027b82 */ /* 0x000e240000000a00 */
[----:B0-----:R-:W-:-:S05]  /*1000*/  IMAD.WIDE.U32 R2, R8, 0x4, R2 ;  /* 0x0000000408027825 */ /* 0x001fca00078e0002 */
        /* <DEDUP_REMOVED lines=16> */
[----:B--2---:R-:W-:Y:S01]  /*1110*/  FADD R9, R9, R12 ;  /* 0x0000000c09097221 */ /* 0x004fe20000000000 */
[----:B---3--:R-:W-:Y:S01]  /*1120*/  FADD R14, R11, R14 ;  /* 0x0000000e0b0e7221 */ /* 0x008fe20000000000 */
[----:B------:R-:W-:-:S03]  /*1130*/  HFMA2 R11, -RZ, RZ, 0, 0.00048828125 ;  /* 0x00001000ff0b7431 */ /* 0x000fc600000001ff */
[----:B------:R-:W-:Y:S01]  /*1140*/  FADD R14, R9, R14 ;  /* 0x0000000e090e7221 */ /* 0x000fe20000000000 */
[----:B------:R-:W-:Y:S01]  /*1150*/  IADD3 R9, P1, PT, R4, -0x1000, RZ ;  /* 0xfffff00004097810 */ /* 0x000fe20007f3e0ff */
[----:B----4-:R-:W-:-:S03]  /*1160*/  FADD R13, R13, R16 ;  /* 0x000000100d0d7221 */ /* 0x010fc60000000000 */
[----:B------:R-:W-:Y:S02]  /*1170*/  ISETP.GE.U32.AND P0, PT, R9, 0x1000, PT ;  /* 0x000010000900780c */ /* 0x000fe40003f06070 */
[----:B------:R-:W-:-:S04]  /*1180*/  IADD3.X R12, PT, PT, R0, -0x1, RZ, P1, !PT ;  /* 0xffffffff000c7810 */ /* 0x000fc80000ffe4ff */
[----:B------:R-:W-:Y:S01]  /*1190*/  ISETP.GE.U32.AND.EX P0, PT, R12, RZ, PT, P0 ;  /* 0x000000ff0c00720c */ /* 0x000fe20003f06100 */
        /* <DEDUP_REMOVED lines=11> */
[----:B------:R-:W-:Y:S01]  /*1250*/  IMAD.MOV.U32 R13, RZ, RZ, RZ ;  /* 0x000000ffff0d7224 */ /* 0x000fe200078e00ff */
[----:B------:R-:W-:Y:S06]  /*1260*/  @!P0 BRA `(.L_x_103) ;  /* 0x0000000000c08947 */ /* 0x000fec0003800000 */
[----:B------:R-:W0:Y:S01]  /*1270*/  LDC.64 R4, c[0x0][0x390] ;  /* 0x0000e400ff047b82 */ /* 0x000e220000000a00 */
[----:B------:R-:W-:Y:S01]  /*1280*/  MOV R11, 0x1000 ;  /* 0x00001000000b7802 */ /* 0x000fe20000000f00 */
[----:B------:R-:W-:-:S07]  /*1290*/  IMAD.MOV.U32 R13, RZ, RZ, RZ ;  /* 0x000000ffff0d7224 */ /* 0x000fce00078e00ff */
.L_x_105:
[----:B------:R-:W-:-:S04]  /*12a0*/  LEA R6, P0, R11, R2, 0x2 ;  /* 0x000000020b067211 */ /* 0x000fc800078010ff */
[----:B------:R-:W-:-:S05]  /*12b0*/  LEA.HI.X R7, R11, R3, R13, 0x2, P0 ;  /* 0x000000030b077211 */ /* 0x000fca00000f140d */
[----:B------:R-:W2:Y:S04]  /*12c0*/  LDG.E R0, desc[UR6][R6.64+0x2400] ;  /* 0x0024000606007981 */ /* 0x000ea8000c1e1900 */
[----:B------:R-:W2:Y:S04]  /*12d0*/  LDG.E R15, desc[UR6][R6.64+0x2800] ;  /* 0x00280006060f7981 */ /* 0x000ea8000c1e1900 */
        /* <DEDUP_REMOVED lines=13> */
[----:B------:R0:W5:Y:S02]  /*13b0*/  LDG.E R20, desc[UR6][R6.64+0x3c00] ;  /* 0x003c000606147981 */ /* 0x000164000c1e1900 */
[----:B0-----:R-:W-:-:S04]  /*13c0*/  IADD3 R6, P1, PT, -R11, R4, RZ ;  /* 0x000000040b067210 */ /* 0x001fc80007f3e1ff */
[----:B------:R-:W-:Y:S01]  /*13d0*/  ISETP.GE.U32.AND P0, PT, R6, 0x1000, PT ;  /* 0x000010000600780c */ /* 0x000fe20003f06070 */
[----:B--2---:R-:W-:Y:S01]  /*13e0*/  FADD R15, R0, R15 ;  /* 0x0000000f000f7221 */ /* 0x004fe20000000000 */
[----:B------:R-:W-:-:S04]  /*13f0*/  MOV R0, R5 ;  /* 0x0000000500007202 */ /* 0x000fc80000000f00 */
[----:B------:R-:W-:Y:S01]  /*1400*/  IADD3.X R6, PT, PT, ~R13, R0, RZ, P1, !PT ;  /* 0x000000000d067210 */ /* 0x000fe20000ffe5ff */
[----:B---3--:R-:W-:-:S03]  /*1410*/  FADD R10, R27, R10 ;  /* 0x0000000a1b0a7221 */ /* 0x008fc60000000000 */
[----:B------:R-:W-:Y:S01]  /*1420*/  ISETP.GE.U32.AND.EX P0, PT, R6, RZ, PT, P0 ;  /* 0x000000ff0600720c */ /* 0x000fe20003f06100 */
[----:B----4-:R-:W-:-:S04]  /*1430*/  FADD R29, R26, R29 ;  /* 0x0000001d1a1d7221 */ /* 0x010fc80000000000 */
[----:B------:R-:W-:Y:S01]  /*1440*/  FADD R10, R10, R29 ;  /* 0x0000001d0a0a7221 */ /* 0x000fe20000000000 */
[----:B-----5:R-:W-:Y:S01]  /*1450*/  FADD R24, R24, R25 ;  /* 0x0000001918187221 */ /* 0x020fe20000000000 */
[----:B------:R-:W-:-:S04]  /*1460*/  FADD R23, R23, R22 ;  /* 0x0000001617177221 */ /* 0x000fc80000000000 */
        /* <DEDUP_REMOVED lines=11> */
[----:B------:R-:W-:-:S05]  /*1520*/  IADD3 R11, P0, PT, R11, 0x1000, RZ ;  /* 0x000010000b0b7810 */ /* 0x000fca0007f1e0ff */
[----:B------:R-:W-:Y:S01]  /*1530*/  IMAD.X R13, RZ, RZ, R13, P0 ;  /* 0x000000ffff0d7224 */ /* 0x000fe200000e060d */
[----:B------:R-:W-:-:S04]  /*1540*/  ISETP.GT.U32.AND P0, PT, R11, R9, PT ;  /* 0x000000090b00720c */ /* 0x000fc80003f04070 */
[----:B------:R-:W-:-:S13]  /*1550*/  ISETP.GT.U32.AND.EX P0, PT, R13, R12, PT, P0 ;  /* 0x0000000c0d00720c */ /* 0x000fda0003f04100 */
[----:B------:R-:W-:Y:S05]  /*1560*/  @!P0 BRA `(.L_x_105) ;  /* 0xfffffffc004c8947 */ /* 0x000fea000383ffff */
.L_x_103:
[CC--:B------:R-:W-:Y:S01]  /*1570*/  IADD3 R3, PT, PT, -R11.reuse, R4.reuse, RZ ;  /* 0x000000040b037210 */ /* 0x0c0fe20007ffe1ff */
[----:B------:R-:W-:Y:S01]  /*1580*/  BSSY.RECONVERGENT B1, `(.L_x_104) ;  /* 0x0000080000017945 */ /* 0x000fe20003800200 */
[----:B------:R-:W-:Y:S02]  /*1590*/  ISETP.GE.U32.AND P1, PT, R11, R4, PT ;  /* 0x000000040b00720c */ /* 0x000fe40003f26070 */
[----:B------:R-:W-:-:S04]  /*15a0*/  ISETP.GE.AND P0, PT, R8, R3, PT ;  /* 0x000000030800720c */ /* 0x000fc80003f06270 */
[----:B------:R-:W-:-:S13]  /*15b0*/  ISETP.GE.U32.OR.EX P0, PT, R13, R0, P0, P1 ;  /* 0x000000000d00720c */ /* 0x000fda0000706510 */
[----:B------:R-:W-:Y:S05]  /*15c0*/  @P0 BRA `(.L_x_106) ;  /* 0x0000000400ec0947 */ /* 0x000fea0003800000 */
[----:B------:R-:W-:Y:S01]  /*15d0*/  LOP3.LUT R0, RZ, R8, RZ, 0x33, !PT ;  /* 0x00000008ff007212 */ /* 0x000fe200078e33ff */
[----:B------:R-:W-:Y:S03]  /*15e0*/  BSSY.RECONVERGENT B2, `(.L_x_107) ;  /* 0x0000038000027945 */ /* 0x000fe60003800200 */
[----:B------:R-:W-:-:S04]  /*15f0*/  IADD3 R0, PT, PT, -R11, R4, R0 ;  /* 0x000000040b007210 */ /* 0x000fc80007ffe100 */
[C---:B------:R-:W-:Y:S02]  /*1600*/  ISETP.GE.U32.AND P1, PT, R0.reuse, 0xf00, PT ;  /* 0x00000f000000780c */ /* 0x040fe40003f26070 */
[----:B------:R-:W-:Y:S02]  /*1610*/  LEA.HI R4, R0, 0x1, RZ, 0x18 ;  /* 0x0000000100047811 */ /* 0x000fe400078fc0ff */
[----:B------:R-:W-:Y:S02]  /*1620*/  MOV R0, R8 ;  /* 0x0000000800007202 */ /* 0x000fe40000000f00 */
[----:B------:R-:W-:-:S04]  /*1630*/  LOP3.LUT R24, R4, 0xf, RZ, 0xc0, !PT ;  /* 0x0000000f04187812 */ /* 0x000fc800078ec0ff */
[----:B------:R-:W-:-:S03]  /*1640*/  ISETP.NE.AND P0, PT, R24, RZ, PT ;  /* 0x000000ff1800720c */ /* 0x000fc60003f05270 */
[----:B------:R-:W-:Y:S10]  /*1650*/  @!P1 BRA `(.L_x_108) ;  /* 0x0000000000c09947 */ /* 0x000ff40003800000 */
[----:B------:R-:W0:Y:S01]  /*1660*/  LDCU.64 UR4, c[0x0][0x380] ;  /* 0x00007000ff0477ac */ /* 0x000e220008000a00 */
[----:B------:R-:W-:Y:S02]  /*1670*/  IADD3 R3, P1, PT, R8, R11, RZ ;  /* 0x0000000b08037210 */ /* 0x000fe40007f3e0ff */
[----:B------:R-:W-:-:S03]  /*1680*/  LOP3.LUT R9, R4, 0x1fffff0, RZ, 0xc0, !PT ;  /* 0x01fffff004097812 */ /* 0x000fc600078ec0ff */
[----:B------:R-:W-:Y:S01]  /*1690*/  IMAD.X R0, RZ, RZ, R13, P1 ;  /* 0x000000ffff007224 */ /* 0x000fe200008e060d */
[----:B------:R-:W-:Y:S02]  /*16a0*/  IADD3 R9, PT, PT, -R9, RZ, RZ ;  /* 0x000000ff09097210 */ /* 0x000fe40007ffe1ff */
[----:B0-----:R-:W-:-:S04]  /*16b0*/  LEA R2, P2, R3, UR4, 0x2 ;  /* 0x0000000403027c11 */ /* 0x001fc8000f8410ff */
[----:B------:R-:W-:Y:S02]  /*16c0*/  IADD3 R2, P1, PT, R2, 0x2000, RZ ;  /* 0x0000200002027810 */ /* 0x000fe40007f3e0ff */
[----:B------:R-:W-:Y:S02]  /*16d0*/  LEA.HI.X R3, R3, UR5, R0, 0x2, P2 ;  /* 0x0000000503037c11 */ /* 0x000fe400090f1400 */
[----:B------:R-:W-:-:S03]  /*16e0*/  MOV R0, R8 ;  /* 0x0000000800007202 */ /* 0x000fc60000000f00 */
[----:B------:R-:W-:-:S07]  /*16f0*/  IMAD.X R3, RZ, RZ, R3, P1 ;  /* 0x000000ffff037224 */ /* 0x000fce00008e0603 */
.L_x_109:
        /* <DEDUP_REMOVED lines=16> */
[----:B------:R-:W-:Y:S01]  /*1800*/  IADD3 R9, PT, PT, R9, 0x10, RZ ;  /* 0x0000001009097810 */ /* 0x000fe20007ffe0ff */
[----:B------:R-:W-:-:S03]  /*1810*/  VIADD R0, R0, 0x1000 ;  /* 0x0000100000007836 */ /* 0x000fc60000000000 */
[----:B------:R-:W-:Y:S02]  /*1820*/  ISETP.NE.AND P1, PT, R9, RZ, PT ;  /* 0x000000ff0900720c */ /* 0x000fe40003f25270 */
[----:B0-----:R-:W-:-:S04]  /*1830*/  IADD3 R2, P2, PT, R2, 0x4000, RZ ;  /* 0x0000400002027810 */ /* 0x001fc80007f5e0ff */
[----:B------:R-:W-:Y:S01]  /*1840*/  IADD3.X R3, PT, PT, RZ, R3, RZ, P2, !PT ;  /* 0x00000003ff037210 */ /* 0x000fe200017fe4ff */
        /* <DEDUP_REMOVED lines=17> */
.L_x_108:
[----:B------:R-:W-:Y:S05]  /*1960*/  BSYNC.RECONVERGENT B2 ;  /* 0x0000000000027941 */ /* 0x000fea0003800200 */
.L_x_107:
[----:B------:R-:W-:Y:S05]  /*1970*/  @!P0 BRA `(.L_x_106) ;  /* 0x0000000400008947 */ /* 0x000fea0003800000 */
[----:B------:R-:W-:Y:S01]  /*1980*/  ISETP.GE.U32.AND P0, PT, R24, 0x8, PT ;  /* 0x000000081800780c */ /* 0x000fe20003f06070 */
[----:B------:R-:W-:Y:S01]  /*1990*/  BSSY.RECONVERGENT B2, `(.L_x_110) ;  /* 0x000001a000027945 */ /* 0x000fe20003800200 */
[----:B------:R-:W-:-:S04]  /*19a0*/  LOP3.LUT R7, R4, 0x7, RZ, 0xc0, !PT ;  /* 0x0000000704077812 */ /* 0x000fc800078ec0ff */
[----:B------:R-:W-:-:S07]  /*19b0*/  ISETP.NE.AND P1, PT, R7, RZ, PT ;  /* 0x000000ff0700720c */ /* 0x000fce0003f25270 */
[----:B------:R-:W-:Y:S06]  /*19c0*/  @!P0 BRA `(.L_x_111) ;  /* 0x0000000000588947 */ /* 0x000fec0003800000 */
[----:B------:R-:W0:Y:S01]  /*19d0*/  LDCU.64 UR4, c[0x0][0x380] ;  /* 0x00007000ff0477ac */ /* 0x000e220008000a00 */
[----:B------:R-:W-:-:S04]  /*19e0*/  IADD3 R3, P0, PT, R0, R11, RZ ;  /* 0x0000000b00037210 */ /* 0x000fc80007f1e0ff */
[----:B------:R-:W-:Y:S02]  /*19f0*/  IADD3.X R6, PT, PT, RZ, R13, RZ, P0, !PT ;  /* 0x0000000dff067210 */ /* 0x000fe400007fe4ff */
[----:B0-----:R-:W-:-:S04]  /*1a00*/  LEA R2, P0, R3, UR4, 0x2 ;  /* 0x0000000403027c11 */ /* 0x001fc8000f8010ff */
        /* <DEDUP_REMOVED lines=9> */
[----:B------:R-:W-:Y:S01]  /*1aa0*/  IADD3 R0, PT, PT, R0, 0x800, RZ ;  /* 0x0000080000007810 */ /* 0x000fe20007ffe0ff */
        /* <DEDUP_REMOVED lines=8> */
.L_x_111:
[----:B------:R-:W-:Y:S05]  /*1b30*/  BSYNC.RECONVERGENT B2 ;  /* 0x0000000000027941 */ /* 0x000fea0003800200 */
.L_x_110:
[----:B------:R-:W-:Y:S05]  /*1b40*/  @!P1 BRA `(.L_x_106) ;  /* 0x00000000008c9947 */ /* 0x000fea0003800000 */
[----:B------:R-:W-:Y:S01]  /*1b50*/  ISETP.GE.U32.AND P0, PT, R7, 0x4, PT ;  /* 0x000000040700780c */ /* 0x000fe20003f06070 */
[----:B------:R-:W-:Y:S01]  /*1b60*/  BSSY.RECONVERGENT B2, `(.L_x_112) ;  /* 0x0000012000027945 */ /* 0x000fe20003800200 */
[----:B------:R-:W-:-:S04]  /*1b70*/  LOP3.LUT R6, R4, 0x3, RZ, 0xc0, !PT ;  /* 0x0000000304067812 */ /* 0x000fc800078ec0ff */
[----:B------:R-:W-:-:S07]  /*1b80*/  ISETP.NE.AND P1, PT, R6, RZ, PT ;  /* 0x000000ff0600720c */ /* 0x000fce0003f25270 */
[----:B------:R-:W-:Y:S06]  /*1b90*/  @!P0 BRA `(.L_x_113) ;  /* 0x0000000000388947 */ /* 0x000fec0003800000 */
[----:B------:R-:W0:Y:S01]  /*1ba0*/  LDCU.64 UR4, c[0x0][0x380] ;  /* 0x00007000ff0477ac */ /* 0x000e220008000a00 */
[----:B------:R-:W-:-:S05]  /*1bb0*/  IADD3 R3, P0, PT, R0, R11, RZ ;  /* 0x0000000b00037210 */ /* 0x000fca0007f1e0ff */
[----:B------:R-:W-:Y:S01]  /*1bc0*/  IMAD.X R4, RZ, RZ, R13, P0 ;  /* 0x000000ffff047224 */ /* 0x000fe200000e060d */
[----:B0-----:R-:W-:-:S04]  /*1bd0*/  LEA R2, P0, R3, UR4, 0x2 ;  /* 0x0000000403027c11 */ /* 0x001fc8000f8010ff */
[----:B------:R-:W-:-:S05]  /*1be0*/  LEA.HI.X R3, R3, UR5, R4, 0x2, P0 ;  /* 0x0000000503037c11 */ /* 0x000fca00080f1404 */
[----:B------:R-:W2:Y:S04]  /*1bf0*/  LDG.E R5, desc[UR6][R2.64] ;  /* 0x0000000602057981 */ /* 0x000ea8000c1e1900 */
[----:B------:R-:W3:Y:S04]  /*1c00*/  LDG.E R4, desc[UR6][R2.64+0x400] ;  /* 0x0004000602047981 */ /* 0x000ee8000c1e1900 */
[----:B------:R-:W4:Y:S04]  /*1c10*/  LDG.E R7, desc[UR6][R2.64+0x800] ;  /* 0x0008000602077981 */ /* 0x000f28000c1e1900 */
[----:B------:R-:W5:Y:S01]  /*1c20*/  LDG.E R9, desc[UR6][R2.64+0xc00] ;  /* 0x000c000602097981 */ /* 0x000f62000c1e1900 */
[----:B------:R-:W-:Y:S01]  /*1c30*/  IADD3 R0, PT, PT, R0, 0x400, RZ ;  /* 0x0000040000007810 */ /* 0x000fe20007ffe0ff */
[----:B--2---:R-:W-:-:S04]  /*1c40*/  FADD R5, R10, R5 ;  /* 0x000000050a057221 */ /* 0x004fc80000000000 */
[----:B---3--:R-:W-:-:S04]  /*1c50*/  FADD R4, R5, R4 ;  /* 0x0000000405047221 */ /* 0x008fc80000000000 */
[----:B----4-:R-:W-:-:S04]  /*1c60*/  FADD R4, R4, R7 ;  /* 0x0000000704047221 */ /* 0x010fc80000000000 */
[----:B-----5:R-:W-:-:S07]  /*1c70*/  FADD R10, R4, R9 ;  /* 0x00000009040a7221 */ /* 0x020fce0000000000 */
.L_x_113:
[----:B------:R-:W-:Y:S05]  /*1c80*/  BSYNC.RECONVERGENT B2 ;  /* 0x0000000000027941 */ /* 0x000fea0003800200 */
.L_x_112:
[----:B------:R-:W-:Y:S05]  /*1c90*/  @!P1 BRA `(.L_x_106) ;  /* 0x0000000000389947 */ /* 0x000fea0003800000 */
[----:B------:R-:W0:Y:S01]  /*1ca0*/  LDCU.64 UR4, c[0x0][0x380] ;  /* 0x00007000ff0477ac */ /* 0x000e220008000a00 */
[----:B------:R-:W-:Y:S01]  /*1cb0*/  IADD3 R5, P0, PT, R0, R11, RZ ;  /* 0x0000000b00057210 */ /* 0x000fe20007f1e0ff */
[----:B------:R-:W-:-:S03]  /*1cc0*/  IMAD.MOV R0, RZ, RZ, -R6 ;  /* 0x000000ffff007224 */ /* 0x000fc600078e0a06 */
[----:B------:R-:W-:Y:S02]  /*1cd0*/  IADD3.X R4, PT, PT, RZ, R13, RZ, P0, !PT ;  /* 0x0000000dff047210 */ /* 0x000fe400007fe4ff */
[----:B0-----:R-:W-:-:S04]  /*1ce0*/  LEA R2, P1, R5, UR4, 0x2 ;  /* 0x0000000405027c11 */ /* 0x001fc8000f8210ff */
[----:B------:R-:W-:-:S09]  /*1cf0*/  LEA.HI.X R5, R5, UR5, R4, 0x2, P1 ;  /* 0x0000000505057c11 */ /* 0x000fd200088f1404 */
.L_x_114:
[----:B------:R-:W-:-:S06]  /*1d00*/  MOV R3, R5 ;  /* 0x0000000500037202 */ /* 0x000fcc0000000f00 */
[----:B------:R0:W2:Y:S01]  /*1d10*/  LDG.E R3, desc[UR6][R2.64] ;  /* 0x0000000602037981 */ /* 0x0000a2000c1e1900 */
[----:B------:R-:W-:-:S04]  /*1d20*/  IADD3 R0, PT, PT, R0, 0x1, RZ ;  /* 0x0000000100007810 */ /* 0x000fc80007ffe0ff */
[----:B------:R-:W-:Y:S02]  /*1d30*/  ISETP.NE.AND P0, PT, R0, RZ, PT ;  /* 0x000000ff0000720c */ /* 0x000fe40003f05270 */
[----:B0-----:R-:W-:-:S05]  /*1d40*/  IADD3 R2, P1, PT, R2, 0x400, RZ ;  /* 0x0000040002027810 */ /* 0x001fca0007f3e0ff */
[----:B------:R-:W-:Y:S02]  /*1d50*/  IMAD.X R5, RZ, RZ, R5, P1 ;  /* 0x000000ffff057224 */ /* 0x000fe400008e0605 */
[----:B--2---:R-:W-:-:S04]  /*1d60*/  FADD R10, R3, R10 ;  /* 0x0000000a030a7221 */ /* 0x004fc80000000000 */
[----:B------:R-:W-:Y:S05]  /*1d70*/  @P0 BRA `(.L_x_114) ;  /* 0xfffffffc00e00947 */ /* 0x000fea000383ffff */
.L_x_106:
[----:B------:R-:W-:Y:S05]  /*1d80*/  BSYNC.RECONVERGENT B1 ;  /* 0x0000000000017941 */ /* 0x000fea0003800200 */
.L_x_104:
[----:B------:R-:W0:Y:S01]  /*1d90*/  S2R R6, SR_LANEID ;  /* 0x0000000000067919 */ /* 0x000e220000000000 */
[----:B------:R-:W-:Y:S02]  /*1da0*/  MOV R3, R10 ;  /* 0x0000000a00037202 */ /* 0x000fe40000000f00 */
[----:B------:R-:W-:-:S03]  /*1db0*/  ISETP.NE.AND P5, PT, R8, RZ, PT ;  /* 0x000000ff0800720c */ /* 0x000fc60003fa5270 */
        /* <DEDUP_REMOVED lines=39> */
.L_x_102:
[----:B------:R-:W-:Y:S05]  /*2030*/  BSYNC.RECONVERGENT B0 ;  /* 0x0000000000007941 */ /* 0x000fea0003800200 */
.L_x_87:
[----:B------:R-:W-:Y:S05]  /*2040*/  @P5 EXIT ;  /* 0x000000000000594d */ /* 0x000fea0003800000 */
[----:B01----:R-:W0:Y:S01]  /*2050*/  LDC.64 R2, c[0x0][0x388] ;  /* 0x0000e200ff027b82 */ /* 0x003e220000000a00 */
[----:B------:R-:W2:Y:S02]  /*2060*/  LDCU UR4, c[0x0][0x39c] ;  /* 0x00007380ff0477ac */ /* 0x000ea40008000800 */
[----:B--2---:R-:W-:-:S05]  /*2070*/  FADD R5, R8, UR4 ;  /* 0x0000000408057e21 */ /* 0x004fca0008000000 */
[----:B0-----:R-:W-:Y:S01]  /*2080*/  STG.E desc[UR6][R2.64], R5 ;  /* 0x0000000502007986 */ /* 0x001fe2000c101906 */
[----:B------:R-:W-:Y:S05]  /*2090*/  EXIT ;  /* 0x000000000000794d */ /* 0x000fea0003800000 */
.L_x_115:
        /* <DEDUP_REMOVED lines=14> */
.L_x_255:


//--------------------- .text._ZN3cub18CUB_300001_SM_10006detail6reduce28DeviceReduceSingleTileKernelINS2_10policy_hubIfjN4cuda3std3__44plusIfEEE10Policy1000EPfSC_iS9_ffNS7_10__identityEEEvT0_T1_T2_T3_T4_T6_ --------------------------
	.section	.text._ZN3cub18CUB_300001_SM_10006detail6reduce28DeviceReduceSingleTileKernelINS2_10policy_hubIfjN4cuda3std3__44plusIfEEE10Policy1000EPfSC_iS9_ffNS7_10__identityEEEvT0_T1_T2_T3_T4_T6_,"ax",@progbits
	.align	128
        .global         _ZN3cub18CUB_300001_SM_10006detail6reduce28DeviceReduceSingleTileKernelINS2_10policy_hubIfjN4cuda3std3__44plusIfEEE10Policy1000EPfSC_iS9_ffNS7_10__identityEEEvT0_T1_T2_T3_T4_T6_
        .type           _ZN3cub18CUB_300001_SM_10006detail6reduce28DeviceReduceSingleTileKernelINS2_10policy_hubIfjN4cuda3std3__44plusIfEEE10Policy1000EPfSC_iS9_ffNS7_10__identityEEEvT0_T1_T2_T3_T4_T6_,@function
        .size           _ZN3cub18CUB_300001_SM_10006detail6reduce28DeviceReduceSingleTileKernelINS2_10policy_hubIfjN4cuda3std3__44plusIfEEE10Policy1000EPfSC_iS9_ffNS7_10__identityEEEvT0_T1_T2_T3_T4_T6_,(.L_x_256 - _ZN3cub18CUB_300001_SM_10006detail6reduce28DeviceReduceSingleTileKernelINS2_10policy_hubIfjN4cuda3std3__44plusIfEEE10Policy1000EPfSC_iS9_ffNS7_10__identityEEEvT0_T1_T2_T3_T4_T6_)
        .other          _ZN3cub18CUB_300001_SM_10006detail6reduce28DeviceReduceSingleTileKernelINS2_10policy_hubIfjN4cuda3std3__44plusIfEEE10Policy1000EPfSC_iS9_ffNS7_10__identityEEEvT0_T1_T2_T3_T4_T6_,@"STO_CUDA_ENTRY STV_DEFAULT"
_ZN3cub18CUB_300001_SM_10006detail6reduce28DeviceReduceSingleTileKernelINS2_10policy_hubIfjN4cuda3std3__44plusIfEEE10Policy1000EPfSC_iS9_ffNS7_10__identityEEEvT0_T1_T2_T3_T4_T6_:
.text._ZN3cub18CUB_300001_SM_10006detail6reduce28DeviceReduceSingleTileKernelINS2_10policy_hubIfjN4cuda3std3__44plusIfEEE10Policy1000EPfSC_iS9_ffNS7_10__identityEEEvT0_T1_T2_T3_T4_T6_:
        /* <DEDUP_REMOVED lines=13> */
.L_x_116:
        /* <DEDUP_REMOVED lines=16> */
.L_x_121:
[----:B------:R-:W-:Y:S05]  /*01d0*/  BSYNC.RECONVERGENT B1 ;  /* 0x0000000000017941 */ /* 0x000fea0003800200 */
.L_x_120:
        /* <DEDUP_REMOVED lines=16> */
.L_x_126:
        /* <DEDUP_REMOVED lines=9> */
.L_x_125:
[----:B------:R-:W-:Y:S05]  /*0370*/  BSYNC.RECONVERGENT B2 ;  /* 0x0000000000027941 */ /* 0x000fea0003800200 */
.L_x_124:
        /* <DEDUP_REMOVED lines=8> */
.L_x_129:
        /* <DEDUP_REMOVED lines=43> */
.L_x_128:
[----:B------:R-:W-:Y:S05]  /*06b0*/  BSYNC.RECONVERGENT B2 ;  /* 0x0000000000027941 */ /* 0x000fea0003800200 */
.L_x_127:
        /* <DEDUP_REMOVED lines=26> */
.L_x_131:
[----:B------:R-:W-:Y:S05]  /*0860*/  BSYNC.RECONVERGENT B2 ;  /* 0x0000000000027941 */ /* 0x000fea0003800200 */
.L_x_130:
        /* <DEDUP_REMOVED lines=12> */
.L_x_123:
[----:B------:R-:W-:Y:S05]  /*0930*/  BSYNC.RECONVERGENT B1 ;  /* 0x0000000000017941 */ /* 0x000fea0003800200 */
.L_x_122:
        /* <DEDUP_REMOVED lines=10> */
[----:B------:R-:W1:Y:S06]  /*09e0*/  SHFL.DOWN PT, R3, R0, 0x2, 0x1f ;  /* 0x08401f0000037f89 */ /* 0x000e6c00000e0000 */
[----:B------:R-:W2:Y:S01]  /*09f0*/  @!P1 S2R R6, SR_CgaCtaId ;  /* 0x0000000000069919 */ /* 0x000ea20000008800 */
[----:B0-----:R-:W-:Y:S02]  /*0a00*/  @!P1 MOV R5, 0x400 ;  /* 0x0000040000059802 */ /* 0x001fe40000000f00 */
[----:B------:R-:W-:-:S04]  /*0a10*/  @!P1 SHF.R.U32.HI R4, RZ, 0x3, R2 ;  /* 0x00000003ff049819 */ /* 0x000fc80000011602 */
[----:B------:R-:W-:Y:S01]  /*0a20*/  @!P1 LOP3.LUT R4, R4, 0x7c, RZ, 0xc0, !PT ;  /* 0x0000007c04049812 */ /* 0x000fe200078ec0ff */
[----:B-1----:R-:W-:Y:S01]  /*0a30*/  @!P0 FADD R0, R0, R3 ;  /* 0x0000000300008221 */ /* 0x002fe20000000000 */
[----:B------:R-:W-:-:S04]  /*0a40*/  ISETP.GT.AND P0, PT, R8, 0x1b, PT ;  /* 0x0000001b0800780c */ /* 0x000fc80003f04270 */
[----:B------:R-:W0:Y:S01]  /*0a50*/  SHFL.DOWN PT, R3, R0, 0x4, 0x1f ;  /* 0x08801f0000037f89 */ /* 0x000e2200000e0000 */
[----:B--2---:R-:W-:-:S04]  /*0a60*/  @!P1 LEA R5, R6, R5, 0x18 ;  /* 0x0000000506059211 */ /* 0x004fc800078ec0ff */
        /* <DEDUP_REMOVED lines=16> */
[----:B0-----:R-:W0:Y:S04]  /*0b70*/  LDS.128 R4, [UR4+0x10] ;  /* 0x00001004ff047984 */ /* 0x001e280008000c00 */
[----:B------:R-:W1:Y:S04]  /*0b80*/  LDS.128 R12, [UR4+0x20] ;  /* 0x00002004ff0c7984 */ /* 0x000e680008000c00 */
[----:B------:R-:W2:Y:S04]  /*0b90*/  LDS.128 R8, [UR4+0x30] ;  /* 0x00003004ff087984 */ /* 0x000ea80008000c00 */
[----:B------:R-:W3:Y:S01]  /*0ba0*/  LDS.128 R16, [UR4+0x40] ;  /* 0x00004004ff107984 */ /* 0x000ee20008000c00 */
[----:B0-----:R-:W-:-:S04]  /*0bb0*/  FADD R5, R0, R5 ;  /* 0x0000000500057221 */ /* 0x001fc80000000000 */
[----:B------:R-:W-:-:S04]  /*0bc0*/  FADD R6, R5, R6 ;  /* 0x0000000605067221 */ /* 0x000fc80000000000 */
[----:B------:R-:W-:-:S04]  /*0bd0*/  FADD R7, R6, R7 ;  /* 0x0000000706077221 */ /* 0x000fc80000000000 */
[----:B-1----:R-:W-:-:S04]  /*0be0*/  FADD R12, R7, R12 ;  /* 0x0000000c070c7221 */ /* 0x002fc80000000000 */
[----:B------:R-:W-:-:S04]  /*0bf0*/  FADD R13, R12, R13 ;  /* 0x0000000d0c0d7221 */ /* 0x000fc80000000000 */
[----:B------:R-:W-:-:S04]  /*0c00*/  FADD R14, R13, R14 ;  /* 0x0000000e0d0e7221 */ /* 0x000fc80000000000 */
[----:B------:R-:W-:-:S04]  /*0c10*/  FADD R15, R14, R15 ;  /* 0x0000000f0e0f7221 */ /* 0x000fc80000000000 */
[----:B--2---:R-:W-:-:S04]  /*0c20*/  FADD R8, R15, R8 ;  /* 0x000000080f087221 */ /* 0x004fc80000000000 */
[----:B------:R-:W-:-:S04]  /*0c30*/  FADD R9, R8, R9 ;  /* 0x0000000908097221 */ /* 0x000fc80000000000 */
[----:B------:R-:W-:-:S04]  /*0c40*/  FADD R10, R9, R10 ;  /* 0x0000000a090a7221 */ /* 0x000fc80000000000 */
[----:B------:R-:W-:-:S04]  /*0c50*/  FADD R11, R10, R11 ;  /* 0x0000000b0a0b7221 */ /* 0x000fc80000000000 */
[----:B---3--:R-:W-:-:S04]  /*0c60*/  FADD R16, R11, R16 ;  /* 0x000000100b107221 */ /* 0x008fc80000000000 */
[----:B------:R-:W-:-:S04]  /*0c70*/  FADD R17, R16, R17 ;  /* 0x0000001110117221 */ /* 0x000fc80000000000 */
[----:B------:R-:W-:-:S04]  /*0c80*/  FADD R18, R17, R18 ;  /* 0x0000001211127221 */ /* 0x000fc80000000000 */
[----:B------:R-:W-:Y:S01]  /*0c90*/  FADD R0, R18, R19 ;  /* 0x0000001312007221 */ /* 0x000fe20000000000 */
[----:B------:R-:W-:Y:S06]  /*0ca0*/  BRA `(.L_x_133) ;  /* 0x0000003400707947 */ /* 0x000fec0003800000 */
.L_x_132:
        /* <DEDUP_REMOVED lines=23> */
[-C--:B------:R-:W-:Y:S02]  /*0e20*/  ISETP.GT.AND P0, PT, R5, R4.reuse, PT ;  /* 0x000000040500720c */ /* 0x080fe40003f04270 */
[----:B------:R-:W-:Y:S02]  /*0e30*/  IADD3 R5, PT, PT, R9, 0x10, RZ ;  /* 0x0000001009057810 */ /* 0x000fe40007ffe0ff */
        /* <DEDUP_REMOVED lines=20> */
[----:B------:R-:W0:Y:S04]  /*0f80*/  LDS.128 R16, [UR4+0x10] ;  /* 0x00001004ff107984 */ /* 0x000e280008000c00 */
[----:B----4-:R-:W1:Y:S04]  /*0f90*/  LDS.128 R4, [UR4+0x20] ;  /* 0x00002004ff047984 */ /* 0x010e680008000c00 */
[----:B------:R-:W2:Y:S04]  /*0fa0*/  LDS.128 R8, [UR4+0x30] ;  /* 0x00003004ff087984 */ /* 0x000ea80008000c00 */
[----:B------:R-:W3:Y:S01]  /*0fb0*/  LDS.128 R12, [UR4+0x40] ;  /* 0x00004004ff0c7984 */ /* 0x000ee20008000c00 */
[----:B0-----:R-:W-:Y:S01]  /*0fc0*/  @P2 FADD R0, R0, R17 ;  /* 0x0000001100002221 */ /* 0x001fe20000000000 */
[----:B------:R-:W-:-:S03]  /*0fd0*/  ISETP.GT.AND P2, PT, R3, 0x80, PT ;  /* 0x000000800300780c */ /* 0x000fc60003f44270 */
[----:B------:R-:W-:Y:S01]  /*0fe0*/  @P3 FADD R0, R0, R18 ;  /* 0x0000001200003221 */ /* 0x000fe20000000000 */
[----:B------:R-:W-:-:S03]  /*0ff0*/  ISETP.GT.AND P3, PT, R3, 0xa0, PT ;  /* 0x000000a00300780c */ /* 0x000fc60003f64270 */
[----:B------:R-:W-:Y:S01]  /*1000*/  @P1 FADD R0, R0, R19 ;  /* 0x0000001300001221 */ /* 0x000fe20000000000 */
[----:B------:R-:W-:-:S05]  /*1010*/  ISETP.GT.AND P1, PT, R3, 0xe0, PT ;  /* 0x000000e00300780c */ /* 0x000fca0003f24270 */
[----:B-1----:R-:W-:Y:S01]  /*1020*/  @P2 FADD R0, R0, R4 ;  /* 0x0000000400002221 */ /* 0x002fe20000000000 */
[----:B------:R-:W-:-:S03]  /*1030*/  ISETP.GT.AND P2, PT, R3, 0x100, PT ;  /* 0x000001000300780c */ /* 0x000fc60003f44270 */
[----:B------:R-:W-:Y:S01]  /*1040*/  @P3 FADD R0, R0, R5 ;  /* 0x0000000500003221 */ /* 0x000fe20000000000 */
[----:B------:R-:W-:-:S03]  /*1050*/  ISETP.GT.AND P3, PT, R3, 0x120, PT ;  /* 0x000001200300780c */ /* 0x000fc60003f64270 */
[----:B------:R-:W-:Y:S01]  /*1060*/  @P4 FADD R0, R0, R6 ;  /* 0x0000000600004221 */ /* 0x000fe20000000000 */
[----:B------:R-:W-:-:S03]  /*1070*/  ISETP.GT.AND P4, PT, R3, 0x140, PT ;  /* 0x000001400300780c */ /* 0x000fc60003f84270 */
[----:B------:R-:W-:Y:S01]  /*1080*/  @P1 FADD R0, R0, R7 ;  /* 0x0000000700001221 */ /* 0x000fe20000000000 */
[----:B------:R-:W-:-:S03]  /*1090*/  ISETP.GT.AND P1, PT, R3, 0x160, PT ;  /* 0x000001600300780c */ /* 0x000fc60003f24270 */
[----:B--2---:R-:W-:Y:S01]  /*10a0*/  @P2 FADD R0, R0, R8 ;  /* 0x0000000800002221 */ /* 0x004fe20000000000 */
[----:B------:R-:W-:-:S03]  /*10b0*/  ISETP.GT.AND P2, PT, R3, 0x180, PT ;  /* 0x000001800300780c */ /* 0x000fc60003f44270 */
[----:B------:R-:W-:Y:S01]  /*10c0*/  @P3 FADD R0, R0, R9 ;  /* 0x0000000900003221 */ /* 0x000fe20000000000 */
[----:B------:R-:W-:-:S03]  /*10d0*/  ISETP.GT.AND P3, PT, R3, 0x1a0, PT ;  /* 0x000001a00300780c */ /* 0x000fc60003f64270 */
[----:B------:R-:W-:Y:S01]  /*10e0*/  @P4 FADD R0, R0, R10 ;  /* 0x0000000a00004221 */ /* 0x000fe20000000000 */
[----:B------:R-:W-:-:S03]  /*10f0*/  ISETP.GT.AND P4, PT, R3, 0x1c0, PT ;  /* 0x000001c00300780c */ /* 0x000fc60003f84270 */
[----:B------:R-:W-:Y:S01]  /*1100*/  @P1 FADD R0, R0, R11 ;  /* 0x0000000b00001221 */ /* 0x000fe20000000000 */
[----:B------:R-:W-:-:S03]  /*1110*/  ISETP.GT.AND P1, PT, R3, 0x1e0, PT ;  /* 0x000001e00300780c */ /* 0x000fc60003f24270 */
[----:B---3--:R-:W-:-:S04]  /*1120*/  @P2 FADD R0, R0, R12 ;  /* 0x0000000c00002221 */ /* 0x008fc80000000000 */
[----:B------:R-:W-:-:S04]  /*1130*/  @P3 FADD R0, R0, R13 ;  /* 0x0000000d00003221 */ /* 0x000fc80000000000 */
[----:B------:R-:W-:-:S04]  /*1140*/  @P4 FADD R0, R0, R14 ;  /* 0x0000000e00004221 */ /* 0x000fc80000000000 */
[----:B------:R-:W-:Y:S01]  /*1150*/  @P1 FADD R0, R0, R15 ;  /* 0x0000000f00001221 */ /* 0x000fe20000000000 */
[----:B------:R-:W-:Y:S06]  /*1160*/  BRA `(.L_x_133) ;  /* 0x0000003000407947 */ /* 0x000fec0003800000 */
.L_x_119:
[----:B------:R-:W0:Y:S01]  /*1170*/  S2R R2, SR_TID.X ;  /* 0x0000000000027919 */ /* 0x000e220000002100 */
[----:B------:R-:W1:Y:S01]  /*1180*/  LDC.64 R4, c[0x0][0x380] ;  /* 0x0000e000ff047b82 */ /* 0x000e620000000a00 */
[----:B0-----:R-:W-:-:S05]  /*1190*/  SHF.L.U32 R7, R2, 0x1, RZ ;  /* 0x0000000102077819 */ /* 0x001fca00000006ff */
[----:B-1----:R-:W-:-:S05]  /*11a0*/  IMAD.WIDE.U32 R4, R7, 0x4, R4 ;  /* 0x0000000407047825 */ /* 0x002fca00078e0004 */
[----:B------:R-:W2:Y:S04]  /*11b0*/  LDG.E.64.CONSTANT R14, desc[UR6][R4.64] ;  /* 0x00000006040e7981 */ /* 0x000ea8000c1e9b00 */
[----:B------:R-:W3:Y:S04]  /*11c0*/  LDG.E.64.CONSTANT R16, desc[UR6][R4.64+0x1000] ;  /* 0x0010000604107981 */ /* 0x000ee8000c1e9b00 */
[----:B------:R-:W4:Y:S04]  /*11d0*/  LDG.E.64.CONSTANT R18, desc[UR6][R4.64+0x2000] ;  /* 0x0020000604127981 */ /* 0x000f28000c1e9b00 */
[----:B------:R-:W5:Y:S04]  /*11e0*/  LDG.E.64.CONSTANT R20, desc[UR6][R4.64+0x3000] ;  /* 0x0030000604147981 */ /* 0x000f68000c1e9b00 */
[----:B------:R-:W5:Y:S04]  /*11f0*/  LDG.E.64.CONSTANT R12, desc[UR6][R4.64+0x4000] ;  /* 0x00400006040c7981 */ /* 0x000f68000c1e9b00 */
[----:B------:R-:W5:Y:S04]  /*1200*/  LDG.E.64.CONSTANT R10, desc[UR6][R4.64+0x5000] ;  /* 0x00500006040a7981 */ /* 0x000f68000c1e9b00 */
[----:B------:R-:W5:Y:S04]  /*1210*/  LDG.E.64.CONSTANT R6, desc[UR6][R4.64+0x6000] ;  /* 0x0060000604067981 */ /* 0x000f68000c1e9b00 */
[----:B------:R-:W5:Y:S01]  /*1220*/  LDG.E.64.CONSTANT R8, desc[UR6][R4.64+0x7000] ;  /* 0x0070000604087981 */ /* 0x000f62000c1e9b00 */
[----:B------:R-:W-:Y:S01]  /*1230*/  ISETP.GE.U32.AND P0, PT, R3, 0x4000, PT ;  /* 0x000040000300780c */ /* 0x000fe20003f06070 */
[----:B--2---:R-:W-:Y:S01]  /*1240*/  FADD R14, R14, R15 ;  /* 0x0000000f0e0e7221 */ /* 0x004fe20000000000 */
[----:B---3--:R-:W-:Y:S01]  /*1250*/  FADD R17, R16, R17 ;  /* 0x0000001110117221 */ /* 0x008fe20000000000 */
[----:B----4-:R-:W-:-:S03]  /*1260*/  FADD R18, R18, R19 ;  /* 0x0000001312127221 */ /* 0x010fc60000000000 */
[----:B------:R-:W-:Y:S01]  /*1270*/  FADD R14, R14, R17 ;  /* 0x000000110e0e7221 */ /* 0x000fe20000000000 */
[----:B-----5:R-:W-:Y:S01]  /*1280*/  FADD R21, R20, R21 ;  /* 0x0000001514157221 */ /* 0x020fe20000000000 */
[----:B------:R-:W-:Y:S02]  /*1290*/  HFMA2 R20, -RZ, RZ, 0, 0.0078125 ;  /* 0x00002000ff147431 */ /* 0x000fe400000001ff */
[----:B------:R-:W-:Y:S01]  /*12a0*/  FADD R12, R12, R13 ;  /* 0x0000000d0c0c7221 */ /* 0x000fe20000000000 */
[----:B------:R-:W-:Y:S01]  /*12b0*/  FADD R21, R18, R21 ;  /* 0x0000001512157221 */ /* 0x000fe20000000000 */
[----:B------:R-:W-:-:S03]  /*12c0*/  FADD R11, R10, R11 ;  /* 0x0000000b0a0b7221 */ /* 0x000fc60000000000 */
[----:B------:R-:W-:Y:S01]  /*12d0*/  FADD R14, R14, R21 ;  /* 0x000000150e0e7221 */ /* 0x000fe20000000000 */
[----:B------:R-:W-:Y:S01]  /*12e0*/  FADD R6, R6, R7 ;  /* 0x0000000706067221 */ /* 0x000fe20000000000 */
[----:B------:R-:W-:Y:S01]  /*12f0*/  FADD R11, R12, R11 ;  /* 0x0000000b0c0b7221 */ /* 0x000fe20000000000 */
[----:B------:R-:W-:-:S04]  /*1300*/  FADD R9, R8, R9 ;  /* 0x0000000908097221 */ /* 0x000fc80000000000 */
[----:B------:R-:W-:-:S04]  /*1310*/  FADD R6, R6, R9 ;  /* 0x0000000906067221 */ /* 0x000fc80000000000 */
[----:B------:R-:W-:-:S04]  /*1320*/  FADD R11, R11, R6 ;  /* 0x000000060b0b7221 */ /* 0x000fc80000000000 */
[----:B------:R-:W-:Y:S01]  /*1330*/  FADD R0, R14, R11 ;  /* 0x0000000b0e007221 */ /* 0x000fe20000000000 */
[----:B------:R-:W-:Y:S06]  /*1340*/  @!P0 BRA `(.L_x_134) ;  /* 0x00000000008c8947 */ /* 0x000fec0003800000 */
[----:B------:R-:W0:Y:S01]  /*1350*/  LDC R24, c[0x0][0x390] ;  /* 0x0000e400ff187b82 */ /* 0x000e220000000800 */
[----:B------:R-:W-:Y:S02]  /*1360*/  IADD3 R21, PT, PT, R3, -0x2000, RZ ;  /* 0xffffe00003157810 */ /* 0x000fe40007ffe0ff */
[----:B------:R-:W-:-:S07]  /*1370*/  MOV R20, 0x2000 ;  /* 0x0000200000147802 */ /* 0x000fce0000000f00 */
.L_x_136:
[----:B------:R-:W-:-:S05]  /*1380*/  IMAD.WIDE R26, R20, 0x4, R4 ;  /* 0x00000004141a7825 */ /* 0x000fca00078e0204 */
[----:B------:R-:W2:Y:S04]  /*1390*/  LDG.E.64.CONSTANT R14, desc[UR6][R26.64+0x6000] ;  /* 0x006000061a0e7981 */ /* 0x000ea8000c1e9b00 */
[----:B------:R-:W2:Y:S04]  /*13a0*/  LDG.E.64.CONSTANT R6, desc[UR6][R26.64+0x7000] ;  /* 0x007000061a067981 */ /* 0x000ea8000c1e9b00 */
[----:B------:R-:W3:Y:S04]  /*13b0*/  LDG.E.64.CONSTANT R22, desc[UR6][R26.64] ;  /* 0x000000061a167981 */ /* 0x000ee8000c1e9b00 */
[----:B------:R-:W4:Y:S04]  /*13c0*/  LDG.E.64.CONSTANT R18, desc[UR6][R26.64+0x1000] ;  /* 0x001000061a127981 */ /* 0x000f28000c1e9b00 */
[----:B------:R-:W5:Y:S04]  /*13d0*/  LDG.E.64.CONSTANT R16, desc[UR6][R26.64+0x2000] ;  /* 0x002000061a107981 */ /* 0x000f68000c1e9b00 */
[----:B------:R-:W5:Y:S04]  /*13e0*/  LDG.E.64.CONSTANT R12, desc[UR6][R26.64+0x3000] ;  /* 0x003000061a0c7981 */ /* 0x000f68000c1e9b00 */
[----:B------:R-:W5:Y:S04]  /*13f0*/  LDG.E.64.CONSTANT R10, desc[UR6][R26.64+0x4000] ;  /* 0x004000061a0a7981 */ /* 0x000f68000c1e9b00 */
[----:B------:R-:W5:Y:S01]  /*1400*/  LDG.E.64.CONSTANT R8, desc[UR6][R26.64+0x5000] ;  /* 0x005000061a087981 */ /* 0x000f62000c1e9b00 */
[----:B0-----:R-:W-:Y:S01]  /*1410*/  MOV R3, R24 ;  /* 0x0000001800037202 */ /* 0x001fe20000000f00 */
[----:B--2---:R-:W-:-:S03]  /*1420*/  FADD R15, R15, R6 ;  /* 0x000000060f0f7221 */ /* 0x004fc60000000000 */
[----:B------:R-:W-:Y:S01]  /*1430*/  IADD3 R6, PT, PT, -R20, R3, RZ ;  /* 0x0000000314067210 */ /* 0x000fe20007ffe1ff */
[----:B---3--:R-:W-:-:S03]  /*1440*/  FADD R0, R22, R0 ;  /* 0x0000000016007221 */ /* 0x008fc60000000000 */
[----:B------:R-:W-:Y:S01]  /*1450*/  ISETP.GE.AND P0, PT, R6, 0x2000, PT ;  /* 0x000020000600780c */ /* 0x000fe20003f06270 */
[----:B----4-:R-:W-:Y:S01]  /*1460*/  FADD R23, R23, R18 ;  /* 0x0000001217177221 */ /* 0x010fe20000000000 */
[----:B-----5:R-:W-:Y:S01]  /*1470*/  FADD R18, R19, R16 ;  /* 0x0000001013127221 */ /* 0x020fe20000000000 */
[----:B------:R-:W-:Y:S01]  /*1480*/  FADD R17, R17, R12 ;  /* 0x0000000c11117221 */ /* 0x000fe20000000000 */
[----:B------:R-:W-:Y:S01]  /*1490*/  FADD R12, R13, R10 ;  /* 0x0000000a0d0c7221 */ /* 0x000fe20000000000 */
[----:B------:R-:W-:Y:S01]  /*14a0*/  FADD R11, R11, R8 ;  /* 0x000000080b0b7221 */ /* 0x000fe20000000000 */
[----:B------:R-:W-:Y:S01]  /*14b0*/  FADD R8, R9, R14 ;  /* 0x0000000e09087221 */ /* 0x000fe20000000000 */
[----:B------:R-:W-:Y:S01]  /*14c0*/  FADD R0, R0, R23 ;  /* 0x0000001700007221 */ /* 0x000fe20000000000 */
[----:B------:R-:W-:Y:S01]  /*14d0*/  FADD R17, R18, R17 ;  /* 0x0000001112117221 */ /* 0x000fe20000000000 */
[----:B------:R-:W-:Y:S01]  /*14e0*/  FADD R11, R12, R11 ;  /* 0x0000000b0c0b7221 */ /* 0x000fe20000000000 */
[----:B------:R-:W-:-:S02]  /*14f0*/  FADD R8, R8, R15 ;  /* 0x0000000f08087221 */ /* 0x000fc40000000000 */
[----:B------:R-:W-:Y:S02]  /*1500*/  FADD R0, R0, R17 ;  /* 0x0000001100007221 */ /* 0x000fe40000000000 */
[----:B------:R-:W-:-:S04]  /*1510*/  FADD R11, R11, R8 ;  /* 0x000000080b0b7221 */ /* 0x000fc80000000000 */
[----:B------:R-:W-:-:S04]  /*1520*/  FADD R11, R0, R11 ;  /* 0x0000000b000b7221 */ /* 0x000fc80000000000 */
[----:B------:R-:W-:Y:S01]  /*1530*/  FADD R0, R7, R11 ;  /* 0x0000000b07007221 */ /* 0x000fe20000000000 */
[----:B------:R-:W-:Y:S06]  /*1540*/  @!P0 BRA `(.L_x_135) ;  /* 0x0000000800308947 */ /* 0x000fec0003800000 */
[----:B------:R-:W-:-:S04]  /*1550*/  IADD3 R20, PT, PT, R20, 0x2000, RZ ;  /* 0x0000200014147810 */ /* 0x000fc80007ffe0ff */
[----:B------:R-:W-:-:S13]  /*1560*/  ISETP.GT.AND P0, PT, R20, R21, PT ;  /* 0x000000151400720c */ /* 0x000fda0003f04270 */
[----:B------:R-:W-:Y:S05]  /*1570*/  @!P0 BRA `(.L_x_136) ;  /* 0xfffffffc00808947 */ /* 0x000fea000383ffff */
.L_x_134:
        /* <DEDUP_REMOVED lines=20> */
.L_x_140:
        /* <DEDUP_REMOVED lines=8> */
.L_x_139:
[----:B------:R-:W-:Y:S05]  /*1740*/  BSYNC.RECONVERGENT B2 ;  /* 0x0000000000027941 */ /* 0x000fea0003800200 */
.L_x_138:
[----:B------:R-:W-:Y:S05]  /*1750*/  @!P1 BRA `(.L_x_137) ;  /* 0x0000000400a89947 */ /* 0x000fea0003800000 */
[----:B------:R-:W0:Y:S01]  /*1760*/  LDCU.64 UR4, c[0x0][0x380] ;  /* 0x00007000ff0477ac */ /* 0x000e220008000a00 */
[----:B------:R-:W-:Y:S01]  /*1770*/  IADD3 R5, PT, PT, R11, -R10, RZ ;  /* 0x8000000a0b057210 */ /* 0x000fe20007ffe0ff */
[----:B------:R-:W-:Y:S01]  /*1780*/  BSSY.RECONVERGENT B2, `(.L_x_141) ;  /* 0x000003b000027945 */ /* 0x000fe20003800200 */
[----:B------:R-:W-:Y:S02]  /*1790*/  IADD3 R3, P0, PT, R10, R20, RZ ;  /* 0x000000140a037210 */ /* 0x000fe40007f1e0ff */
[----:B------:R-:W-:Y:S02]  /*17a0*/  ISETP.GT.AND P1, PT, R5, 0x1800, PT ;  /* 0x000018000500780c */ /* 0x000fe40003f24270 */
[----:B------:R-:W-:Y:S02]  /*17b0*/  IADD3.X R6, PT, PT, RZ, RZ, RZ, P0, !PT ;  /* 0x000000ffff067210 */ /* 0x000fe400007fe4ff */
[----:B0-----:R-:W-:-:S04]  /*17c0*/  LEA R4, P0, R3, UR4, 0x2 ;  /* 0x0000000403047c11 */ /* 0x001fc8000f8010ff */
[----:B------:R-:W-:Y:S02]  /*17d0*/  LEA.HI.X R3, R3, UR5, R6, 0x2, P0 ;  /* 0x0000000503037c11 */ /* 0x000fe400080f1406 */
[----:B------:R-:W-:-:S04]  /*17e0*/  IADD3 R4, P0, PT, R4, 0x1000, RZ ;  /* 0x0000100004047810 */ /* 0x000fc80007f1e0ff */
[----:B------:R-:W-:Y:S02]  /*17f0*/  IADD3.X R5, PT, PT, RZ, R3, RZ, P0, !PT ;  /* 0x00000003ff057210 */ /* 0x000fe400007fe4ff */
[----:B------:R-:W-:Y:S02]  /*1800*/  PLOP3.LUT P0, PT, PT, PT, PT, 0x80, 0x8 ;  /* 0x000000000008781c */ /* 0x000fe40003f0f070 */
[----:B------:R-:W-:Y:S01]  /*1810*/  IADD3 R3, PT, PT, R10, R20, RZ ;  /* 0x000000140a037210 */ /* 0x000fe20007ffe0ff */
[----:B------:R-:W-:Y:S10]  /*1820*/  @!P1 BRA `(.L_x_142) ;  /* 0x0000000000c09947 */ /* 0x000ff40003800000 */
[----:B------:R-:W-:Y:S02]  /*1830*/  PLOP3.LUT P0, PT, PT, PT, PT, 0x8, 0x80 ;  /* 0x000000000080781c */ /* 0x000fe40003f0e170 */
[----:B------:R-:W-:-:S11]  /*1840*/  IADD3 R13, PT, PT, R11, -0x1800, RZ ;  /* 0xffffe8000b0d7810 */ /* 0x000fd60007ffe0ff */
.L_x_143:
        /* <DEDUP_REMOVED lines=46> */
.L_x_142:
[----:B------:R-:W-:Y:S05]  /*1b30*/  BSYNC.RECONVERGENT B2 ;  /* 0x0000000000027941 */ /* 0x000fea0003800200 */
.L_x_141:
        /* <DEDUP_REMOVED lines=31> */
.L_x_145:
[----:B------:R-:W-:Y:S05]  /*1d30*/  BSYNC.RECONVERGENT B2 ;  /* 0x0000000000027941 */ /* 0x000fea0003800200 */
.L_x_144:
        /* <DEDUP_REMOVED lines=9> */
[----:B----4-:R-:W-:-:S04]  /*1dd0*/  FADD R0, R0, R3 ;  /* 0x0000000300007221 */ /* 0x010fc80000000000 */
[----:B--2---:R-:W-:-:S04]  /*1de0*/  FADD R0, R0, R9 ;  /* 0x0000000900007221 */ /* 0x004fc80000000000 */
[----:B---3--:R-:W-:-:S07]  /*1df0*/  FADD R0, R0, R11 ;  /* 0x0000000b00007221 */ /* 0x008fce0000000000 */
.L_x_137:
[----:B------:R-:W-:Y:S05]  /*1e00*/  BSYNC.RECONVERGENT B1 ;  /* 0x0000000000017941 */ /* 0x000fea0003800200 */
.L_x_135:
        /* <DEDUP_REMOVED lines=32> */
[----:B---3--:R-:W0:Y:S04]  /*2010*/  LDS.128 R4, [UR4+0x10] ;  /* 0x00001004ff047984 */ /* 0x008e280008000c00 */
        /* <DEDUP_REMOVED lines=19> */
.L_x_118:
        /* <DEDUP_REMOVED lines=12> */
.L_x_148:
[----:B------:R-:W-:Y:S05]  /*2210*/  BSYNC.RECONVERGENT B1 ;  /* 0x0000000000017941 */ /* 0x000fea0003800200 */
.L_x_147:
        /* <DEDUP_REMOVED lines=16> */
.L_x_153:
        /* <DEDUP_REMOVED lines=9> */
.L_x_152:
[----:B------:R-:W-:Y:S05]  /*23b0*/  BSYNC.RECONVERGENT B2 ;  /* 0x0000000000027941 */ /* 0x000fea0003800200 */
.L_x_151:
        /* <DEDUP_REMOVED lines=8> */
.L_x_156:
        /* <DEDUP_REMOVED lines=43> */
.L_x_155:
[----:B------:R-:W-:Y:S05]  /*26f0*/  BSYNC.RECONVERGENT B2 ;  /* 0x0000000000027941 */ /* 0x000fea0003800200 */
.L_x_154:
        /* <DEDUP_REMOVED lines=26> */
.L_x_158:
[----:B------:R-:W-:Y:S05]  /*28a0*/  BSYNC.RECONVERGENT B2 ;  /* 0x0000000000027941 */ /* 0x000fea0003800200 */
.L_x_157:
        /* <DEDUP_REMOVED lines=12> */
.L_x_150:
[----:B------:R-:W-:Y:S05]  /*2970*/  BSYNC.RECONVERGENT B1 ;  /* 0x0000000000017941 */ /* 0x000fea0003800200 */
.L_x_149:
[----:B------:R-:W-:Y:S02]  /*2980*/  ISETP.GE.AND P0, PT, R3, 0x200, PT ;  /* 0x000002000300780c */ /* 0x000fe40003f06270 */
[----:B0----5:R-:W-:-:S11]  /*2990*/  MOV R5, R0 ;  /* 0x0000000000057202 */ /* 0x021fd60000000f00 */
[----:B------:R-:W-:Y:S05]  /*29a0*/  @!P0 BRA `(.L_x_159) ;  /* 0x0000000000d08947 */ /* 0x000fea0003800000 */
[----:B------:R-:W0:Y:S01]  /*29b0*/  S2R R7, SR_LANEID ;  /* 0x0000000000077919 */ /* 0x000e220000000000 */
[----:B------:R-:W1:Y:S02]  /*29c0*/  SHFL.DOWN PT, R0, R5, 0x1, 0x1f ;  /* 0x08201f0005007f89 */ /* 0x000e6400000e0000 */
[----:B-1----:R-:W-:Y:S01]  /*29d0*/  FADD R0, R0, R5 ;  /* 0x0000000500007221 */ /* 0x002fe20000000000 */
[C---:B0-----:R-:W-:Y:S02]  /*29e0*/  ISETP.GT.AND P0, PT, R7.reuse, 0x1e, PT ;  /* 0x0000001e0700780c */ /* 0x041fe40003f04270 */
[----:B------:R-:W-:Y:S02]  /*29f0*/  ISETP.NE.AND P1, PT, R7, RZ, PT ;  /* 0x000000ff0700720c */ /* 0x000fe40003f25270 */
[----:B------:R-:W-:Y:S02]  /*2a00*/  FSEL R0, R5, R0, P0 ;  /* 0x0000000005007208 */ /* 0x000fe40000000000 */
[----:B------:R-:W-:-:S03]  /*2a10*/  ISETP.GT.AND P0, PT, R7, 0x1d, PT ;  /* 0x0000001d0700780c */ /* 0x000fc60003f04270 */
[----:B------:R-:W0:Y:S06]  /*2a20*/  SHFL.DOWN PT, R3, R0, 0x2, 0x1f ;  /* 0x08401f0000037f89 */ /* 0x000e2c00000e0000 */
        /* <DEDUP_REMOVED lines=24> */
[----:B--2---:R-:W0:Y:S04]  /*2bb0*/  LDS.128 R4, [UR4+0x10] ;  /* 0x00001004ff047984 */ /* 0x004e280008000c00 */
        /* <DEDUP_REMOVED lines=19> */
.L_x_159:
[----:B------:R-:W0:Y:S01]  /*2cf0*/  S2R R4, SR_LANEID ;  /* 0x0000000000047919 */ /* 0x000e220000000000 */
[----:B------:R-:W-:-:S04]  /*2d00*/  LOP3.LUT R0, R2, 0x3e0, RZ, 0xc0, !PT ;  /* 0x000003e002007812 */ /* 0x000fc800078ec0ff */
[----:B------:R-:W-:Y:S02]  /*2d10*/  IADD3 R6, PT, PT, R0, 0x20, RZ ;  /* 0x0000002000067810 */ /* 0x000fe40007ffe0ff */
[----:B------:R-:W-:Y:S02]  /*2d20*/  LOP3.LUT R0, RZ, R0, RZ, 0x33, !PT ;  /* 0x00000000ff007212 */ /* 0x000fe400078e33ff */
[-C--:B------:R-:W-:Y:S02]  /*2d30*/  ISETP.GT.AND P0, PT, R6, R3.reuse, PT ;  /* 0x000000030600720c */ /* 0x080fe40003f04270 */
[----:B------:R-:W-:-:S04]  /*2d40*/  IADD3 R0, PT, PT, R0, R3, RZ ;  /* 0x0000000300007210 */ /* 0x000fc80007ffe0ff */
[----:B------:R-:W-:-:S05]  /*2d50*/  SEL R6, R0, 0x1f, P0 ;  /* 0x0000001f00067807 */ /* 0x000fca0000000000 */
[----:B------:R-:W1:Y:S01]  /*2d60*/  SHFL.DOWN PT, R0, R5, 0x1, R6 ;  /* 0x0820000005007989 */ /* 0x000e6200000e0006 */
[C---:B0-----:R-:W-:Y:S02]  /*2d70*/  ISETP.GE.AND P0, PT, R4.reuse, R6, PT ;  /* 0x000000060400720c */ /* 0x041fe40003f06270 */
[C---:B------:R-:W-:Y:S02]  /*2d80*/  IADD3 R7, PT, PT, R4.reuse, 0x2, RZ ;  /* 0x0000000204077810 */ /* 0x040fe40007ffe0ff */
[----:B------:R-:W-:-:S09]  /*2d90*/  ISETP.NE.AND P1, PT, R4, RZ, PT ;  /* 0x000000ff0400720c */ /* 0x000fd20003f25270 */
[----:B-1----:R-:W-:Y:S01]  /*2da0*/  @!P0 FADD R5, R0, R5 ;  /* 0x0000000500058221 */ /* 0x002fe20000000000 */
[-C--:B------:R-:W-:Y:S02]  /*2db0*/  ISETP.GT.AND P0, PT, R7, R6.reuse, PT ;  /* 0x000000060700720c */ /* 0x080fe40003f04270 */
[----:B------:R-:W-:Y:S01]  /*2dc0*/  IADD3 R7, PT, PT, R4, 0x4, RZ ;  /* 0x0000000404077810 */ /* 0x000fe20007ffe0ff */
[----:B------:R-:W0:Y:S01]  /*2dd0*/  @!P1 S2R R8, SR_CgaCtaId ;  /* 0x0000000000089919 */ /* 0x000e220000008800 */
        /* <DEDUP_REMOVED lines=31> */
[----:B-1----:R-:W1:Y:S04]  /*2fd0*/  LDS.128 R4, [UR4+0x20] ;  /* 0x00002004ff047984 */ /* 0x002e680008000c00 */
        /* <DEDUP_REMOVED lines=29> */
.L_x_146:
        /* <DEDUP_REMOVED lines=28> */
[----:B------:R-:W-:Y:S02]  /*3370*/  HFMA2 R11, -RZ, RZ, 0, 0.0078125 ;  /* 0x00002000ff0b7431 */ /* 0x000fe400000001ff */
        /* <DEDUP_REMOVED lines=11> */
.L_x_162:
[----:B------:R-:W-:-:S05]  /*3430*/  IMAD.WIDE R2, R11, 0x4, R4 ;  /* 0x000000040b027825 */ /* 0x000fca00078e0204 */
        /* <DEDUP_REMOVED lines=15> */
[----:B------:R0:W5:Y:S02]  /*3530*/  LDG.E.CONSTANT R18, desc[UR6][R2.64+0x7800] ;  /* 0x0078000602127981 */ /* 0x000164000c1e9900 */
[----:B0-----:R-:W-:-:S04]  /*3540*/  MOV R3, R7 ;  /* 0x0000000700037202 */ /* 0x001fc80000000f00 */
[----:B------:R-:W-:-:S04]  /*3550*/  IADD3 R2, PT, PT, -R11, R3, RZ ;  /* 0x000000030b027210 */ /* 0x000fc80007ffe1ff */
[----:B------:R-:W-:Y:S01]  /*3560*/  ISETP.GE.AND P0, PT, R2, 0x2000, PT ;  /* 0x000020000200780c */ /* 0x000fe20003f06270 */
        /* <DEDUP_REMOVED lines=17> */
[----:B------:R-:W-:-:S04]  /*3680*/  IADD3 R11, PT, PT, R11, 0x2000, RZ ;  /* 0x000020000b0b7810 */ /* 0x000fc80007ffe0ff */
[----:B------:R-:W-:-:S13]  /*3690*/  ISETP.GT.AND P0, PT, R11, R6, PT ;  /* 0x000000060b00720c */ /* 0x000fda0003f04270 */
[----:B------:R-:W-:Y:S05]  /*36a0*/  @!P0 BRA `(.L_x_162) ;  /* 0xfffffffc00608947 */ /* 0x000fea000383ffff */
.L_x_160:
        /* <DEDUP_REMOVED lines=20> */
.L_x_166:
        /* <DEDUP_REMOVED lines=8> */
.L_x_165:
[----:B------:R-:W-:Y:S05]  /*3870*/  BSYNC.RECONVERGENT B2 ;  /* 0x0000000000027941 */ /* 0x000fea0003800200 */
.L_x_164:
        /* <DEDUP_REMOVED lines=16> */
.L_x_169:
        /* <DEDUP_REMOVED lines=46> */
.L_x_168:
[----:B------:R-:W-:Y:S05]  /*3c60*/  BSYNC.RECONVERGENT B2 ;  /* 0x0000000000027941 */ /* 0x000fea0003800200 */
.L_x_167:
        /* <DEDUP_REMOVED lines=31> */
.L_x_171:
[----:B------:R-:W-:Y:S05]  /*3e60*/  BSYNC.RECONVERGENT B2 ;  /* 0x0000000000027941 */ /* 0x000fea0003800200 */
.L_x_170:
        /* <DEDUP_REMOVED lines=12> */
.L_x_163:
[----:B------:R-:W-:Y:S05]  /*3f30*/  BSYNC.RECONVERGENT B1 ;  /* 0x0000000000017941 */ /* 0x000fea0003800200 */
.L_x_161:
        /* <DEDUP_REMOVED lines=50> */
[----:B------:R-:W-:-:S07]  /*4260*/  FADD R0, R18, R19 ;  /* 0x0000001312007221 */ /* 0x000fce0000000000 */
.L_x_133:
[----:B------:R-:W-:Y:S05]  /*4270*/  BSYNC.RECONVERGENT B0 ;  /* 0x0000000000007941 */ /* 0x000fea0003800200 */
.L_x_117:
[----:B------:R-:W-:Y:S05]  /*4280*/  @P0 EXIT ;  /* 0x000000000000094d */ /* 0x000fea0003800000 */
[----:B0-23--:R-:W0:Y:S01]  /*4290*/  LDC.64 R2, c[0x0][0x388] ;  /* 0x0000e200ff027b82 */ /* 0x00de220000000a00 */
[----:B------:R-:W4:Y:S02]  /*42a0*/  LDCU UR4, c[0x0][0x398] ;  /* 0x00007300ff0477ac */ /* 0x000f240008000800 */
[----:B----4-:R-:W-:-:S05]  /*42b0*/  FADD R5, R0, UR4 ;  /* 0x0000000400057e21 */ /* 0x010fca0008000000 */
[----:B0-----:R-:W-:Y:S01]  /*42c0*/  STG.E desc[UR6][R2.64], R5 ;  /* 0x0000000502007986 */ /* 0x001fe2000c101906 */
[----:B------:R-:W-:Y:S05]  /*42d0*/  EXIT ;  /* 0x000000000000794d */ /* 0x000fea0003800000 */
.L_x_172:
        /* <DEDUP_REMOVED lines=10> */
.L_x_256:


//--------------------- .text._ZN3cub18CUB_300001_SM_10006detail6reduce18DeviceReduceKernelINS2_10policy_hubIfjN4cuda3std3__44plusIfEEE10Policy1000EN6thrust24THRUST_300001_SM_1000_NS6detail15normal_iteratorINSD_10device_ptrIfEEEEjS9_fNS7_10__identityEEEvT0_PT3_T1_NS0_13GridEvenShareISN_EET2_T4_ --------------------------
	.section	.text._ZN3cub18CUB_300001_SM_10006detail6reduce18DeviceReduceKernelINS2_10policy_hubIfjN4cuda3std3__44plusIfEEE10Policy1000EN6thrust24THRUST_300001_SM_1000_NS6detail15normal_iteratorINSD_10device_ptrIfEEEEjS9_fNS7_10__identityEEEvT0_PT3_T1_NS0_13GridEvenShareISN_EET2_T4_,"ax",@progbits
	.align	128
        .global         _ZN3cub18CUB_300001_SM_10006detail6reduce18DeviceReduceKernelINS2_10policy_hubIfjN4cuda3std3__44plusIfEEE10Policy1000EN6thrust24THRUST_300001_SM_1000_NS6detail15normal_iteratorINSD_10device_ptrIfEEEEjS9_fNS7_10__identityEEEvT0_PT3_T1_NS0_13GridEvenShareISN_EET2_T4_
        .type           _ZN3cub18CUB_300001_SM_10006detail6reduce18DeviceReduceKernelINS2_10policy_hubIfjN4cuda3std3__44plusIfEEE10Policy1000EN6thrust24THRUST_300001_SM_1000_NS6detail15normal_iteratorINSD_10device_ptrIfEEEEjS9_fNS7_10__identityEEEvT0_PT3_T1_NS0_13GridEvenShareISN_EET2_T4_,@function
        .size           _ZN3cub18CUB_300001_SM_10006detail6reduce18DeviceReduceKernelINS2_10policy_hubIfjN4cuda3std3__44plusIfEEE10Policy1000EN6thrust24THRUST_300001_SM_1000_NS6detail15normal_iteratorINSD_10device_ptrIfEEEEjS9_fNS7_10__identityEEEvT0_PT3_T1_NS0_13GridEvenShareISN_EET2_T4_,(.L_x_257 - _ZN3cub18CUB_300001_SM_10006detail6reduce18DeviceReduceKernelINS2_10policy_hubIfjN4cuda3std3__44plusIfEEE10Policy1000EN6thrust24THRUST_300001_SM_1000_NS6detail15normal_iteratorINSD_10device_ptrIfEEEEjS9_fNS7_10__identityEEEvT0_PT3_T1_NS0_13GridEvenShareISN_EET2_T4_)
        .other          _ZN3cub18CUB_300001_SM_10006detail6reduce18DeviceReduceKernelINS2_10policy_hubIfjN4cuda3std3__44plusIfEEE10Policy1000EN6thrust24THRUST_300001_SM_1000_NS6detail15normal_iteratorINSD_10device_ptrIfEEEEjS9_fNS7_10__identityEEEvT0_PT3_T1_NS0_13GridEvenShareISN_EET2_T4_,@"STO_CUDA_ENTRY STV_DEFAULT"
_ZN3cub18CUB_300001_SM_10006detail6reduce18DeviceReduceKernelINS2_10policy_hubIfjN4cuda3std3__44plusIfEEE10Policy1000EN6thrust24THRUST_300001_SM_1000_NS6detail15normal_iteratorINSD_10device_ptrIfEEEEjS9_fNS7_10__identityEEEvT0_PT3_T1_NS0_13GridEvenShareISN_EET2_T4_:
.text._ZN3cub18CUB_300001_SM_10006detail6reduce18DeviceReduceKernelINS2_10policy_hubIfjN4cuda3std3__44plusIfEEE10Policy1000EN6thrust24THRUST_300001_SM_1000_NS6detail15normal_iteratorINSD_10device_ptrIfEEEEjS9_fNS7_10__identityEEEvT0_PT3_T1_NS0_13GridEvenShareISN_EET2_T4_:
[----:B------:R-:W-:Y:S01]  /*0000*/  LDC R1, c[0x0][0x37c] ;  /* 0x0000df00ff017b82 */ /* 0x000fe20000000800 */
[----:B------:R-:W0:Y:S07]  /*0010*/  S2R R3, SR_CTAID.X ;  /* 0x0000000000037919 */ /* 0x000e2e0000002500 */
[----:B------:R-:W1:Y:S01]  /*0020*/  LDC.64 R6, c[0x0][0x3a8] ;  /* 0x0000ea00ff067b82 */ /* 0x000e620000000a00 */
[----:B------:R-:W2:Y:S01]  /*0030*/  LDCU.64 UR6, c[0x0][0x358] ;  /* 0x00006b00ff0677ac */ /* 0x000ea20008000a00 */
[----:B------:R-:W-:Y:S01]  /*0040*/  BSSY.RECONVERGENT B0, `(.L_x_173) ;  /* 0x000027a000007945 */ /* 0x000fe20003800200 */
[----:B-1----:R-:W-:Y:S01]  /*0050*/  SHF.L.U32 R13, R7, 0xd, RZ ;  /* 0x0000000d070d7819 */ /* 0x002fe200000006ff */
[----:B0-----:R-:W-:-:S05]  /*0060*/  IMAD R0, R3, -0x2000, R6 ;  /* 0xffffe00003007824 */ /* 0x001fca00078e0206 */
[----:B------:R-:W-:-:S13]  /*0070*/  ISETP.GT.U32.AND P0, PT, R0, 0x1fff, PT ;  /* 0x00001fff0000780c */ /* 0x000fda0003f04070 */
[----:B--2---:R-:W-:Y:S05]  /*0080*/  @P0 BRA `(.L_x_174) ;  /* 0x0000001000d40947 */ /* 0x004fea0003800000 */
[----:B------:R-:W0:Y:S01]  /*0090*/  S2R R2, SR_TID.X ;  /* 0x0000000000027919 */ /* 0x000e220000002100 */
[----:B------:R-:W-:Y:S01]  /*00a0*/  BSSY.RECONVERGENT B1, `(.L_x_175) ;  /* 0x000000a000017945 */ /* 0x000fe20003800200 */
[----:B------:R-:W-:Y:S01]  /*00b0*/  HFMA2 R15, -RZ, RZ, 0, 0 ;  /* 0x00000000ff0f7431 */ /* 0x000fe200000001ff */
[----:B0-----:R-:W-:Y:S02]  /*00c0*/  ISETP.GE.U32.AND P0, PT, R2, R0, PT ;  /* 0x000000000200720c */ /* 0x001fe40003f06070 */
[----:B------:R-:W-:-:S11]  /*00d0*/  MOV R4, R2 ;  /* 0x0000000200047202 */ /* 0x000fd60000000f00 */
[----:B------:R-:W-:Y:S05]  /*00e0*/  @P0 BRA `(.L_x_176) ;  /* 0x0000000000140947 */ /* 0x000fea0003800000 */
[----:B------:R-:W0:Y:S01]  /*00f0*/  LDC.64 R8, c[0x0][0x380] ;  /* 0x0000e000ff087b82 */ /* 0x000e220000000a00 */
[----:B------:R-:W-:-:S05]  /*0100*/  LEA R5, R3, R2, 0xd ;  /* 0x0000000203057211 */ /* 0x000fca00078e68ff */
[----:B0-----:R-:W-:-:S05]  /*0110*/  IMAD.WIDE.U32 R8, R5, 0x4, R8 ;  /* 0x0000000405087825 */ /* 0x001fca00078e0008 */
[----:B------:R0:W5:Y:S01]  /*0120*/  LDG.E R15, desc[UR6][R8.64] ;  /* 0x00000006080f7981 */ /* 0x000162000c1e1900 */
[----:B------:R-:W-:-:S07]  /*0130*/  IADD3 R4, PT, PT, R2, 0x200, RZ ;  /* 0x0000020002047810 */ /* 0x000fce0007ffe0ff */
.L_x_176:
[----:B------:R-:W-:Y:S05]  /*0140*/  BSYNC.RECONVERGENT B1 ;  /* 0x0000000000017941 */ /* 0x000fea0003800200 */
.L_x_175:
[----:B------:R-:W-:Y:S01]  /*0150*/  ISETP.GE.U32.AND P0, PT, R4, R0, PT ;  /* 0x000000000400720c */ /* 0x000fe20003f06070 */
[----:B------:R-:W-:-:S12]  /*0160*/  BSSY.RECONVERGENT B1, `(.L_x_177) ;  /* 0x00000a5000017945 */ /* 0x000fd80003800200 */
[----:B------:R-:W-:Y:S05]  /*0170*/  @P0 BRA `(.L_x_178) ;  /* 0x00000008008c0947 */ /* 0x000fea0003800000 */
[----:B------:R-:W-:Y:S01]  /*0180*/  LOP3.LUT R5, RZ, R4, RZ, 0x33, !PT ;  /* 0x00000004ff057212 */ /* 0x000fe200078e33ff */
[----:B------:R-:W-:Y:S03]  /*0190*/  BSSY.RECONVERGENT B2, `(.L_x_179) ;  /* 0x0000053000027945 */ /* 0x000fe60003800200 */
[----:B------:R-:W-:-:S05]  /*01a0*/  IADD3 R6, PT, PT, R5, R6, RZ ;  /* 0x0000000605067210 */ /* 0x000fca0007ffe0ff */
[----:B------:R-:W-:-:S05]  /*01b0*/  IMAD R6, R3, -0x2000, R6 ;  /* 0xffffe00003067824 */ /* 0x000fca00078e0206 */
[C---:B------:R-:W-:Y:S02]  /*01c0*/  ISETP.GE.U32.AND P0, PT, R6.reuse, 0x1e00, PT ;  /* 0x00001e000600780c */ /* 0x040fe40003f06070 */
[----:B------:R-:W-:-:S04]  /*01d0*/  LEA.HI R5, R6, 0x1, RZ, 0x17 ;  /* 0x0000000106057811 */ /* 0x000fc800078fb8ff */
[----:B------:R-:W-:-:S07]  /*01e0*/  LOP3.LUT R6, R5, 0xf, RZ, 0xc0, !PT ;  /* 0x0000000f05067812 */ /* 0x000fce00078ec0ff */
[----:B------:R-:W-:Y:S05]  /*01f0*/  @!P0 BRA `(.L_x_180) ;  /* 0x0000000400308947 */ /* 0x000fea0003800000 */
[----:B------:R-:W-:Y:S01]  /*0200*/  LOP3.LUT R10, R5, 0xfffff0, RZ, 0xc0, !PT ;  /* 0x00fffff0050a7812 */ /* 0x000fe200078ec0ff */
[----:B------:R-:W-:Y:S01]  /*0210*/  BSSY.RECONVERGENT B3, `(.L_x_181) ;  /* 0x0000049000037945 */ /* 0x000fe20003800200 */
[----:B0-----:R-:W-:Y:S02]  /*0220*/  LOP3.LUT R9, R4, 0x1000, RZ, 0xfc, !PT ;  /* 0x0000100004097812 */ /* 0x001fe400078efcff */
[----:B------:R-:W-:Y:S02]  /*0230*/  LEA R4, R3, R4, 0xd ;  /* 0x0000000403047211 */ /* 0x000fe400078e68ff */
[----:B------:R-:W-:-:S07]  /*0240*/  IADD3 R10, PT, PT, -R10, RZ, RZ ;  /* 0x000000ff0a0a7210 */ /* 0x000fce0007ffe1ff */
.L_x_182:
[----:B------:R-:W0:Y:S02]  /*0250*/  LDC.64 R12, c[0x0][0x380] ;  /* 0x0000e000ff0c7b82 */ /* 0x000e240000000a00 */
[----:B0-----:R-:W-:-:S05]  /*0260*/  IMAD.WIDE.U32 R22, R4, 0x4, R12 ;  /* 0x0000000404167825 */ /* 0x001fca00078e000c */
[----:B------:R0:W2:Y:S01]  /*0270*/  LDG.E R8, desc[UR6][R22.64] ;  /* 0x0000000616087981 */ /* 0x0000a2000c1e1900 */
[C---:B------:R-:W-:Y:S02]  /*0280*/  IADD3 R25, PT, PT, R4.reuse, 0x200, RZ ;  /* 0x0000020004197810 */ /* 0x040fe40007ffe0ff */
[C---:B------:R-:W-:Y:S02]  /*0290*/  IADD3 R21, PT, PT, R4.reuse, 0x400, RZ ;  /* 0x0000040004157810 */ /* 0x040fe40007ffe0ff */
[C---:B------:R-:W-:Y:S01]  /*02a0*/  IADD3 R17, PT, PT, R4.reuse, 0x600, RZ ;  /* 0x0000060004117810 */ /* 0x040fe20007ffe0ff */
[----:B------:R-:W-:Y:S01]  /*02b0*/  IMAD.WIDE.U32 R24, R25, 0x4, R12 ;  /* 0x0000000419187825 */ /* 0x000fe200078e000c */
[----:B------:R-:W-:-:S03]  /*02c0*/  IADD3 R19, PT, PT, R4, 0x800, RZ ;  /* 0x0000080004137810 */ /* 0x000fc60007ffe0ff */
[--C-:B------:R-:W-:Y:S01]  /*02d0*/  IMAD.WIDE.U32 R20, R21, 0x4, R12.reuse ;  /* 0x0000000415147825 */ /* 0x100fe200078e000c */
[----:B------:R-:W3:Y:S01]  /*02e0*/  LDG.E R7, desc[UR6][R24.64] ;  /* 0x0000000618077981 */ /* 0x000ee2000c1e1900 */
[C---:B------:R-:W-:Y:S02]  /*02f0*/  IADD3 R11, PT, PT, R4.reuse, 0xa00, RZ ;  /* 0x00000a00040b7810 */ /* 0x040fe40007ffe0ff */
[--C-:B------:R-:W-:Y:S01]  /*0300*/  IMAD.WIDE.U32 R16, R17, 0x4, R12.reuse ;  /* 0x0000000411107825 */ /* 0x100fe200078e000c */
[----:B------:R1:W4:Y:S01]  /*0310*/  LDG.E R29, desc[UR6][R20.64] ;  /* 0x00000006141d7981 */ /* 0x000322000c1e1900 */
[C---:B------:R-:W-:Y:S02]  /*0320*/  IADD3 R14, PT, PT, R4.reuse, 0xc00, RZ ;  /* 0x00000c00040e7810 */ /* 0x040fe40007ffe0ff */
[--C-:B------:R-:W-:Y:S01]  /*0330*/  IMAD.WIDE.U32 R18, R19, 0x4, R12.reuse ;  /* 0x0000000413127825 */ /* 0x100fe200078e000c */
[----:B------:R1:W4:Y:S03]  /*0340*/  LDG.E R28, desc[UR6][R16.64] ;  /* 0x00000006101c7981 */ /* 0x000326000c1e1900 */
[----:B0-----:R-:W-:Y:S01]  /*0350*/  IMAD.WIDE.U32 R22, R11, 0x4, R12 ;  /* 0x000000040b167825 */ /* 0x001fe200078e000c */
[----:B------:R-:W4:Y:S01]  /*0360*/  LDG.E R27, desc[UR6][R18.64] ;  /* 0x00000006121b7981 */ /* 0x000f22000c1e1900 */
[----:B------:R-:W-:-:S02]  /*0370*/  IADD3 R11, PT, PT, R4, 0xe00, RZ ;  /* 0x00000e00040b7810 */ /* 0x000fc40007ffe0ff */
[--C-:B-1----:R-:W-:Y:S01]  /*0380*/  IMAD.WIDE.U32 R20, R14, 0x4, R12.reuse ;  /* 0x000000040e147825 */ /* 0x102fe200078e000c */
[----:B------:R0:W4:Y:S01]  /*0390*/  LDG.E R26, desc[UR6][R22.64] ;  /* 0x00000006161a7981 */ /* 0x000122000c1e1900 */
[C---:B------:R-:W-:Y:S02]  /*03a0*/  IADD3 R14, PT, PT, R4.reuse, 0x1000, RZ ;  /* 0x00001000040e7810 */ /* 0x040fe40007ffe0ff */
[C---:B------:R-:W-:Y:S01]  /*03b0*/  IADD3 R24, PT, PT, R4.reuse, 0x1200, RZ ;  /* 0x0000120004187810 */ /* 0x040fe20007ffe0ff */
[--C-:B------:R-:W-:Y:S01]  /*03c0*/  IMAD.WIDE.U32 R16, R11, 0x4, R12.reuse ;  /* 0x000000040b107825 */ /* 0x100fe200078e000c */
[----:B------:R1:W4:Y:S01]  /*03d0*/  LDG.E R25, desc[UR6][R20.64] ;  /* 0x0000000614197981 */ /* 0x000322000c1e1900 */
[----:B------:R-:W-:Y:S02]  /*03e0*/  IADD3 R11, PT, PT, R4, 0x1400, RZ ;  /* 0x00001400040b7810 */ /* 0x000fe40007ffe0ff */
[--C-:B0-----:R-:W-:Y:S02]  /*03f0*/  IMAD.WIDE.U32 R22, R24, 0x4, R12.reuse ;  /* 0x0000000418167825 */ /* 0x101fe400078e000c */
[----:B------:R0:W4:Y:S02]  /*0400*/  LDG.E R24, desc[UR6][R16.64] ;  /* 0x0000000610187981 */ /* 0x000124000c1e1900 */
[--C-:B-1----:R-:W-:Y:S01]  /*0410*/  IMAD.WIDE.U32 R20, R14, 0x4, R12.reuse ;  /* 0x000000040e147825 */ /* 0x102fe200078e000c */
[C---:B------:R-:W-:Y:S01]  /*0420*/  IADD3 R14, PT, PT, R4.reuse, 0x1600, RZ ;  /* 0x00001600040e7810 */ /* 0x040fe20007ffe0ff */
[----:B------:R1:W4:Y:S04]  /*0430*/  LDG.E R18, desc[UR6][R22.64] ;  /* 0x0000000616127981 */ /* 0x000328000c1e1900 */
[----:B------:R1:W4:Y:S01]  /*0440*/  LDG.E R19, desc[UR6][R20.64] ;  /* 0x0000000614137981 */ /* 0x000322000c1e1900 */
[----:B0-----:R-:W-:Y:S01]  /*0450*/  IMAD.WIDE.U32 R16, R11, 0x4, R12 ;  /* 0x000000040b107825 */ /* 0x001fe200078e000c */
[----:B-1----:R-:W-:-:S04]  /*0460*/  IADD3 R23, PT, PT, R4, 0x1800, RZ ;  /* 0x0000180004177810 */ /* 0x002fc80007ffe0ff */
[----:B------:R0:W4:Y:S01]  /*0470*/  LDG.E R11, desc[UR6][R16.64] ;  /* 0x00000006100b7981 */ /* 0x000122000c1e1900 */
[C---:B------:R-:W-:Y:S01]  /*0480*/  IADD3 R21, PT, PT, R4.reuse, 0x1a00, RZ ;  /* 0x00001a0004157810 */ /* 0x040fe20007ffe0ff */
[----:B0-----:R-:W-:Y:S01]  /*0490*/  IMAD.WIDE.U32 R16, R23, 0x4, R12 ;  /* 0x0000000417107825 */ /* 0x001fe200078e000c */
[----:B------:R-:W-:-:S03]  /*04a0*/  IADD3 R23, PT, PT, R4, 0x1c00, RZ ;  /* 0x00001c0004177810 */ /* 0x000fc60007ffe0ff */
[--C-:B------:R-:W-:Y:S02]  /*04b0*/  IMAD.WIDE.U32 R20, R21, 0x4, R12.reuse ;  /* 0x0000000415147825 */ /* 0x100fe400078e000c */
[----:B------:R-:W4:Y:S02]  /*04c0*/  LDG.E R16, desc[UR6][R16.64] ;  /* 0x0000000610107981 */ /* 0x000f24000c1e1900 */
[----:B------:R-:W-:Y:S02]  /*04d0*/  IMAD.WIDE.U32 R22, R23, 0x4, R12 ;  /* 0x0000000417167825 */ /* 0x000fe400078e000c */
[----:B------:R-:W4:Y:S04]  /*04e0*/  LDG.E R20, desc[UR6][R20.64] ;  /* 0x0000000614147981 */ /* 0x000f28000c1e1900 */
[----:B------:R-:W4:Y:S01]  /*04f0*/  LDG.E R22, desc[UR6][R22.64] ;  /* 0x0000000616167981 */ /* 0x000f22000c1e1900 */
[----:B--2--5:R-:W-:Y:S01]  /*0500*/  FADD R8, R8, R15 ;  /* 0x0000000f08087221 */ /* 0x024fe20000000000 */
[----:B------:R-:W-:-:S06]  /*0510*/  IMAD.WIDE.U32 R14, R14, 0x4, R12 ;  /* 0x000000040e0e7825 */ /* 0x000fcc00078e000c */
[----:B------:R0:W2:Y:S02]  /*0520*/  LDG.E R14, desc[UR6][R14.64] ;  /* 0x000000060e0e7981 */ /* 0x0000a4000c1e1900 */
[----:B0-----:R-:W-:-:S05]  /*0530*/  IADD3 R15, PT, PT, R4, 0x1e00, RZ ;  /* 0x00001e00040f7810 */ /* 0x001fca0007ffe0ff */
[----:B------:R-:W-:-:S06]  /*0540*/  IMAD.WIDE.U32 R12, R15, 0x4, R12 ;  /* 0x000000040f0c7825 */ /* 0x000fcc00078e000c */
[----:B------:R-:W2:Y:S01]  /*0550*/  LDG.E R12, desc[UR6][R12.64] ;  /* 0x000000060c0c7981 */ /* 0x000ea2000c1e1900 */
        /* <DEDUP_REMOVED lines=8> */
[----:B------:R-:W-:Y:S01]  /*05e0*/  FADD R18, R19, R18 ;  /* 0x0000001213127221 */ /* 0x000fe20000000000 */
[----:B------:R-:W-:-:S03]  /*05f0*/  IADD3 R10, PT, PT, R10, 0x10, RZ ;  /* 0x000000100a0a7810 */ /* 0x000fc60007ffe0ff */
[----:B------:R-:W-:Y:S01]  /*0600*/  FADD R11, R18, R11 ;  /* 0x0000000b120b7221 */ /* 0x000fe20000000000 */
[----:B------:R-:W-:Y:S02]  /*0610*/  ISETP.NE.AND P0, PT, R10, RZ, PT ;  /* 0x000000ff0a00720c */ /* 0x000fe40003f05270 */
[----:B------:R-:W-:Y:S02]  /*0620*/  IADD3 R9, PT, PT, R9, 0x2000, RZ ;  /* 0x0000200009097810 */ /* 0x000fe40007ffe0ff */
[----:B------:R-:W-:Y:S01]  /*0630*/  IADD3 R4, PT, PT, R4, 0x2000, RZ ;  /* 0x0000200004047810 */ /* 0x000fe20007ffe0ff */
[----:B--2---:R-:W-:-:S04]  /*0640*/  FADD R11, R11, R14 ;  /* 0x0000000e0b0b7221 */ /* 0x004fc80000000000 */
[----:B------:R-:W-:-:S04]  /*0650*/  FADD R11, R11, R16 ;  /* 0x000000100b0b7221 */ /* 0x000fc80000000000 */
[----:B------:R-:W-:-:S04]  /*0660*/  FADD R11, R11, R20 ;  /* 0x000000140b0b7221 */ /* 0x000fc80000000000 */
[----:B------:R-:W-:-:S04]  /*0670*/  FADD R11, R11, R22 ;  /* 0x000000160b0b7221 */ /* 0x000fc80000000000 */
[----:B------:R-:W-:Y:S01]  /*0680*/  FADD R15, R11, R12 ;  /* 0x0000000c0b0f7221 */ /* 0x000fe20000000000 */
[----:B------:R-:W-:Y:S06]  /*0690*/  @P0 BRA `(.L_x_182) ;  /* 0xfffffff800ec0947 */ /* 0x000fec000383ffff */
[----:B------:R-:W-:Y:S05]  /*06a0*/  BSYNC.RECONVERGENT B3 ;  /* 0x0000000000037941 */ /* 0x000fea0003800200 */
.L_x_181:
[----:B------:R-:W-:-:S07]  /*06b0*/  IADD3 R4, PT, PT, R9, -0x1000, RZ ;  /* 0xfffff00009047810 */ /* 0x000fce0007ffe0ff */
.L_x_180:
[----:B------:R-:W-:Y:S05]  /*06c0*/  BSYNC.RECONVERGENT B2 ;  /* 0x0000000000027941 */ /* 0x000fea0003800200 */
.L_x_179:
[----:B------:R-:W-:-:S13]  /*06d0*/  ISETP.NE.AND P0, PT, R6, RZ, PT ;  /* 0x000000ff0600720c */ /* 0x000fda0003f05270 */
[----:B------:R-:W-:Y:S05]  /*06e0*/  @!P0 BRA `(.L_x_178) ;  /* 0x0000000400308947 */ /* 0x000fea0003800000 */
[----:B------:R-:W-:Y:S01]  /*06f0*/  ISETP.GE.U32.AND P0, PT, R6, 0x8, PT ;  /* 0x000000080600780c */ /* 0x000fe20003f06070 */
[----:B------:R-:W-:Y:S01]  /*0700*/  BSSY.RECONVERGENT B2, `(.L_x_183) ;  /* 0x0000026000027945 */ /* 0x000fe20003800200 */
[----:B------:R-:W-:-:S04]  /*0710*/  LOP3.LUT R22, R5, 0x7, RZ, 0xc0, !PT ;  /* 0x0000000705167812 */ /* 0x000fc800078ec0ff */
[----:B------:R-:W-:-:S07]  /*0720*/  ISETP.NE.AND P1, PT, R22, RZ, PT ;  /* 0x000000ff1600720c */ /* 0x000fce0003f25270 */
[----:B------:R-:W-:Y:S06]  /*0730*/  @!P0 BRA `(.L_x_184) ;  /* 0x0000000000888947 */ /* 0x000fec0003800000 */
[----:B------:R-:W1:Y:S01]  /*0740*/  LDC.64 R6, c[0x0][0x380] ;  /* 0x0000e000ff067b82 */ /* 0x000e620000000a00 */
[----:B------:R-:W-:-:S04]  /*0750*/  LEA R19, R3, R4, 0xd ;  /* 0x0000000403137211 */ /* 0x000fc800078e68ff */
[C---:B------:R-:W-:Y:S02]  /*0760*/  IADD3 R17, PT, PT, R19.reuse, 0x200, RZ ;  /* 0x0000020013117810 */ /* 0x040fe40007ffe0ff */
[C---:B------:R-:W-:Y:S02]  /*0770*/  IADD3 R21, PT, PT, R19.reuse, 0x400, RZ ;  /* 0x0000040013157810 */ /* 0x040fe40007ffe0ff */
[C---:B------:R-:W-:Y:S02]  /*0780*/  IADD3 R13, PT, PT, R19.reuse, 0x600, RZ ;  /* 0x00000600130d7810 */ /* 0x040fe40007ffe0ff */
[C---:B0-----:R-:W-:Y:S01]  /*0790*/  IADD3 R9, PT, PT, R19.reuse, 0x800, RZ ;  /* 0x0000080013097810 */ /* 0x041fe20007ffe0ff */
[----:B-1----:R-:W-:-:S04]  /*07a0*/  IMAD.WIDE.U32 R10, R19, 0x4, R6 ;  /* 0x00000004130a7825 */ /* 0x002fc800078e0006 */
[--C-:B------:R-:W-:Y:S01]  /*07b0*/  IMAD.WIDE.U32 R16, R17, 0x4, R6.reuse ;  /* 0x0000000411107825 */ /* 0x100fe200078e0006 */
[----:B------:R0:W2:Y:S03]  /*07c0*/  LDG.E R14, desc[UR6][R10.64] ;  /* 0x000000060a0e7981 */ /* 0x0000a6000c1e1900 */
[--C-:B------:R-:W-:Y:S01]  /*07d0*/  IMAD.WIDE.U32 R20, R21, 0x4, R6.reuse ;  /* 0x0000000415147825 */ /* 0x100fe200078e0006 */
[----:B------:R1:W3:Y:S03]  /*07e0*/  LDG.E R18, desc[UR6][R16.64] ;  /* 0x0000000610127981 */ /* 0x0002e6000c1e1900 */
[--C-:B------:R-:W-:Y:S01]  /*07f0*/  IMAD.WIDE.U32 R12, R13, 0x4, R6.reuse ;  /* 0x000000040d0c7825 */ /* 0x100fe200078e0006 */
[----:B------:R-:W-:Y:S01]  /*0800*/  IADD3 R23, PT, PT, R19, 0xa00, RZ ;  /* 0x00000a0013177810 */ /* 0x000fe20007ffe0ff */
[----:B------:R-:W4:Y:S02]  /*0810*/  LDG.E R20, desc[UR6][R20.64] ;  /* 0x0000000614147981 */ /* 0x000f24000c1e1900 */
[--C-:B------:R-:W-:Y:S01]  /*0820*/  IMAD.WIDE.U32 R8, R9, 0x4, R6.reuse ;  /* 0x0000000409087825 */ /* 0x100fe200078e0006 */
[----:B------:R-:W-:Y:S01]  /*0830*/  IADD3 R25, PT, PT, R19, 0xc00, RZ ;  /* 0x00000c0013197810 */ /* 0x000fe20007ffe0ff */
[----:B------:R-:W4:Y:S02]  /*0840*/  LDG.E R12, desc[UR6][R12.64] ;  /* 0x000000060c0c7981 */ /* 0x000f24000c1e1900 */
[--C-:B0-----:R-:W-:Y:S01]  /*0850*/  IMAD.WIDE.U32 R10, R23, 0x4, R6.reuse ;  /* 0x00000004170a7825 */ /* 0x101fe200078e0006 */
[----:B------:R-:W-:Y:S01]  /*0860*/  IADD3 R19, PT, PT, R19, 0xe00, RZ ;  /* 0x00000e0013137810 */ /* 0x000fe20007ffe0ff */
[----:B------:R-:W4:Y:S02]  /*0870*/  LDG.E R8, desc[UR6][R8.64] ;  /* 0x0000000608087981 */ /* 0x000f24000c1e1900 */
[----:B-1----:R-:W-:-:S02]  /*0880*/  IMAD.WIDE.U32 R16, R25, 0x4, R6 ;  /* 0x0000000419107825 */ /* 0x002fc400078e0006 */
[----:B------:R-:W4:Y:S02]  /*0890*/  LDG.E R11, desc[UR6][R10.64] ;  /* 0x000000060a0b7981 */ /* 0x000f24000c1e1900 */
[----:B------:R-:W-:Y:S02]  /*08a0*/  IMAD.WIDE.U32 R6, R19, 0x4, R6 ;  /* 0x0000000413067825 */ /* 0x000fe400078e0006 */
[----:B------:R-:W4:Y:S04]  /*08b0*/  LDG.E R17, desc[UR6][R16.64] ;  /* 0x0000000610117981 */ /* 0x000f28000c1e1900 */
[----:B------:R-:W4:Y:S01]  /*08c0*/  LDG.E R7, desc[UR6][R6.64] ;  /* 0x0000000606077981 */ /* 0x000f22000c1e1900 */
        /* <DEDUP_REMOVED lines=9> */
.L_x_184:
[----:B------:R-:W-:Y:S05]  /*0960*/  BSYNC.RECONVERGENT B2 ;  /* 0x0000000000027941 */ /* 0x000fea0003800200 */
.L_x_183:
[----:B------:R-:W-:Y:S05]  /*0970*/  @!P1 BRA `(.L_x_178) ;  /* 0x00000000008c9947 */ /* 0x000fea0003800000 */
[----:B------:R-:W-:Y:S01]  /*0980*/  ISETP.GE.U32.AND P0, PT, R22, 0x4, PT ;  /* 0x000000041600780c */ /* 0x000fe20003f06070 */
[----:B------:R-:W-:Y:S01]  /*0990*/  BSSY.RECONVERGENT B2, `(.L_x_185) ;  /* 0x0000016000027945 */ /* 0x000fe20003800200 */
[----:B------:R-:W-:-:S04]  /*09a0*/  LOP3.LUT R5, R5, 0x3, RZ, 0xc0, !PT ;  /* 0x0000000305057812 */ /* 0x000fc800078ec0ff */
[----:B------:R-:W-:-:S07]  /*09b0*/  ISETP.NE.AND P1, PT, R5, RZ, PT ;  /* 0x000000ff0500720c */ /* 0x000fce0003f25270 */
[----:B------:R-:W-:Y:S06]  /*09c0*/  @!P0 BRA `(.L_x_186) ;  /* 0x0000000000488947 */ /* 0x000fec0003800000 */
[----:B------:R-:W0:Y:S01]  /*09d0*/  LDC.64 R6, c[0x0][0x380] ;  /* 0x0000e000ff067b82 */ /* 0x000e220000000a00 */
[----:B------:R-:W-:-:S04]  /*09e0*/  LEA R13, R3, R4, 0xd ;  /* 0x00000004030d7211 */ /* 0x000fc800078e68ff */
[C---:B------:R-:W-:Y:S02]  /*09f0*/  IADD3 R11, PT, PT, R13.reuse, 0x200, RZ ;  /* 0x000002000d0b7810 */ /* 0x040fe40007ffe0ff */
[C---:B------:R-:W-:Y:S02]  /*0a00*/  IADD3 R17, PT, PT, R13.reuse, 0x400, RZ ;  /* 0x000004000d117810 */ /* 0x040fe40007ffe0ff */
[C---:B------:R-:W-:Y:S01]  /*0a10*/  IADD3 R19, PT, PT, R13.reuse, 0x600, RZ ;  /* 0x000006000d137810 */ /* 0x040fe20007ffe0ff */
[----:B0-----:R-:W-:-:S04]  /*0a20*/  IMAD.WIDE.U32 R8, R13, 0x4, R6 ;  /* 0x000000040d087825 */ /* 0x001fc800078e0006 */
[--C-:B------:R-:W-:Y:S02]  /*0a30*/  IMAD.WIDE.U32 R10, R11, 0x4, R6.reuse ;  /* 0x000000040b0a7825 */ /* 0x100fe400078e0006 */
[----:B------:R-:W2:Y:S02]  /*0a40*/  LDG.E R8, desc[UR6][R8.64] ;  /* 0x0000000608087981 */ /* 0x000ea4000c1e1900 */
[--C-:B------:R-:W-:Y:S02]  /*0a50*/  IMAD.WIDE.U32 R12, R17, 0x4, R6.reuse ;  /* 0x00000004110c7825 */ /* 0x100fe400078e0006 */
[----:B------:R-:W3:Y:S02]  /*0a60*/  LDG.E R10, desc[UR6][R10.64] ;  /* 0x000000060a0a7981 */ /* 0x000ee4000c1e1900 */
[----:B------:R-:W-:Y:S02]  /*0a70*/  IMAD.WIDE.U32 R6, R19, 0x4, R6 ;  /* 0x0000000413067825 */ /* 0x000fe400078e0006 */
[----:B------:R-:W4:Y:S04]  /*0a80*/  LDG.E R12, desc[UR6][R12.64] ;  /* 0x000000060c0c7981 */ /* 0x000f28000c1e1900 */
[----:B------:R-:W4:Y:S01]  /*0a90*/  LDG.E R6, desc[UR6][R6.64] ;  /* 0x0000000606067981 */ /* 0x000f22000c1e1900 */
[----:B------:R-:W-:Y:S01]  /*0aa0*/  IADD3 R4, PT, PT, R4, 0x800, RZ ;  /* 0x0000080004047810 */ /* 0x000fe20007ffe0ff */
[----:B--2--5:R-:W-:-:S04]  /*0ab0*/  FADD R15, R15, R8 ;  /* 0x000000080f0f7221 */ /* 0x024fc80000000000 */
[----:B---3--:R-:W-:-:S04]  /*0ac0*/  FADD R15, R15, R10 ;  /* 0x0000000a0f0f7221 */ /* 0x008fc80000000000 */
[----:B----4-:R-:W-:-:S04]  /*0ad0*/  FADD R15, R15, R12 ;  /* 0x0000000c0f0f7221 */ /* 0x010fc80000000000 */
[----:B------:R-:W-:-:S07]  /*0ae0*/  FADD R15, R15, R6 ;  /* 0x000000060f0f7221 */ /* 0x000fce0000000000 */
.L_x_186:
[----:B------:R-:W-:Y:S05]  /*0af0*/  BSYNC.RECONVERGENT B2 ;  /* 0x0000000000027941 */ /* 0x000fea0003800200 */
.L_x_185:
[----:B------:R-:W-:Y:S05]  /*0b00*/  @!P1 BRA `(.L_x_178) ;  /* 0x0000000000289947 */ /* 0x000fea0003800000 */
[----:B------:R-:W1:Y:S01]  /*0b10*/  LDC.64 R6, c[0x0][0x380] ;  /* 0x0000e000ff067b82 */ /* 0x000e620000000a00 */
[----:B0-----:R-:W-:Y:S02]  /*0b20*/  LEA R9, R3, R4, 0xd ;  /* 0x0000000403097211 */ /* 0x001fe400078e68ff */
[----:B------:R-:W-:-:S07]  /*0b30*/  IADD3 R8, PT, PT, -R5, RZ, RZ ;  /* 0x000000ff05087210 */ /* 0x000fce0007ffe1ff */
.L_x_187:
[----:B-1----:R-:W-:-:S06]  /*0b40*/  IMAD.WIDE.U32 R4, R9, 0x4, R6 ;  /* 0x0000000409047825 */ /* 0x002fcc00078e0006 */
[----:B------:R-:W2:Y:S01]  /*0b50*/  LDG.E R4, desc[UR6][R4.64] ;  /* 0x0000000604047981 */ /* 0x000ea2000c1e1900 */
[----:B------:R-:W-:Y:S02]  /*0b60*/  IADD3 R8, PT, PT, R8, 0x1, RZ ;  /* 0x0000000108087810 */ /* 0x000fe40007ffe0ff */
[----:B------:R-:W-:Y:S02]  /*0b70*/  IADD3 R9, PT, PT, R9, 0x200, RZ ;  /* 0x0000020009097810 */ /* 0x000fe40007ffe0ff */
[----:B------:R-:W-:Y:S01]  /*0b80*/  ISETP.NE.AND P0, PT, R8, RZ, PT ;  /* 0x000000ff0800720c */ /* 0x000fe20003f05270 */
[----:B--2--5:R-:W-:-:S12]  /*0b90*/  FADD R15, R4, R15 ;  /* 0x0000000f040f7221 */ /* 0x024fd80000000000 */
[----:B------:R-:W-:Y:S05]  /*0ba0*/  @P0 BRA `(.L_x_187) ;  /* 0xfffffffc00e40947 */ /* 0x000fea000383ffff */
.L_x_178:
[----:B------:R-:W-:Y:S05]  /*0bb0*/  BSYNC.RECONVERGENT B1 ;  /* 0x0000000000017941 */ /* 0x000fea0003800200 */
.L_x_177:
[----:B------:R-:W-:-:S13]  /*0bc0*/  ISETP.GE.U32.AND P0, PT, R0, 0x200, PT ;  /* 0x000002000000780c */ /* 0x000fda0003f06070 */
[----:B------:R-:W-:Y:S05]  /*0bd0*/  @!P0 BRA `(.L_x_188) ;  /* 0x0000000000d08947 */ /* 0x000fea0003800000 */
[----:B0-----:R-:W0:Y:S01]  /*0be0*/  S2R R8, SR_LANEID ;  /* 0x0000000000087919 */ /* 0x001e220000000000 */
[----:B-----5:R-:W1:Y:S02]  /*0bf0*/  SHFL.DOWN PT, R0, R15, 0x1, 0x1f ;  /* 0x08201f000f007f89 */ /* 0x020e6400000e0000 */
[----:B-1----:R-:W-:Y:S01]  /*0c00*/  FADD R0, R0, R15 ;  /* 0x0000000f00007221 */ /* 0x002fe20000000000 */
[C---:B0-----:R-:W-:Y:S02]  /*0c10*/  ISETP.GT.AND P0, PT, R8.reuse, 0x1e, PT ;  /* 0x0000001e0800780c */ /* 0x041fe40003f04270 */
[C---:B------:R-:W-:Y:S02]  /*0c20*/  ISETP.NE.AND P1, PT, R8.reuse, RZ, PT ;  /* 0x000000ff0800720c */ /* 0x040fe40003f25270 */
        /* <DEDUP_REMOVED lines=27> */
[----:B------:R-:W0:Y:S04]  /*0de0*/  LDS.128 R12, [UR4+0x10] ;  /* 0x00001004ff0c7984 */ /* 0x000e280008000c00 */
[----:B------:R-:W2:Y:S04]  /*0df0*/  LDS.128 R8, [UR4+0x20] ;  /* 0x00002004ff087984 */ /* 0x000ea80008000c00 */
[----:B-1----:R-:W1:Y:S04]  /*0e00*/  LDS.128 R4, [UR4+0x30] ;  /* 0x00003004ff047984 */ /* 0x002e680008000c00 */
[----:B------:R-:W3:Y:S01]  /*0e10*/  LDS.128 R16, [UR4+0x40] ;  /* 0x00004004ff107984 */ /* 0x000ee20008000c00 */
[----:B0-----:R-:W-:-:S04]  /*0e20*/  FADD R13, R20, R13 ;  /* 0x0000000d140d7221 */ /* 0x001fc80000000000 */
[----:B------:R-:W-:-:S04]  /*0e30*/  FADD R14, R13, R14 ;  /* 0x0000000e0d0e7221 */ /* 0x000fc80000000000 */
[----:B------:R-:W-:-:S04]  /*0e40*/  FADD R15, R14, R15 ;  /* 0x0000000f0e0f7221 */ /* 0x000fc80000000000 */
[----:B--2---:R-:W-:-:S04]  /*0e50*/  FADD R8, R15, R8 ;  /* 0x000000080f087221 */ /* 0x004fc80000000000 */
[----:B------:R-:W-:-:S04]  /*0e60*/  FADD R9, R8, R9 ;  /* 0x0000000908097221 */ /* 0x000fc80000000000 */
[----:B------:R-:W-:-:S04]  /*0e70*/  FADD R10, R9, R10 ;  /* 0x0000000a090a7221 */ /* 0x000fc80000000000 */
[----:B------:R-:W-:-:S04]  /*0e80*/  FADD R11, R10, R11 ;  /* 0x0000000b0a0b7221 */ /* 0x000fc80000000000 */
[----:B-1----:R-:W-:-:S04]  /*0e90*/  FADD R4, R11, R4 ;  /* 0x000000040b047221 */ /* 0x002fc80000000000 */
        /* <DEDUP_REMOVED lines=8> */
.L_x_188:
[----:B0-----:R-:W0:Y:S01]  /*0f20*/  S2R R8, SR_LANEID ;  /* 0x0000000000087919 */ /* 0x001e220000000000 */
[----:B------:R-:W-:-:S04]  /*0f30*/  LOP3.LUT R4, R2, 0x3e0, RZ, 0xc0, !PT ;  /* 0x000003e002047812 */ /* 0x000fc800078ec0ff */
[----:B------:R-:W-:Y:S02]  /*0f40*/  IADD3 R5, PT, PT, R4, 0x20, RZ ;  /* 0x0000002004057810 */ /* 0x000fe40007ffe0ff */
[----:B------:R-:W-:Y:S02]  /*0f50*/  LOP3.LUT R7, RZ, R4, RZ, 0x33, !PT ;  /* 0x00000004ff077212 */ /* 0x000fe400078e33ff */
[----:B------:R-:W-:Y:S02]  /*0f60*/  ISETP.GT.U32.AND P0, PT, R5, R0, PT ;  /* 0x000000000500720c */ /* 0x000fe40003f04070 */
[----:B------:R-:W-:-:S04]  /*0f70*/  IADD3 R7, PT, PT, R0, R7, RZ ;  /* 0x0000000700077210 */ /* 0x000fc80007ffe0ff */
[----:B------:R-:W-:-:S05]  /*0f80*/  SEL R7, R7, 0x1f, P0 ;  /* 0x0000001f07077807 */ /* 0x000fca0000000000 */
[----:B-----5:R-:W1:Y:S01]  /*0f90*/  SHFL.DOWN PT, R4, R15, 0x1, R7 ;  /* 0x082000000f047989 */ /* 0x020e6200000e0007 */
[C---:B0-----:R-:W-:Y:S02]  /*0fa0*/  ISETP.GE.AND P0, PT, R8.reuse, R7, PT ;  /* 0x000000070800720c */ /* 0x041fe40003f06270 */
[C---:B------:R-:W-:Y:S02]  /*0fb0*/  IADD3 R6, PT, PT, R8.reuse, 0x2, RZ ;  /* 0x0000000208067810 */ /* 0x040fe40007ffe0ff */
[----:B------:R-:W-:-:S09]  /*0fc0*/  ISETP.NE.AND P1, PT, R8, RZ, PT ;  /* 0x000000ff0800720c */ /* 0x000fd20003f25270 */
[----:B-1----:R-:W-:Y:S01]  /*0fd0*/  @!P0 FADD R15, R4, R15 ;  /* 0x0000000f040f8221 */ /* 0x002fe20000000000 */
[----:B------:R-:W-:Y:S02]  /*0fe0*/  ISETP.GT.AND P0, PT, R6, R7, PT ;  /* 0x000000070600720c */ /* 0x000fe40003f04270 */
[----:B------:R-:W-:Y:S01]  /*0ff0*/  IADD3 R6, PT, PT, R8, 0x4, RZ ;  /* 0x0000000408067810 */ /* 0x000fe20007ffe0ff */
        /* <DEDUP_REMOVED lines=24> */
[----:B------:R-:W1:Y:S01]  /*1180*/  S2UR UR5, SR_CgaCtaId ;  /* 0x00000000000579c3 */ /* 0x000e620000008800 */
[----:B------:R-:W-:Y:S01]  /*1190*/  UMOV UR4, 0x400 ;  /* 0x0000040000047882 */ /* 0x000fe20000000000 */
[C---:B------:R-:W-:Y:S02]  /*11a0*/  ISETP.GT.U32.AND P2, PT, R0.reuse, 0x20, PT ;  /* 0x000000200000780c */ /* 0x040fe40003f44070 */
[C---:B------:R-:W-:Y:S02]  /*11b0*/  ISETP.GT.U32.AND P3, PT, R0.reuse, 0x40, PT ;  /* 0x000000400000780c */ /* 0x040fe40003f64070 */
[C---:B------:R-:W-:Y:S02]  /*11c0*/  ISETP.GT.U32.AND P1, PT, R0.reuse, 0x60, PT ;  /* 0x000000600000780c */ /* 0x040fe40003f24070 */
[----:B------:R-:W-:Y:S01]  /*11d0*/  ISETP.GT.U32.AND P4, PT, R0, 0xc0, PT ;  /* 0x000000c00000780c */ /* 0x000fe20003f84070 */
[----:B-1----:R-:W-:-:S09]  /*11e0*/  ULEA UR4, UR5, UR4, 0x18 ;  /* 0x0000000405047291 */ /* 0x002fd2000f8ec0ff */
[----:B0-----:R-:W0:Y:S04]  /*11f0*/  LDS.128 R4, [UR4+0x10] ;  /* 0x00001004ff047984 */ /* 0x001e280008000c00 */
[----:B------:R-:W1:Y:S04]  /*1200*/  LDS.128 R8, [UR4+0x20] ;  /* 0x00002004ff087984 */ /* 0x000e680008000c00 */
[----:B------:R-:W2:Y:S04]  /*1210*/  LDS.128 R12, [UR4+0x30] ;  /* 0x00003004ff0c7984 */ /* 0x000ea80008000c00 */
[----:B------:R-:W3:Y:S01]  /*1220*/  LDS.128 R16, [UR4+0x40] ;  /* 0x00004004ff107984 */ /* 0x000ee20008000c00 */
[----:B0-----:R-:W-:Y:S01]  /*1230*/  @P2 FADD R20, R20, R5 ;  /* 0x0000000514142221 */ /* 0x001fe20000000000 */
[----:B------:R-:W-:-:S03]  /*1240*/  ISETP.GT.U32.AND P2, PT, R0, 0x80, PT ;  /* 0x000000800000780c */ /* 0x000fc60003f44070 */
[----:B------:R-:W-:Y:S01]  /*1250*/  @P3 FADD R20, R20, R6 ;  /* 0x0000000614143221 */ /* 0x000fe20000000000 */
[----:B------:R-:W-:-:S03]  /*1260*/  ISETP.GT.U32.AND P3, PT, R0, 0xa0, PT ;  /* 0x000000a00000780c */ /* 0x000fc60003f64070 */
[----:B------:R-:W-:Y:S01]  /*1270*/  @P1 FADD R20, R20, R7 ;  /* 0x0000000714141221 */ /* 0x000fe20000000000 */
[----:B------:R-:W-:-:S05]  /*1280*/  ISETP.GT.U32.AND P1, PT, R0, 0xe0, PT ;  /* 0x000000e00000780c */ /* 0x000fca0003f24070 */
[----:B-1----:R-:W-:Y:S01]  /*1290*/  @P2 FADD R20, R20, R8 ;  /* 0x0000000814142221 */ /* 0x002fe20000000000 */
[----:B------:R-:W-:-:S03]  /*12a0*/  ISETP.GT.U32.AND P2, PT, R0, 0x100, PT ;  /* 0x000001000000780c */ /* 0x000fc60003f44070 */
[----:B------:R-:W-:Y:S01]  /*12b0*/  @P3 FADD R20, R20, R9 ;  /* 0x0000000914143221 */ /* 0x000fe20000000000 */
[----:B------:R-:W-:-:S03]  /*12c0*/  ISETP.GT.U32.AND P3, PT, R0, 0x120, PT ;  /* 0x000001200000780c */ /* 0x000fc60003f64070 */
[----:B------:R-:W-:Y:S01]  /*12d0*/  @P4 FADD R20, R20, R10 ;  /* 0x0000000a14144221 */ /* 0x000fe20000000000 */
[----:B------:R-:W-:-:S03]  /*12e0*/  ISETP.GT.U32.AND P4, PT, R0, 0x140, PT ;  /* 0x000001400000780c */ /* 0x000fc60003f84070 */
[----:B------:R-:W-:Y:S01]  /*12f0*/  @P1 FADD R20, R20, R11 ;  /* 0x0000000b14141221 */ /* 0x000fe20000000000 */
[----:B------:R-:W-:-:S03]  /*1300*/  ISETP.GT.U32.AND P1, PT, R0, 0x160, PT ;  /* 0x000001600000780c */ /* 0x000fc60003f24070 */
[----:B--2---:R-:W-:Y:S01]  /*1310*/  @P2 FADD R20, R20, R12 ;  /* 0x0000000c14142221 */ /* 0x004fe20000000000 */
[----:B------:R-:W-:-:S03]  /*1320*/  ISETP.GT.U32.AND P2, PT, R0, 0x180, PT ;  /* 0x000001800000780c */ /* 0x000fc60003f44070 */
[----:B------:R-:W-:Y:S01]  /*1330*/  @P3 FADD R20, R20, R13 ;  /* 0x0000000d14143221 */ /* 0x000fe20000000000 */
[----:B------:R-:W-:-:S03]  /*1340*/  ISETP.GT.U32.AND P3, PT, R0, 0x1a0, PT ;  /* 0x000001a00000780c */ /* 0x000fc60003f64070 */
[----:B------:R-:W-:Y:S01]  /*1350*/  @P4 FADD R20, R20, R14 ;  /* 0x0000000e14144221 */ /* 0x000fe20000000000 */
[----:B------:R-:W-:-:S03]  /*1360*/  ISETP.GT.U32.AND P4, PT, R0, 0x1c0, PT ;  /* 0x000001c00000780c */ /* 0x000fc60003f84070 */
[----:B------:R-:W-:Y:S01]  /*1370*/  @P1 FADD R20, R20, R15 ;  /* 0x0000000f14141221 */ /* 0x000fe20000000000 */
[----:B------:R-:W-:-:S03]  /*1380*/  ISETP.GT.U32.AND P1, PT, R0, 0x1e0, PT ;  /* 0x000001e00000780c */ /* 0x000fc60003f24070 */
[----:B---3--:R-:W-:-:S04]  /*1390*/  @P2 FADD R20, R20, R16 ;  /* 0x0000001014142221 */ /* 0x008fc80000000000 */
[----:B------:R-:W-:-:S04]  /*13a0*/  @P3 FADD R20, R20, R17 ;  /* 0x0000001114143221 */ /* 0x000fc80000000000 */
[----:B------:R-:W-:-:S04]  /*13b0*/  @P4 FADD R20, R20, R18 ;  /* 0x0000001214144221 */ /* 0x000fc80000000000 */
[----:B------:R-:W-:Y:S01]  /*13c0*/  @P1 FADD R20, R20, R19 ;  /* 0x0000001314141221 */ /* 0x000fe20000000000 */
[----:B------:R-:W-:Y:S06]  /*13d0*/  BRA `(.L_x_189) ;  /* 0x0000001400007947 */ /* 0x000fec0003800000 */
.L_x_174:
[----:B------:R-:W0:Y:S01]  /*13e0*/  S2R R2, SR_TID.X ;  /* 0x0000000000027919 */ /* 0x000e220000002100 */
[----:B------:R-:W1:Y:S02]  /*13f0*/  LDCU.64 UR4, c[0x0][0x380] ;  /* 0x00007000ff0477ac */ /* 0x000e640008000a00 */
[----:B-1----:R-:W-:Y:S02]  /*1400*/  MOV R4, UR4 ;  /* 0x0000000400047c02 */ /* 0x002fe40008000f00 */
[----:B------:R-:W-:Y:S02]  /*1410*/  MOV R5, UR5 ;  /* 0x0000000500057c02 */ /* 0x000fe40008000f00 */
[----:B0-----:R-:W-:-:S05]  /*1420*/  LEA R9, R3, R2, 0xd ;  /* 0x0000000203097211 */ /* 0x001fca00078e68ff */
[----:B------:R-:W-:-:S05]  /*1430*/  IMAD.WIDE.U32 R8, R9, 0x4, R4 ;  /* 0x0000000409087825 */ /* 0x000fca00078e0004 */
        /* <DEDUP_REMOVED lines=16> */
[----:B------:R-:W-:Y:S01]  /*1540*/  ISETP.GE.U32.AND P0, PT, R0, R13, PT ;  /* 0x0000000d0000720c */ /* 0x000fe20003f06070 */
        /* <DEDUP_REMOVED lines=16> */
[----:B------:R-:W-:Y:S01]  /*1650*/  LEA R9, R3, R13, 0xd ;  /* 0x0000000d03097211 */ /* 0x000fe200078e68ff */
[----:B------:R-:W-:Y:S01]  /*1660*/  UMOV UR4, URZ ;  /* 0x000000ff00047c82 */ /* 0x000fe20008000000 */
[----:B------:R-:W-:Y:S02]  /*1670*/  IADD3 R8, PT, PT, R6, -0x2000, RZ ;  /* 0xffffe00006087810 */ /* 0x000fe40007ffe0ff */
[----:B------:R-:W-:Y:S02]  /*1680*/  LOP3.LUT R0, RZ, R2, RZ, 0x33, !PT ;  /* 0x00000002ff007212 */ /* 0x000fe400078e33ff */
[----:B------:R-:W-:Y:S02]  /*1690*/  ISETP.GT.U32.AND P0, PT, R9, R8, PT ;  /* 0x000000080900720c */ /* 0x000fe40003f04070 */
[----:B------:R-:W-:Y:S02]  /*16a0*/  IADD3 R10, PT, PT, -R13, R6, R0 ;  /* 0x000000060d0a7210 */ /* 0x000fe40007ffe100 */
[----:B------:R-:W-:-:S02]  /*16b0*/  IADD3 R7, PT, PT, R9, 0x1000, R2 ;  /* 0x0000100009077810 */ /* 0x000fc40007ffe002 */
[----:B------:R-:W-:Y:S01]  /*16c0*/  MOV R0, R9 ;  /* 0x0000000900007202 */ /* 0x000fe20000000f00 */
[----:B------:R-:W-:-:S06]  /*16d0*/  IMAD R2, R3, -0x2000, R10 ;  /* 0xffffe00003027824 */ /* 0x000fcc00078e020a */
[----:B------:R-:W-:Y:S05]  /*16e0*/  @P0 BRA `(.L_x_191) ;  /* 0x0000000000bc0947 */ /* 0x000fea0003800000 */
[----:B------:R-:W0:Y:S08]  /*16f0*/  LDC R6, c[0x0][0x3a8] ;  /* 0x0000ea00ff067b82 */ /* 0x000e300000000800 */
[----:B------:R-:W1:Y:S02]  /*1700*/  LDC.64 R4, c[0x0][0x380] ;  /* 0x0000e000ff047b82 */ /* 0x000e640000000a00 */
.L_x_192:
[----:B------:R-:W2:Y:S02]  /*1710*/  S2R R10, SR_TID.X ;  /* 0x00000000000a7919 */ /* 0x000ea40000002100 */
[----:B--2---:R-:W-:-:S05]  /*1720*/  IADD3 R11, PT, PT, R10, R9, RZ ;  /* 0x000000090a0b7210 */ /* 0x004fca0007ffe0ff */
[----:B-1----:R-:W-:-:S05]  /*1730*/  IMAD.WIDE.U32 R10, R11, 0x4, R4 ;  /* 0x000000040b0a7825 */ /* 0x002fca00078e0004 */
        /* <DEDUP_REMOVED lines=13> */
[----:B---3--:R-:W-:-:S02]  /*1810*/  FADD R14, R14, R15 ;  /* 0x0000000f0e0e7221 */ /* 0x008fc40000000000 */
[----:B------:R-:W2:Y:S01]  /*1820*/  LDG.E R15, desc[UR6][R10.64+0x7000] ;  /* 0x007000060a0f7981 */ /* 0x000ea2000c1e1900 */
[----:B----4-:R-:W-:-:S03]  /*1830*/  FADD R12, R16, R17 ;  /* 0x00000011100c7221 */ /* 0x010fc60000000000 */
[----:B------:R-:W3:Y:S04]  /*1840*/  LDG.E R17, desc[UR6][R10.64+0x5800] ;  /* 0x005800060a117981 */ /* 0x000ee8000c1e1900 */
[----:B------:R-:W2:Y:S01]  /*1850*/  LDG.E R16, desc[UR6][R10.64+0x6800] ;  /* 0x006800060a107981 */ /* 0x000ea2000c1e1900 */
[----:B------:R-:W-:-:S03]  /*1860*/  FADD R14, R23, R14 ;  /* 0x0000000e170e7221 */ /* 0x000fc60000000000 */
[----:B------:R-:W4:Y:S01]  /*1870*/  LDG.E R23, desc[UR6][R10.64+0x7800] ;  /* 0x007800060a177981 */ /* 0x000f22000c1e1900 */
[----:B-----5:R-:W-:-:S04]  /*1880*/  FADD R19, R19, R20 ;  /* 0x0000001413137221 */ /* 0x020fc80000000000 */
[----:B------:R-:W-:Y:S01]  /*1890*/  FADD R19, R12, R19 ;  /* 0x000000130c137221 */ /* 0x000fe20000000000 */
[----:B0-----:R-:W-:Y:S01]  /*18a0*/  IADD3 R12, PT, PT, -R9, R6, RZ ;  /* 0x00000006090c7210 */ /* 0x001fe20007ffe1ff */
[----:B------:R-:W-:-:S03]  /*18b0*/  FADD R21, R21, R22 ;  /* 0x0000001615157221 */ /* 0x000fc60000000000 */
[----:B------:R-:W-:Y:S01]  /*18c0*/  ISETP.GE.U32.AND P0, PT, R12, R13, PT ;  /* 0x0000000d0c00720c */ /* 0x000fe20003f06070 */
[----:B------:R-:W-:-:S04]  /*18d0*/  FADD R24, R24, R25 ;  /* 0x0000001918187221 */ /* 0x000fc80000000000 */
[----:B------:R-:W-:Y:S01]  /*18e0*/  FADD R21, R21, R24 ;  /* 0x0000001815157221 */ /* 0x000fe20000000000 */
[----:B------:R-:W-:Y:S01]  /*18f0*/  FADD R14, R14, R19 ;  /* 0x000000130e0e7221 */ /* 0x000fe20000000000 */
[----:B---3--:R-:W-:Y:S01]  /*1900*/  FADD R17, R17, R18 ;  /* 0x0000001211117221 */ /* 0x008fe20000000000 */
[----:B--2---:R-:W-:-:S04]  /*1910*/  FADD R16, R16, R15 ;  /* 0x0000000f10107221 */ /* 0x004fc80000000000 */
[----:B------:R-:W-:-:S04]  /*1920*/  FADD R16, R17, R16 ;  /* 0x0000001011107221 */ /* 0x000fc80000000000 */
[----:B------:R-:W-:-:S04]  /*1930*/  FADD R21, R21, R16 ;  /* 0x0000001015157221 */ /* 0x000fc80000000000 */
[----:B------:R-:W-:-:S04]  /*1940*/  FADD R14, R14, R21 ;  /* 0x000000150e0e7221 */ /* 0x000fc80000000000 */
[----:B----4-:R-:W-:Y:S01]  /*1950*/  FADD R23, R23, R14 ;  /* 0x0000000e17177221 */ /* 0x010fe20000000000 */
[----:B------:R-:W-:Y:S06]  /*1960*/  @!P0 BRA `(.L_x_190) ;  /* 0x0000000800d08947 */ /* 0x000fec0003800000 */
[C---:B------:R-:W-:Y:S01]  /*1970*/  IADD3 R9, PT, PT, R13.reuse, R9, RZ ;  /* 0x000000090d097210 */ /* 0x040fe20007ffe0ff */
[----:B------:R-:W-:Y:S01]  /*1980*/  UIADD3 UR4, UPT, UPT, UR4, 0x1, URZ ;  /* 0x0000000104047890 */ /* 0x000fe2000fffe0ff */
[----:B------:R-:W-:Y:S02]  /*1990*/  IADD3 R0, PT, PT, R13, R0, RZ ;  /* 0x000000000d007210 */ /* 0x000fe40007ffe0ff */
[----:B------:R-:W-:Y:S02]  /*19a0*/  ISETP.GT.U32.AND P0, PT, R9, R8, PT ;  /* 0x000000080900720c */ /* 0x000fe40003f04070 */
[C---:B------:R-:W-:Y:S02]  /*19b0*/  IADD3 R2, PT, PT, -R13.reuse, R2, RZ ;  /* 0x000000020d027210 */ /* 0x040fe40007ffe1ff */
[----:B------:R-:W-:-:S09]  /*19c0*/  IADD3 R7, PT, PT, R13, R7, RZ ;  /* 0x000000070d077210 */ /* 0x000fd20007ffe0ff */
[----:B------:R-:W-:Y:S05]  /*19d0*/  @!P0 BRA `(.L_x_192) ;  /* 0xfffffffc004c8947 */ /* 0x000fea000383ffff */
.L_x_191:
[----:B------:R-:W0:Y:S01]  /*19e0*/  S2R R16, SR_TID.X ;  /* 0x0000000000107919 */ /* 0x000e220000002100 */
[----:B------:R-:W-:Y:S01]  /*19f0*/  IADD3 R8, PT, PT, -R9, R6, RZ ;  /* 0x0000000609087210 */ /* 0x000fe20007ffe1ff */
[----:B------:R-:W-:Y:S03]  /*1a00*/  BSSY.RECONVERGENT B1, `(.L_x_190) ;  /* 0x00000aa000017945 */ /* 0x000fe60003800200 */
[----:B0-----:R-:W-:-:S04]  /*1a10*/  ISETP.GE.AND P0, PT, R16, R8, PT ;  /* 0x000000081000720c */ /* 0x001fc80003f06270 */
[----:B------:R-:W-:-:S13]  /*1a20*/  ISETP.GE.U32.OR P0, PT, R9, R6, P0 ;  /* 0x000000060900720c */ /* 0x000fda0000706470 */
[----:B------:R-:W-:Y:S05]  /*1a30*/  @P0 BRA `(.L_x_193) ;  /* 0x0000000800980947 */ /* 0x000fea0003800000 */
[----:B------:R-:W0:Y:S01]  /*1a40*/  LDC R10, c[0x0][0x3ac] ;  /* 0x0000eb00ff0a7b82 */ /* 0x000e220000000800 */
[----:B------:R-:W-:Y:S01]  /*1a50*/  LOP3.LUT R11, RZ, R16, RZ, 0x33, !PT ;  /* 0x00000010ff0b7212 */ /* 0x000fe200078e33ff */
[----:B------:R-:W-:Y:S06]  /*1a60*/  BSSY.RECONVERGENT B2, `(.L_x_194) ;  /* 0x0000056000027945 */ /* 0x000fec0003800200 */
[----:B------:R-:W1:Y:S01]  /*1a70*/  LDC R8, c[0x0][0x3ac] ;  /* 0x0000eb00ff087b82 */ /* 0x000e620000000800 */
[----:B0-----:R-:W-:-:S04]  /*1a80*/  SHF.L.U32 R10, R10, 0xd, RZ ;  /* 0x0000000d0a0a7819 */ /* 0x001fc800000006ff */
[----:B------:R-:W-:-:S04]  /*1a90*/  LEA R10, R3, R10, 0xd ;  /* 0x0000000a030a7211 */ /* 0x000fc800078e68ff */
[----:B------:R-:W-:Y:S01]  /*1aa0*/  IADD3 R6, PT, PT, -R10, R6, R11 ;  /* 0x000000060a067210 */ /* 0x000fe20007ffe10b */
[----:B-1----:R-:W-:-:S04]  /*1ab0*/  IMAD R11, R8, UR4, RZ ;  /* 0x00000004080b7c24 */ /* 0x002fc8000f8e02ff */
[----:B------:R-:W-:-:S05]  /*1ac0*/  IMAD R6, R11, -0x2000, R6 ;  /* 0xffffe0000b067824 */ /* 0x000fca00078e0206 */
[C---:B------:R-:W-:Y:S02]  /*1ad0*/  ISETP.GE.U32.AND P0, PT, R6.reuse, 0x1e00, PT ;  /* 0x00001e000600780c */ /* 0x040fe40003f06070 */
[----:B------:R-:W-:-:S04]  /*1ae0*/  LEA.HI R6, R6, 0x1, RZ, 0x17 ;  /* 0x0000000106067811 */ /* 0x000fc800078fb8ff */
[----:B------:R-:W-:-:S07]  /*1af0*/  LOP3.LUT R8, R6, 0xf, RZ, 0xc0, !PT ;  /* 0x0000000f06087812 */ /* 0x000fce00078ec0ff */
[----:B------:R-:W-:Y:S05]  /*1b00*/  @!P0 BRA `(.L_x_195) ;  /* 0x00000004002c8947 */ /* 0x000fea0003800000 */
[----:B------:R-:W-:Y:S01]  /*1b10*/  LEA.HI R10, R2, 0x1, RZ, 0x17 ;  /* 0x00000001020a7811 */ /* 0x000fe200078fb8ff */
[----:B------:R-:W-:Y:S01]  /*1b20*/  BSSY.RECONVERGENT B3, `(.L_x_196) ;  /* 0x0000048000037945 */ /* 0x000fe20003800200 */
[----:B------:R-:W-:Y:S02]  /*1b30*/  LOP3.LUT R11, R16, 0x1000, RZ, 0xfc, !PT ;  /* 0x00001000100b7812 */ /* 0x000fe400078efcff */
[----:B------:R-:W-:-:S04]  /*1b40*/  LOP3.LUT R10, R10, 0xfffff0, RZ, 0xc0, !PT ;  /* 0x00fffff00a0a7812 */ /* 0x000fc800078ec0ff */
[----:B------:R-:W-:-:S07]  /*1b50*/  IADD3 R13, PT, PT, -R10, RZ, RZ ;  /* 0x000000ff0a0d7210 */ /* 0x000fce0007ffe1ff */
.L_x_197:
[C---:B------:R-:W-:Y:S02]  /*1b60*/  IADD3 R15, PT, PT, R7.reuse, -0x1000, RZ ;  /* 0xfffff000070f7810 */ /* 0x040fe40007ffe0ff */
[----:B------:R-:W-:-:S03]  /*1b70*/  IADD3 R25, PT, PT, R7, -0xe00, RZ ;  /* 0xfffff20007197810 */ /* 0x000fc60007ffe0ff */
[----:B------:R-:W-:Y:S01]  /*1b80*/  IMAD.WIDE.U32 R14, R15, 0x4, R4 ;  /* 0x000000040f0e7825 */ /* 0x000fe200078e0004 */
[----:B------:R-:W-:-:S04]  /*1b90*/  IADD3 R21, PT, PT, R7, -0xc00, RZ ;  /* 0xfffff40007157810 */ /* 0x000fc80007ffe0ff */
[----:B------:R0:W2:Y:S01]  /*1ba0*/  LDG.E R22, desc[UR6][R14.64] ;  /* 0x000000060e167981 */ /* 0x0000a2000c1e1900 */
[----:B------:R-:W-:-:S04]  /*1bb0*/  IMAD.WIDE.U32 R24, R25, 0x4, R4 ;  /* 0x0000000419187825 */ /* 0x000fc800078e0004 */
[--C-:B------:R-:W-:Y:S01]  /*1bc0*/  IMAD.WIDE.U32 R20, R21, 0x4, R4.reuse ;  /* 0x0000000415147825 */ /* 0x100fe200078e0004 */
[----:B------:R-:W3:Y:S04]  /*1bd0*/  LDG.E R16, desc[UR6][R24.64] ;  /* 0x0000000618107981 */ /* 0x000ee8000c1e1900 */
[----:B------:R1:W4:Y:S01]  /*1be0*/  LDG.E R17, desc[UR6][R20.64] ;  /* 0x0000000614117981 */ /* 0x000322000c1e1900 */
[C---:B------:R-:W-:Y:S02]  /*1bf0*/  IADD3 R19, PT, PT, R7.reuse, -0xa00, RZ ;  /* 0xfffff60007137810 */ /* 0x040fe40007ffe0ff */
[C---:B------:R-:W-:Y:S02]  /*1c00*/  IADD3 R29, PT, PT, R7.reuse, -0x800, RZ ;  /* 0xfffff800071d7810 */ /* 0x040fe40007ffe0ff */
[----:B------:R-:W-:Y:S01]  /*1c10*/  IADD3 R27, PT, PT, R7, -0x600, RZ ;  /* 0xfffffa00071b7810 */ /* 0x000fe20007ffe0ff */
[----:B------:R-:W-:Y:S01]  /*1c20*/  IMAD.WIDE.U32 R18, R19, 0x4, R4 ;  /* 0x0000000413127825 */ /* 0x000fe200078e0004 */
[----:B------:R-:W-:-:S03]  /*1c30*/  IADD3 R12, PT, PT, R7, -0x400, RZ ;  /* 0xfffffc00070c7810 */ /* 0x000fc60007ffe0ff */
[--C-:B------:R-:W-:Y:S01]  /*1c40*/  IMAD.WIDE.U32 R28, R29, 0x4, R4.reuse ;  /* 0x000000041d1c7825 */ /* 0x100fe200078e0004 */
[----:B------:R-:W5:Y:S03]  /*1c50*/  LDG.E R10, desc[UR6][R18.64] ;  /* 0x00000006120a7981 */ /* 0x000f66000c1e1900 */
[----:B0-----:R-:W-:Y:S01]  /*1c60*/  IMAD.WIDE.U32 R14, R27, 0x4, R4 ;  /* 0x000000041b0e7825 */ /* 0x001fe200078e0004 */
[----:B------:R-:W-:-:S03]  /*1c70*/  IADD3 R27, PT, PT, R7, -0x200, RZ ;  /* 0xfffffe00071b7810 */ /* 0x000fc60007ffe0ff */
[--C-:B-1----:R-:W-:Y:S02]  /*1c80*/  IMAD.WIDE.U32 R20, R12, 0x4, R4.reuse ;  /* 0x000000040c147825 */ /* 0x102fe400078e0004 */
[----:B------:R0:W5:Y:S04]  /*1c90*/  LDG.E R12, desc[UR6][R14.64] ;  /* 0x000000060e0c7981 */ /* 0x000168000c1e1900 */
[----:B------:R1:W5:Y:S01]  /*1ca0*/  LDG.E R18, desc[UR6][R28.64] ;  /* 0x000000061c127981 */ /* 0x000362000c1e1900 */
[----:B------:R-:W-:-:S04]  /*1cb0*/  IMAD.WIDE.U32 R24, R7, 0x4, R4 ;  /* 0x0000000407187825 */ /* 0x000fc800078e0004 */
[----:B0-----:R-:W-:Y:S01]  /*1cc0*/  IMAD.WIDE.U32 R14, R27, 0x4, R4 ;  /* 0x000000041b0e7825 */ /* 0x001fe200078e0004 */
[----:B------:R-:W5:Y:S04]  /*1cd0*/  LDG.E R19, desc[UR6][R24.64] ;  /* 0x0000000618137981 */ /* 0x000f68000c1e1900 */
[----:B------:R0:W5:Y:S01]  /*1ce0*/  LDG.E R27, desc[UR6][R20.64] ;  /* 0x00000006141b7981 */ /* 0x000162000c1e1900 */
[----:B-1----:R-:W-:-:S03]  /*1cf0*/  IADD3 R29, PT, PT, R7, 0x200, RZ ;  /* 0x00000200071d7810 */ /* 0x002fc60007ffe0ff */
[----:B------:R1:W5:Y:S01]  /*1d00*/  LDG.E R26, desc[UR6][R14.64] ;  /* 0x000000060e1a7981 */ /* 0x000362000c1e1900 */
[----:B0-----:R-:W-:Y:S01]  /*1d10*/  IADD3 R21, PT, PT, R7, 0x400, RZ ;  /* 0x0000040007157810 */ /* 0x001fe20007ffe0ff */
[----:B------:R-:W-:Y:S01]  /*1d20*/  IMAD.WIDE.U32 R28, R29, 0x4, R4 ;  /* 0x000000041d1c7825 */ /* 0x000fe200078e0004 */
[----:B-1----:R-:W-:-:S05]  /*1d30*/  IADD3 R15, PT, PT, R7, 0x800, RZ ;  /* 0x00000800070f7810 */ /* 0x002fca0007ffe0ff */
[----:B------:R-:W5:Y:S01]  /*1d40*/  LDG.E R28, desc[UR6][R28.64] ;  /* 0x000000061c1c7981 */ /* 0x000f62000c1e1900 */
[----:B------:R-:W-:-:S06]  /*1d50*/  IMAD.WIDE.U32 R14, R15, 0x4, R4 ;  /* 0x000000040f0e7825 */ /* 0x000fcc00078e0004 */
[----:B------:R-:W5:Y:S01]  /*1d60*/  LDG.E R14, desc[UR6][R14.64] ;  /* 0x000000060e0e7981 */ /* 0x000f62000c1e1900 */
[----:B--2---:R-:W-:Y:S01]  /*1d70*/  FADD R25, R22, R23 ;  /* 0x0000001716197221 */ /* 0x004fe20000000000 */
[----:B------:R-:W-:Y:S01]  /*1d80*/  IMAD.WIDE.U32 R22, R21, 0x4, R4 ;  /* 0x0000000415167825 */ /* 0x000fe200078e0004 */
[----:B------:R-:W-:-:S03]  /*1d90*/  IADD3 R21, PT, PT, R7, 0x600, RZ ;  /* 0x0000060007157810 */ /* 0x000fc60007ffe0ff */
[----:B---3--:R-:W-:Y:S02]  /*1da0*/  FADD R16, R25, R16 ;  /* 0x0000001019107221 */ /* 0x008fe40000000000 */
[----:B------:R-:W-:Y:S01]  /*1db0*/  IMAD.WIDE.U32 R20, R21, 0x4, R4 ;  /* 0x0000000415147825 */ /* 0x000fe200078e0004 */
[----:B------:R-:W-:Y:S01]  /*1dc0*/  IADD3 R25, PT, PT, R7, 0xa00, RZ ;  /* 0x00000a0007197810 */ /* 0x000fe20007ffe0ff */
[----:B------:R-:W2:Y:S04]  /*1dd0*/  LDG.E R29, desc[UR6][R22.64] ;  /* 0x00000006161d7981 */ /* 0x000ea8000c1e1900 */
[----:B------:R4:W3:Y:S02]  /*1de0*/  LDG.E R20, desc[UR6][R20.64] ;  /* 0x0000000614147981 */ /* 0x0008e4000c1e1900 */
[----:B----4-:R-:W-:Y:S01]  /*1df0*/  FADD R21, R16, R17 ;  /* 0x0000001110157221 */ /* 0x010fe20000000000 */
[----:B------:R-:W-:Y:S01]  /*1e00*/  IMAD.WIDE.U32 R16, R25, 0x4, R4 ;  /* 0x0000000419107825 */ /* 0x000fe200078e0004 */
[----:B------:R-:W-:-:S05]  /*1e10*/  IADD3 R25, PT, PT, R7, 0xc00, RZ ;  /* 0x00000c0007197810 */ /* 0x000fca0007ffe0ff */
[--C-:B------:R-:W-:Y:S01]  /*1e20*/  IMAD.WIDE.U32 R22, R25, 0x4, R4.reuse ;  /* 0x0000000419167825 */ /* 0x100fe200078e0004 */
[----:B------:R-:W-:Y:S01]  /*1e30*/  IADD3 R25, PT, PT, R7, 0xe00, RZ ;  /* 0x00000e0007197810 */ /* 0x000fe20007ffe0ff */
[----:B------:R-:W4:Y:S04]  /*1e40*/  LDG.E R16, desc[UR6][R16.64] ;  /* 0x0000000610107981 */ /* 0x000f28000c1e1900 */
[----:B------:R-:W-:Y:S01]  /*1e50*/  IMAD.WIDE.U32 R24, R25, 0x4, R4 ;  /* 0x0000000419187825 */ /* 0x000fe200078e0004 */
[----:B------:R-:W4:Y:S05]  /*1e60*/  LDG.E R22, desc[UR6][R22.64] ;  /* 0x0000000616167981 */ /* 0x000f2a000c1e1900 */
[----:B------:R-:W4:Y:S01]  /*1e70*/  LDG.E R24, desc[UR6][R24.64] ;  /* 0x0000000618187981 */ /* 0x000f22000c1e1900 */
[----:B-----5:R-:W-:-:S04]  /*1e80*/  FADD R21, R21, R10 ;  /* 0x0000000a15157221 */ /* 0x020fc80000000000 */
[----:B------:R-:W-:-:S04]  /*1e90*/  FADD R21, R21, R18 ;  /* 0x0000001215157221 */ /* 0x000fc80000000000 */
[----:B------:R-:W-:-:S04]  /*1ea0*/  FADD R12, R21, R12 ;  /* 0x0000000c150c7221 */ /* 0x000fc80000000000 */
[----:B------:R-:W-:-:S04]  /*1eb0*/  FADD R27, R12, R27 ;  /* 0x0000001b0c1b7221 */ /* 0x000fc80000000000 */
[----:B------:R-:W-:-:S04]  /*1ec0*/  FADD R26, R27, R26 ;  /* 0x0000001a1b1a7221 */ /* 0x000fc80000000000 */
[----:B------:R-:W-:-:S04]  /*1ed0*/  FADD R19, R26, R19 ;  /* 0x000000131a137221 */ /* 0x000fc80000000000 */
[----:B------:R-:W-:Y:S01]  /*1ee0*/  FADD R28, R19, R28 ;  /* 0x0000001c131c7221 */ /* 0x000fe20000000000 */
[----:B------:R-:W-:-:S04]  /*1ef0*/  IADD3 R13, PT, PT, R13, 0x10, RZ ;  /* 0x000000100d0d7810 */ /* 0x000fc80007ffe0ff */
[----:B------:R-:W-:Y:S02]  /*1f00*/  ISETP.NE.AND P0, PT, R13, RZ, PT ;  /* 0x000000ff0d00720c */ /* 0x000fe40003f05270 */
[----:B------:R-:W-:Y:S02]  /*1f10*/  IADD3 R11, PT, PT, R11, 0x2000, RZ ;  /* 0x000020000b0b7810 */ /* 0x000fe40007ffe0ff */
[----:B------:R-:W-:Y:S01]  /*1f20*/  IADD3 R7, PT, PT, R7, 0x2000, RZ ;  /* 0x0000200007077810 */ /* 0x000fe20007ffe0ff */
[----:B--2---:R-:W-:-:S04]  /*1f30*/  FADD R29, R28, R29 ;  /* 0x0000001d1c1d7221 */ /* 0x004fc80000000000 */
[----:B---3--:R-:W-:-:S04]  /*1f40*/  FADD R29, R29, R20 ;  /* 0x000000141d1d7221 */ /* 0x008fc80000000000 */
[----:B------:R-:W-:-:S04]  /*1f50*/  FADD R29, R29, R14 ;  /* 0x0000000e1d1d7221 */ /* 0x000fc80000000000 */
[----:B----4-:R-:W-:-:S04]  /*1f60*/  FADD R29, R29, R16 ;  /* 0x000000101d1d7221 */ /* 0x010fc80000000000 */
[----:B------:R-:W-:-:S04]  /*1f70*/  FADD R29, R29, R22 ;  /* 0x000000161d1d7221 */ /* 0x000fc80000000000 */
[----:B------:R-:W-:Y:S01]  /*1f80*/  FADD R23, R29, R24 ;  /* 0x000000181d177221 */ /* 0x000fe20000000000 */
[----:B------:R-:W-:Y:S06]  /*1f90*/  @P0 BRA `(.L_x_197) ;  /* 0xfffffff800f00947 */ /* 0x000fec000383ffff */
[----:B------:R-:W-:Y:S05]  /*1fa0*/  BSYNC.RECONVERGENT B3 ;  /* 0x0000000000037941 */ /* 0x000fea0003800200 */
.L_x_196:
[----:B------:R-:W-:-:S07]  /*1fb0*/  IADD3 R16, PT, PT, R11, -0x1000, RZ ;  /* 0xfffff0000b107810 */ /* 0x000fce0007ffe0ff */
.L_x_195:
[----:B------:R-:W-:Y:S05]  /*1fc0*/  BSYNC.RECONVERGENT B2 ;  /* 0x0000000000027941 */ /* 0x000fea0003800200 */
.L_x_194:
[----:B------:R-:W-:-:S13]  /*1fd0*/  ISETP.NE.AND P0, PT, R8, RZ, PT ;  /* 0x000000ff0800720c */ /* 0x000fda0003f05270 */
[----:B------:R-:W-:Y:S05]  /*1fe0*/  @!P0 BRA `(.L_x_193) ;  /* 0x00000004002c8947 */ /* 0x000fea0003800000 */
[----:B------:R-:W-:Y:S01]  /*1ff0*/  ISETP.GE.U32.AND P0, PT, R8, 0x8, PT ;  /* 0x000000080800780c */ /* 0x000fe20003f06070 */
[----:B------:R-:W-:Y:S01]  /*2000*/  BSSY.RECONVERGENT B2, `(.L_x_198) ;  /* 0x0000025000027945 */ /* 0x000fe20003800200 */
[----:B------:R-:W-:-:S04]  /*2010*/  LOP3.LUT R22, R6, 0x7, RZ, 0xc0, !PT ;  /* 0x0000000706167812 */ /* 0x000fc800078ec0ff */
[----:B------:R-:W-:-:S07]  /*2020*/  ISETP.NE.AND P1, PT, R22, RZ, PT ;  /* 0x000000ff1600720c */ /* 0x000fce0003f25270 */
[----:B------:R-:W-:Y:S06]  /*2030*/  @!P0 BRA `(.L_x_199) ;  /* 0x0000000000848947 */ /* 0x000fec0003800000 */
[----:B------:R-:W-:-:S04]  /*2040*/  IADD3 R7, PT, PT, R16, R9, RZ ;  /* 0x0000000910077210 */ /* 0x000fc80007ffe0ff */
[C---:B------:R-:W-:Y:S01]  /*2050*/  IADD3 R21, PT, PT, R7.reuse, 0x200, RZ ;  /* 0x0000020007157810 */ /* 0x040fe20007ffe0ff */
[C---:B------:R-:W-:Y:S01]  /*2060*/  IMAD.WIDE.U32 R14, R7.reuse, 0x4, R4 ;  /* 0x00000004070e7825 */ /* 0x040fe200078e0004 */
[----:B------:R-:W-:-:S03]  /*2070*/  IADD3 R19, PT, PT, R7, 0x400, RZ ;  /* 0x0000040007137810 */ /* 0x000fc60007ffe0ff */
[--C-:B------:R-:W-:Y:S01]  /*2080*/  IMAD.WIDE.U32 R20, R21, 0x4, R4.reuse ;  /* 0x0000000415147825 */ /* 0x100fe200078e0004 */
[----:B------:R0:W2:Y:S01]  /*2090*/  LDG.E R8, desc[UR6][R14.64] ;  /* 0x000000060e087981 */ /* 0x0000a2000c1e1900 */
[----:B------:R-:W-:Y:S02]  /*20a0*/  IADD3 R11, PT, PT, R7, 0x600, RZ ;  /* 0x00000600070b7810 */ /* 0x000fe40007ffe0ff */
[--C-:B------:R-:W-:Y:S01]  /*20b0*/  IMAD.WIDE.U32 R18, R19, 0x4, R4.reuse ;  /* 0x0000000413127825 */ /* 0x100fe200078e0004 */
[----:B------:R1:W3:Y:S01]  /*20c0*/  LDG.E R17, desc[UR6][R20.64] ;  /* 0x0000000614117981 */ /* 0x0002e2000c1e1900 */
[----:B------:R-:W-:Y:S02]  /*20d0*/  IADD3 R13, PT, PT, R7, 0x800, RZ ;  /* 0x00000800070d7810 */ /* 0x000fe40007ffe0ff */
[--C-:B------:R-:W-:Y:S01]  /*20e0*/  IMAD.WIDE.U32 R10, R11, 0x4, R4.reuse ;  /* 0x000000040b0a7825 */ /* 0x100fe200078e0004 */
[----:B------:R-:W-:Y:S01]  /*20f0*/  IADD3 R25, PT, PT, R7, 0xa00, RZ ;  /* 0x00000a0007197810 */ /* 0x000fe20007ffe0ff */
[----:B------:R-:W4:Y:S02]  /*2100*/  LDG.E R18, desc[UR6][R18.64] ;  /* 0x0000000612127981 */ /* 0x000f24000c1e1900 */
[--C-:B------:R-:W-:Y:S01]  /*2110*/  IMAD.WIDE.U32 R12, R13, 0x4, R4.reuse ;  /* 0x000000040d0c7825 */ /* 0x100fe200078e0004 */
[----:B------:R-:W-:Y:S01]  /*2120*/  IADD3 R27, PT, PT, R7, 0xc00, RZ ;  /* 0x00000c00071b7810 */ /* 0x000fe20007ffe0ff */
[----:B------:R-:W5:Y:S02]  /*2130*/  LDG.E R10, desc[UR6][R10.64] ;  /* 0x000000060a0a7981 */ /* 0x000f64000c1e1900 */
[--C-:B0-----:R-:W-:Y:S01]  /*2140*/  IMAD.WIDE.U32 R14, R25, 0x4, R4.reuse ;  /* 0x00000004190e7825 */ /* 0x101fe200078e0004 */
[----:B------:R-:W-:Y:S01]  /*2150*/  IADD3 R25, PT, PT, R7, 0xe00, RZ ;  /* 0x00000e0007197810 */ /* 0x000fe20007ffe0ff */
[----:B------:R-:W5:Y:S02]  /*2160*/  LDG.E R12, desc[UR6][R12.64] ;  /* 0x000000060c0c7981 */ /* 0x000f64000c1e1900 */
[----:B-1----:R-:W-:-:S02]  /*2170*/  IMAD.WIDE.U32 R20, R27, 0x4, R4 ;  /* 0x000000041b147825 */ /* 0x002fc400078e0004 */
[----:B------:R-:W5:Y:S02]  /*2180*/  LDG.E R15, desc[UR6][R14.64] ;  /* 0x000000060e0f7981 */ /* 0x000f64000c1e1900 */
[----:B------:R-:W-:Y:S02]  /*2190*/  IMAD.WIDE.U32 R24, R25, 0x4, R4 ;  /* 0x0000000419187825 */ /* 0x000fe400078e0004 */
        /* <DEDUP_REMOVED lines=11> */
.L_x_199:
[----:B------:R-:W-:Y:S05]  /*2250*/  BSYNC.RECONVERGENT B2 ;  /* 0x0000000000027941 */ /* 0x000fea0003800200 */
.L_x_198:
[----:B------:R-:W-:Y:S05]  /*2260*/  @!P1 BRA `(.L_x_193) ;  /* 0x00000000008c9947 */ /* 0x000fea0003800000 */
[----:B------:R-:W-:Y:S01]  /*2270*/  ISETP.GE.U32.AND P0, PT, R22, 0x4, PT ;  /* 0x000000041600780c */ /* 0x000fe20003f06070 */
[----:B------:R-:W-:Y:S01]  /*2280*/  BSSY.RECONVERGENT B2, `(.L_x_200) ;  /* 0x0000014000027945 */ /* 0x000fe20003800200 */
[----:B------:R-:W-:-:S11]  /*2290*/  LOP3.LUT P1, RZ, R6, 0x3, RZ, 0xc0, !PT ;  /* 0x0000000306ff7812 */ /* 0x000fd6000782c0ff */
[----:B------:R-:W-:Y:S05]  /*22a0*/  @!P0 BRA `(.L_x_201) ;  /* 0x0000000000448947 */ /* 0x000fea0003800000 */
[----:B------:R-:W-:-:S04]  /*22b0*/  IADD3 R11, PT, PT, R16, R9, RZ ;  /* 0x00000009100b7210 */ /* 0x000fc80007ffe0ff */
[C---:B------:R-:W-:Y:S01]  /*22c0*/  IADD3 R9, PT, PT, R11.reuse, 0x200, RZ ;  /* 0x000002000b097810 */ /* 0x040fe20007ffe0ff */
[C---:B------:R-:W-:Y:S01]  /*22d0*/  IMAD.WIDE.U32 R6, R11.reuse, 0x4, R4 ;  /* 0x000000040b067825 */ /* 0x040fe200078e0004 */
[----:B------:R-:W-:-:S03]  /*22e0*/  IADD3 R13, PT, PT, R11, 0x400, RZ ;  /* 0x000004000b0d7810 */ /* 0x000fc60007ffe0ff */
[--C-:B------:R-:W-:Y:S01]  /*22f0*/  IMAD.WIDE.U32 R8, R9, 0x4, R4.reuse ;  /* 0x0000000409087825 */ /* 0x100fe200078e0004 */
[----:B------:R-:W-:Y:S01]  /*2300*/  IADD3 R15, PT, PT, R11, 0x600, RZ ;  /* 0x000006000b0f7810 */ /* 0x000fe20007ffe0ff */
[----:B------:R-:W2:Y:S02]  /*2310*/  LDG.E R6, desc[UR6][R6.64] ;  /* 0x0000000606067981 */ /* 0x000ea4000c1e1900 */
[--C-:B------:R-:W-:Y:S02]  /*2320*/  IMAD.WIDE.U32 R10, R13, 0x4, R4.reuse ;  /* 0x000000040d0a7825 */ /* 0x100fe400078e0004 */
[----:B------:R-:W3:Y:S02]  /*2330*/  LDG.E R8, desc[UR6][R8.64] ;  /* 0x0000000608087981 */ /* 0x000ee4000c1e1900 */
[----:B------:R-:W-:Y:S02]  /*2340*/  IMAD.WIDE.U32 R12, R15, 0x4, R4 ;  /* 0x000000040f0c7825 */ /* 0x000fe400078e0004 */
[----:B------:R-:W4:Y:S04]  /*2350*/  LDG.E R10, desc[UR6][R10.64] ;  /* 0x000000060a0a7981 */ /* 0x000f28000c1e1900 */
[----:B------:R-:W5:Y:S01]  /*2360*/  LDG.E R12, desc[UR6][R12.64] ;  /* 0x000000060c0c7981 */ /* 0x000f62000c1e1900 */
[----:B------:R-:W-:Y:S01]  /*2370*/  IADD3 R16, PT, PT, R16, 0x800, RZ ;  /* 0x0000080010107810 */ /* 0x000fe20007ffe0ff */
[----:B--2---:R-:W-:-:S04]  /*2380*/  FADD R23, R23, R6 ;  /* 0x0000000617177221 */ /* 0x004fc80000000000 */
[----:B---3--:R-:W-:-:S04]  /*2390*/  FADD R23, R23, R8 ;  /* 0x0000000817177221 */ /* 0x008fc80000000000 */
[----:B----4-:R-:W-:-:S04]  /*23a0*/  FADD R23, R23, R10 ;  /* 0x0000000a17177221 */ /* 0x010fc80000000000 */
[----:B-----5:R-:W-:-:S07]  /*23b0*/  FADD R23, R23, R12 ;  /* 0x0000000c17177221 */ /* 0x020fce0000000000 */
.L_x_201:
[----:B------:R-:W-:Y:S05]  /*23c0*/  BSYNC.RECONVERGENT B2 ;  /* 0x0000000000027941 */ /* 0x000fea0003800200 */
.L_x_200:
[----:B------:R-:W-:Y:S05]  /*23d0*/  @!P1 BRA `(.L_x_193) ;  /* 0x0000000000309947 */ /* 0x000fea0003800000 */
[----:B------:R-:W-:Y:S02]  /*23e0*/  LOP3.LUT R2, R2, 0xffff, RZ, 0xc0, !PT ;  /* 0x0000ffff02027812 */ /* 0x000fe400078ec0ff */
[----:B------:R-:W-:Y:S02]  /*23f0*/  IADD3 R9, PT, PT, R16, R0, RZ ;  /* 0x0000000010097210 */ /* 0x000fe40007ffe0ff */
[----:B------:R-:W-:-:S04]  /*2400*/  LEA.HI R2, R2, 0x1, RZ, 0x17 ;  /* 0x0000000102027811 */ /* 0x000fc800078fb8ff */
[----:B------:R-:W-:-:S04]  /*2410*/  LOP3.LUT R2, R2, 0x3, RZ, 0xc0, !PT ;  /* 0x0000000302027812 */ /* 0x000fc800078ec0ff */
[----:B------:R-:W-:-:S07]  /*2420*/  IADD3 R2, PT, PT, -R2, RZ, RZ ;  /* 0x000000ff02027210 */ /* 0x000fce0007ffe1ff */
.L_x_202:
[----:B------:R-:W-:-:S06]  /*2430*/  IMAD.WIDE.U32 R6, R9, 0x4, R4 ;  /* 0x0000000409067825 */ /* 0x000fcc00078e0004 */
[----:B------:R-:W2:Y:S01]  /*2440*/  LDG.E R6, desc[UR6][R6.64] ;  /* 0x0000000606067981 */ /* 0x000ea2000c1e1900 */
[----:B------:R-:W-:Y:S02]  /*2450*/  IADD3 R2, PT, PT, R2, 0x1, RZ ;  /* 0x0000000102027810 */ /* 0x000fe40007ffe0ff */
[----:B------:R-:W-:Y:S02]  /*2460*/  IADD3 R9, PT, PT, R9, 0x200, RZ ;  /* 0x0000020009097810 */ /* 0x000fe40007ffe0ff */
[----:B------:R-:W-:Y:S01]  /*2470*/  ISETP.NE.AND P0, PT, R2, RZ, PT ;  /* 0x000000ff0200720c */ /* 0x000fe20003f05270 */
[----:B--2---:R-:W-:-:S12]  /*2480*/  FADD R23, R6, R23 ;  /* 0x0000001706177221 */ /* 0x004fd80000000000 */
[----:B------:R-:W-:Y:S05]  /*2490*/  @P0 BRA `(.L_x_202) ;  /* 0xfffffffc00e40947 */ /* 0x000fea000383ffff */
.L_x_193:
[----:B------:R-:W-:Y:S05]  /*24a0*/  BSYNC.RECONVERGENT B1 ;  /* 0x0000000000017941 */ /* 0x000fea0003800200 */
.L_x_190:
        /* <DEDUP_REMOVED lines=33> */
[----:B------:R-:W1:Y:S04]  /*26c0*/  LDS.128 R8, [UR4+0x20] ;  /* 0x00002004ff087984 */ /* 0x000e680008000c00 */
[----:B--2---:R-:W2:Y:S04]  /*26d0*/  LDS.128 R4, [UR4+0x30] ;  /* 0x00003004ff047984 */ /* 0x004ea80008000c00 */
        /* <DEDUP_REMOVED lines=16> */
.L_x_189:
[----:B------:R-:W-:Y:S05]  /*27e0*/  BSYNC.RECONVERGENT B0 ;  /* 0x0000000000007941 */ /* 0x000fea0003800200 */
.L_x_173:
[----:B------:R-:W-:Y:S05]  /*27f0*/  @P0 EXIT ;  /* 0x000000000000094d */ /* 0x000fea0003800000 */
[----:B012---:R-:W0:Y:S02]  /*2800*/  LDC.64 R4, c[0x0][0x388] ;  /* 0x0000e200ff047b82 */ /* 0x007e240000000a00 */
[----:B0-----:R-:W-:-:S05]  /*2810*/  IMAD.WIDE.U32 R2, R3, 0x4, R4 ;  /* 0x0000000403027825 */ /* 0x001fca00078e0004 */
[----:B------:R-:W-:Y:S01]  /*2820*/  STG.E desc[UR6][R2.64], R20 ;  /* 0x0000001402007986 */ /* 0x000fe2000c101906 */
[----:B------:R-:W-:Y:S05]  /*2830*/  EXIT ;  /* 0x000000000000794d */ /* 0x000fea0003800000 */
.L_x_203:
        /* <DEDUP_REMOVED lines=12> */
.L_x_257:


//--------------------- .text._ZN3cub18CUB_300001_SM_10006detail6reduce28DeviceReduceSingleTileKernelINS2_10policy_hubIfjN4cuda3std3__44plusIfEEE10Policy1000EN6thrust24THRUST_300001_SM_1000_NS6detail15normal_iteratorINSD_10device_ptrIfEEEEPfjS9_ffNS7_10__identityEEEvT0_T1_T2_T3_T4_T6_ --------------------------
	.section	.text._ZN3cub18CUB_300001_SM_10006detail6reduce28DeviceReduceSingleTileKernelINS2_10policy_hubIfjN4cuda3std3__44plusIfEEE10Policy1000EN6thrust24THRUST_300001_SM_1000_NS6detail15normal_iteratorINSD_10device_ptrIfEEEEPfjS9_ffNS7_10__identityEEEvT0_T1_T2_T3_T4_T6_,"ax",@progbits
	.align	128
        .global         _ZN3cub18CUB_300001_SM_10006detail6reduce28DeviceReduceSingleTileKernelINS2_10policy_hubIfjN4cuda3std3__44plusIfEEE10Policy1000EN6thrust24THRUST_300001_SM_1000_NS6detail15normal_iteratorINSD_10device_ptrIfEEEEPfjS9_ffNS7_10__identityEEEvT0_T1_T2_T3_T4_T6_
        .type           _ZN3cub18CUB_300001_SM_10006detail6reduce28DeviceReduceSingleTileKernelINS2_10policy_hubIfjN4cuda3std3__44plusIfEEE10Policy1000EN6thrust24THRUST_300001_SM_1000_NS6detail15normal_iteratorINSD_10device_ptrIfEEEEPfjS9_ffNS7_10__identityEEEvT0_T1_T2_T3_T4_T6_,@function
        .size           _ZN3cub18CUB_300001_SM_10006detail6reduce28DeviceReduceSingleTileKernelINS2_10policy_hubIfjN4cuda3std3__44plusIfEEE10Policy1000EN6thrust24THRUST_300001_SM_1000_NS6detail15normal_iteratorINSD_10device_ptrIfEEEEPfjS9_ffNS7_10__identityEEEvT0_T1_T2_T3_T4_T6_,(.L_x_258 - _ZN3cub18CUB_300001_SM_10006detail6reduce28DeviceReduceSingleTileKernelINS2_10policy_hubIfjN4cuda3std3__44plusIfEEE10Policy1000EN6thrust24THRUST_300001_SM_1000_NS6detail15normal_iteratorINSD_10device_ptrIfEEEEPfjS9_ffNS7_10__identityEEEvT0_T1_T2_T3_T4_T6_)
        .other          _ZN3cub18CUB_300001_SM_10006detail6reduce28DeviceReduceSingleTileKernelINS2_10policy_hubIfjN4cuda3std3__44plusIfEEE10Policy1000EN6thrust24THRUST_300001_SM_1000_NS6detail15normal_iteratorINSD_10device_ptrIfEEEEPfjS9_ffNS7_10__identityEEEvT0_T1_T2_T3_T4_T6_,@"STO_CUDA_ENTRY STV_DEFAULT"
_ZN3cub18CUB_300001_SM_10006detail6reduce28DeviceReduceSingleTileKernelINS2_10policy_hubIfjN4cuda3std3__44plusIfEEE10Policy1000EN6thrust24THRUST_300001_SM_1000_NS6detail15normal_iteratorINSD_10device_ptrIfEEEEPfjS9_ffNS7_10__identityEEEvT0_T1_T2_T3_T4_T6_:
.text._ZN3cub18CUB_300001_SM_10006detail6reduce28DeviceReduceSingleTileKernelINS2_10policy_hubIfjN4cuda3std3__44plusIfEEE10Policy1000EN6thrust24THRUST_300001_SM_1000_NS6detail15normal_iteratorINSD_10device_ptrIfEEEEPfjS9_ffNS7_10__identityEEEvT0_T1_T2_T3_T4_T6_:
        /* <DEDUP_REMOVED lines=13> */
.L_x_204:
[----:B------:R-:W-:Y:S01]  /*00d0*/  ISETP.GT.U32.AND P0, PT, R4, 0x1fff, PT ;  /* 0x00001fff0400780c */ /* 0x000fe20003f04070 */
[----:B------:R-:W-:-:S12]  /*00e0*/  BSSY.RECONVERGENT B0, `(.L_x_205) ;  /* 0x000022c000007945 */ /* 0x000fd80003800200 */
[----:B------:R-:W-:Y:S05]  /*00f0*/  @P0 BRA `(.L_x_206) ;  /* 0x0000001000000947 */ /* 0x000fea0003800000 */
[----:B------:R-:W0:Y:S01]  /*0100*/  S2R R5, SR_TID.X ;  /* 0x0000000000057919 */ /* 0x000e220000002100 */
[----:B------:R-:W-:Y:S01]  /*0110*/  BSSY.RECONVERGENT B1, `(.L_x_207) ;  /* 0x0000009000017945 */ /* 0x000fe20003800200 */
[----:B------:R-:W-:Y:S01]  /*0120*/  HFMA2 R0, -RZ, RZ, 0, 0 ;  /* 0x00000000ff007431 */ /* 0x000fe200000001ff */
[----:B0-----:R-:W-:Y:S02]  /*0130*/  ISETP.GE.U32.AND P0, PT, R5, R4, PT ;  /* 0x000000040500720c */ /* 0x001fe40003f06070 */
[----:B------:R-:W-:-:S11]  /*0140*/  MOV R7, R5 ;  /* 0x0000000500077202 */ /* 0x000fd60000000f00 */
[----:B------:R-:W-:Y:S05]  /*0150*/  @P0 BRA `(.L_x_208) ;  /* 0x0000000000100947 */ /* 0x000fea0003800000 */
[----:B------:R-:W0:Y:S02]  /*0160*/  LDC.64 R2, c[0x0][0x380] ;  /* 0x0000e000ff027b82 */ /* 0x000e240000000a00 */
[----:B0-----:R-:W-:-:S05]  /*0170*/  IMAD.WIDE.U32 R2, R5, 0x4, R2 ;  /* 0x0000000405027825 */ /* 0x001fca00078e0002 */
[----:B------:R0:W5:Y:S01]  /*0180*/  LDG.E R0, desc[UR6][R2.64] ;  /* 0x0000000602007981 */ /* 0x000162000c1e1900 */
[----:B------:R-:W-:-:S07]  /*0190*/  IADD3 R7, PT, PT, R5, 0x200, RZ ;  /* 0x0000020005077810 */ /* 0x000fce0007ffe0ff */
.L_x_208:
[----:B------:R-:W-:Y:S05]  /*01a0*/  BSYNC.RECONVERGENT B1 ;  /* 0x0000000000017941 */ /* 0x000fea0003800200 */
.L_x_207:
[----:B------:R-:W-:Y:S01]  /*01b0*/  ISETP.GE.U32.AND P0, PT, R7, R4, PT ;  /* 0x000000040700720c */ /* 0x000fe20003f06070 */
[----:B------:R-:W-:-:S12]  /*01c0*/  BSSY.RECONVERGENT B1, `(.L_x_209) ;  /* 0x0000070000017945 */ /* 0x000fd80003800200 */
[----:B------:R-:W-:Y:S05]  /*01d0*/  @P0 BRA `(.L_x_210) ;  /* 0x0000000400b80947 */ /* 0x000fea0003800000 */
[----:B0-----:R-:W-:Y:S01]  /*01e0*/  LOP3.LUT R3, RZ, R7, RZ, 0x33, !PT ;  /* 0x00000007ff037212 */ /* 0x001fe200078e33ff */
[----:B------:R-:W-:Y:S03]  /*01f0*/  BSSY.RECONVERGENT B2, `(.L_x_211) ;  /* 0x0000033000027945 */ /* 0x000fe60003800200 */
[----:B------:R-:W-:-:S04]  /*0200*/  IADD3 R3, PT, PT, R3, R4, RZ ;  /* 0x0000000403037210 */ /* 0x000fc80007ffe0ff */
        /* <DEDUP_REMOVED lines=9> */
[----:B------:R-:W-:-:S04]  /*02a0*/  IADD3 R2, P0, PT, R2, 0x4000, RZ ;  /* 0x0000400002027810 */ /* 0x000fc80007f1e0ff */
[----:B------:R-:W-:-:S09]  /*02b0*/  IADD3.X R3, PT, PT, RZ, R3, RZ, P0, !PT ;  /* 0x00000003ff037210 */ /* 0x000fd200007fe4ff */
.L_x_213:
        /* <DEDUP_REMOVED lines=19> */
[----:B0-----:R-:W-:-:S04]  /*03f0*/  IADD3 R2, P2, PT, R2, 0x8000, RZ ;  /* 0x0000800002027810 */ /* 0x001fc80007f5e0ff */
[----:B------:R-:W-:Y:S01]  /*0400*/  IADD3.X R3, PT, PT, RZ, R3, RZ, P2, !PT ;  /* 0x00000003ff037210 */ /* 0x000fe200017fe4ff */
        /* <DEDUP_REMOVED lines=17> */
.L_x_212:
[----:B------:R-:W-:Y:S05]  /*0520*/  BSYNC.RECONVERGENT B2 ;  /* 0x0000000000027941 */ /* 0x000fea0003800200 */
.L_x_211:
[----:B------:R-:W-:Y:S05]  /*0530*/  @!P1 BRA `(.L_x_210) ;  /* 0x0000000000e09947 */ /* 0x000fea0003800000 */
[----:B------:R-:W-:Y:S01]  /*0540*/  ISETP.GE.U32.AND P0, PT, R22, 0x8, PT ;  /* 0x000000081600780c */ /* 0x000fe20003f06070 */
[----:B------:R-:W-:Y:S01]  /*0550*/  BSSY.RECONVERGENT B2, `(.L_x_214) ;  /* 0x0000017000027945 */ /* 0x000fe20003800200 */
[----:B------:R-:W-:-:S04]  /*0560*/  LOP3.LUT R10, R6, 0x7, RZ, 0xc0, !PT ;  /* 0x00000007060a7812 */ /* 0x000fc800078ec0ff */
[----:B------:R-:W-:-:S07]  /*0570*/  ISETP.NE.AND P1, PT, R10, RZ, PT ;  /* 0x000000ff0a00720c */ /* 0x000fce0003f25270 */
[----:B------:R-:W-:Y:S06]  /*0580*/  @!P0 BRA `(.L_x_215) ;  /* 0x00000000004c8947 */ /* 0x000fec0003800000 */
[----:B------:R-:W0:Y:S02]  /*0590*/  LDC.64 R2, c[0x0][0x380] ;  /* 0x0000e000ff027b82 */ /* 0x000e240000000a00 */
[----:B0-----:R-:W-:-:S05]  /*05a0*/  IMAD.WIDE.U32 R2, R7, 0x4, R2 ;  /* 0x0000000407027825 */ /* 0x001fca00078e0002 */
        /* <DEDUP_REMOVED lines=17> */
.L_x_215:
[----:B------:R-:W-:Y:S05]  /*06c0*/  BSYNC.RECONVERGENT B2 ;  /* 0x0000000000027941 */ /* 0x000fea0003800200 */
.L_x_214:
        /* <DEDUP_REMOVED lines=17> */
.L_x_217:
[----:B------:R-:W-:Y:S05]  /*07e0*/  BSYNC.RECONVERGENT B2 ;  /* 0x0000000000027941 */ /* 0x000fea0003800200 */
.L_x_216:
[----:B------:R-:W-:Y:S05]  /*07f0*/  @!P1 BRA `(.L_x_210) ;  /* 0x0000000000309947 */ /* 0x000fea0003800000 */
[----:B------:R-:W0:Y:S01]  /*0800*/  LDC.64 R2, c[0x0][0x380] ;  /* 0x0000e000ff027b82 */ /* 0x000e220000000a00 */
[----:B------:R-:W-:Y:S01]  /*0810*/  IADD3 R6, PT, PT, -R6, RZ, RZ ;  /* 0x000000ff06067210 */ /* 0x000fe20007ffe1ff */
[----:B0-----:R-:W-:-:S05]  /*0820*/  IMAD.WIDE.U32 R2, R7, 0x4, R2 ;  /* 0x0000000407027825 */ /* 0x001fca00078e0002 */
[----:B------:R-:W-:-:S07]  /*0830*/  MOV R7, R3 ;  /* 0x0000000300077202 */ /* 0x000fce0000000f00 */
.L_x_218:
[----:B------:R-:W-:-:S06]  /*0840*/  MOV R3, R7 ;  /* 0x0000000700037202 */ /* 0x000fcc0000000f00 */
[----:B------:R0:W2:Y:S01]  /*0850*/  LDG.E R3, desc[UR6][R2.64] ;  /* 0x0000000602037981 */ /* 0x0000a2000c1e1900 */
[----:B------:R-:W-:-:S04]  /*0860*/  IADD3 R6, PT, PT, R6, 0x1, RZ ;  /* 0x0000000106067810 */ /* 0x000fc80007ffe0ff */
[----:B------:R-:W-:Y:S02]  /*0870*/  ISETP.NE.AND P0, PT, R6, RZ, PT ;  /* 0x000000ff0600720c */ /* 0x000fe40003f05270 */
[----:B0-----:R-:W-:-:S04]  /*0880*/  IADD3 R2, P1, PT, R2, 0x800, RZ ;  /* 0x0000080002027810 */ /* 0x001fc80007f3e0ff */
[----:B------:R-:W-:Y:S01]  /*0890*/  IADD3.X R7, PT, PT, RZ, R7, RZ, P1, !PT ;  /* 0x00000007ff077210 */ /* 0x000fe20000ffe4ff */
[----:B--2--5:R-:W-:-:S06]  /*08a0*/  FADD R0, R3, R0 ;  /* 0x0000000003007221 */ /* 0x024fcc0000000000 */
[----:B------:R-:W-:Y:S05]  /*08b0*/  @P0 BRA `(.L_x_218) ;  /* 0xfffffffc00e00947 */ /* 0x000fea000383ffff */
.L_x_210:
[----:B------:R-:W-:Y:S05]  /*08c0*/  BSYNC.RECONVERGENT B1 ;  /* 0x0000000000017941 */ /* 0x000fea0003800200 */
.L_x_209:
[----:B------:R-:W-:Y:S02]  /*08d0*/  ISETP.GE.U32.AND P0, PT, R4, 0x200, PT ;  /* 0x000002000400780c */ /* 0x000fe40003f06070 */
        /* <DEDUP_REMOVED lines=36> */
[----:B------:R-:W3:Y:S04]  /*0b20*/  LDS.128 R8, [UR4+0x30] ;  /* 0x00003004ff087984 */ /* 0x000ee80008000c00 */
[----:B------:R-:W4:Y:S01]  /*0b30*/  LDS.128 R16, [UR4+0x40] ;  /* 0x00004004ff107984 */ /* 0x000f220008000c00 */
[----:B0-----:R-:W-:-:S04]  /*0b40*/  FADD R5, R0, R5 ;  /* 0x0000000500057221 */ /* 0x001fc80000000000 */
        /* <DEDUP_REMOVED lines=9> */
[----:B------:R-:W-:-:S04]  /*0be0*/  FADD R11, R10, R11 ;  /* 0x0000000b0a0b7221 */ /* 0x000fc80000000000 */
[----:B----4-:R-:W-:-:S04]  /*0bf0*/  FADD R16, R11, R16 ;  /* 0x000000100b107221 */ /* 0x010fc80000000000 */
[----:B------:R-:W-:-:S04]  /*0c00*/  FADD R17, R16, R17 ;  /* 0x0000001110117221 */ /* 0x000fc80000000000 */
[----:B------:R-:W-:-:S04]  /*0c10*/  FADD R18, R17, R18 ;  /* 0x0000001211127221 */ /* 0x000fc80000000000 */
[----:B------:R-:W-:Y:S01]  /*0c20*/  FADD R0, R18, R19 ;  /* 0x0000001312007221 */ /* 0x000fe20000000000 */
[----:B------:R-:W-:Y:S06]  /*0c30*/  BRA `(.L_x_220) ;  /* 0x0000001400d87947 */ /* 0x000fec0003800000 */
.L_x_219:
[----:B------:R-:W1:Y:S01]  /*0c40*/  S2R R6, SR_LANEID ;  /* 0x0000000000067919 */ /* 0x000e620000000000 */
[----:B------:R-:W-:-:S04]  /*0c50*/  LOP3.LUT R0, R5, 0x3e0, RZ, 0xc0, !PT ;  /* 0x000003e005007812 */ /* 0x000fc800078ec0ff */
[----:B0-----:R-:W-:Y:S02]  /*0c60*/  IADD3 R3, PT, PT, R0, 0x20, RZ ;  /* 0x0000002000037810 */ /* 0x001fe40007ffe0ff */
[----:B------:R-:W-:Y:S02]  /*0c70*/  LOP3.LUT R7, RZ, R0, RZ, 0x33, !PT ;  /* 0x00000000ff077212 */ /* 0x000fe400078e33ff */
[-C--:B------:R-:W-:Y:S02]  /*0c80*/  ISETP.GT.U32.AND P0, PT, R3, R4.reuse, PT ;  /* 0x000000040300720c */ /* 0x080fe40003f04070 */
        /* <DEDUP_REMOVED lines=40> */
[----:B------:R-:W0:Y:S04]  /*0f10*/  LDS.128 R20, [UR4+0x10] ;  /* 0x00001004ff147984 */ /* 0x000e280008000c00 */
        /* <DEDUP_REMOVED lines=30> */
.L_x_206:
[----:B------:R-:W0:Y:S01]  /*1100*/  S2R R0, SR_TID.X ;  /* 0x0000000000007919 */ /* 0x000e220000002100 */
[----:B------:R-:W1:Y:S02]  /*1110*/  LDCU.64 UR4, c[0x0][0x380] ;  /* 0x00007000ff0477ac */ /* 0x000e640008000a00 */
[----:B-1----:R-:W-:Y:S02]  /*1120*/  MOV R12, UR4 ;  /* 0x00000004000c7c02 */ /* 0x002fe40008000f00 */
[----:B------:R-:W-:-:S03]  /*1130*/  MOV R13, UR5 ;  /* 0x00000005000d7c02 */ /* 0x000fc60008000f00 */
        /* <DEDUP_REMOVED lines=17> */
[----:B------:R-:W-:Y:S01]  /*1250*/  UMOV UR4, 0x2000 ;  /* 0x0000200000047882 */ /* 0x000fe20000000000 */
[----:B--2---:R-:W-:Y:S01]  /*1260*/  FADD R20, R20, R21 ;  /* 0x0000001514147221 */ /* 0x004fe20000000000 */
[----:B------:R-:W-:-:S04]  /*1270*/  IADD3 R21, PT, PT, R4, -0x2000, RZ ;  /* 0xffffe00004157810 */ /* 0x000fc80007ffe0ff */
[----:B------:R-:W-:Y:S01]  /*1280*/  ISETP.GE.U32.AND P0, PT, R21, 0x2000, PT ;  /* 0x000020001500780c */ /* 0x000fe20003f06070 */
[----:B---3--:R-:W-:Y:S01]  /*1290*/  FADD R6, R6, R7 ;  /* 0x0000000706067221 */ /* 0x008fe20000000000 */
[----:B----4-:R-:W-:-:S04]  /*12a0*/  FADD R9, R8, R9 ;  /* 0x0000000908097221 */ /* 0x010fc80000000000 */
[----:B------:R-:W-:Y:S01]  /*12b0*/  FADD R6, R6, R9 ;  /* 0x0000000906067221 */ /* 0x000fe20000000000 */
[----:B-----5:R-:W-:Y:S01]  /*12c0*/  FADD R10, R10, R11 ;  /* 0x0000000b0a0a7221 */ /* 0x020fe20000000000 */
[----:B------:R-:W-:-:S04]  /*12d0*/  FADD R15, R14, R15 ;  /* 0x0000000f0e0f7221 */ /* 0x000fc80000000000 */
[----:B------:R-:W-:Y:S01]  /*12e0*/  FADD R15, R10, R15 ;  /* 0x0000000f0a0f7221 */ /* 0x000fe20000000000 */
[----:B------:R-:W-:Y:S01]  /*12f0*/  FADD R16, R16, R17 ;  /* 0x0000001110107221 */ /* 0x000fe20000000000 */
[----:B------:R-:W-:-:S04]  /*1300*/  FADD R19, R18, R19 ;  /* 0x0000001312137221 */ /* 0x000fc80000000000 */
[----:B------:R-:W-:Y:S01]  /*1310*/  FADD R16, R16, R19 ;  /* 0x0000001310107221 */ /* 0x000fe20000000000 */
[----:B------:R-:W-:-:S04]  /*1320*/  FADD R5, R5, R22 ;  /* 0x0000001605057221 */ /* 0x000fc80000000000 */
[----:B------:R-:W-:Y:S01]  /*1330*/  FADD R5, R20, R5 ;  /* 0x0000000514057221 */ /* 0x000fe20000000000 */
[----:B------:R-:W-:-:S03]  /*1340*/  FADD R6, R6, R15 ;  /* 0x0000000f06067221 */ /* 0x000fc60000000000 */
[----:B------:R-:W-:-:S04]  /*1350*/  FADD R5, R16, R5 ;  /* 0x0000000510057221 */ /* 0x000fc80000000000 */
[----:B------:R-:W-:Y:S01]  /*1360*/  FADD R5, R6, R5 ;  /* 0x0000000506057221 */ /* 0x000fe20000000000 */
[----:B------:R-:W-:Y:S06]  /*1370*/  @!P0 BRA `(.L_x_221) ;  /* 0x0000000000ac8947 */ /* 0x000fec0003800000 */
[----:B------:R-:W0:Y:S01]  /*1380*/  LDC R4, c[0x0][0x390] ;  /* 0x0000e400ff047b82 */ /* 0x000e220000000800 */
[----:B------:R-:W-:-:S07]  /*1390*/  UMOV UR4, 0x2000 ;  /* 0x0000200000047882 */ /* 0x000fce0000000000 */
[----:B------:R-:W1:Y:S02]  /*13a0*/  LDC.64 R12, c[0x0][0x380] ;  /* 0x0000e000ff0c7b82 */ /* 0x000e640000000a00 */
.L_x_223:
[----:B------:R-:W-:-:S05]  /*13b0*/  IADD3 R3, PT, PT, R0, UR4, RZ ;  /* 0x0000000400037c10 */ /* 0x000fca000fffe0ff */
        /* <DEDUP_REMOVED lines=17> */
[----:B0-----:R-:W-:-:S04]  /*14d0*/  IADD3 R2, PT, PT, R4, -UR4, RZ ;  /* 0x8000000404027c10 */ /* 0x001fc8000fffe0ff */
        /* <DEDUP_REMOVED lines=18> */
[----:B------:R-:W-:-:S06]  /*1600*/  UIADD3 UR4, UPT, UPT, UR4, 0x2000, URZ ;  /* 0x0000200004047890 */ /* 0x000fcc000fffe0ff */
[----:B------:R-:W-:-:S13]  /*1610*/  ISETP.LT.U32.AND P0, PT, R21, UR4, PT ;  /* 0x0000000415007c0c */ /* 0x000fda000bf01070 */
[----:B------:R-:W-:Y:S05]  /*1620*/  @!P0 BRA `(.L_x_223) ;  /* 0xfffffffc00608947 */ /* 0x000fea000383ffff */
.L_x_221:
[----:B------:R-:W-:Y:S01]  /*1630*/  IADD3 R3, PT, PT, R4, -UR4, RZ ;  /* 0x8000000404037c10 */ /* 0x000fe2000fffe0ff */
[----:B------:R-:W-:Y:S03]  /*1640*/  BSSY.RECONVERGENT B1, `(.L_x_222) ;  /* 0x00000a3000017945 */ /* 0x000fe60003800200 */
[----:B------:R-:W-:-:S04]  /*1650*/  ISETP.GE.AND P0, PT, R0, R3, PT ;  /* 0x000000030000720c */ /* 0x000fc80003f06270 */
[----:B------:R-:W-:-:S13]  /*1660*/  ISETP.LE.U32.OR P0, PT, R4, UR4, P0 ;  /* 0x0000000404007c0c */ /* 0x000fda0008703470 */
[----:B------:R-:W-:Y:S05]  /*1670*/  @P0 BRA `(.L_x_224) ;  /* 0x00000008007c0947 */ /* 0x000fea0003800000 */
[-C--:B------:R-:W-:Y:S01]  /*1680*/  LOP3.LUT R3, RZ, R0.reuse, RZ, 0x33, !PT ;  /* 0x00000000ff037212 */ /* 0x080fe200078e33ff */
[----:B------:R-:W-:Y:S01]  /*1690*/  BSSY.RECONVERGENT B2, `(.L_x_225) ;  /* 0x0000052000027945 */ /* 0x000fe20003800200 */
[----:B------:R-:W-:Y:S02]  /*16a0*/  MOV R6, R0 ;  /* 0x0000000000067202 */ /* 0x000fe40000000f00 */
[----:B------:R-:W-:-:S04]  /*16b0*/  IADD3 R3, PT, PT, R4, -UR4, R3 ;  /* 0x8000000404037c10 */ /* 0x000fc8000fffe003 */
[C---:B------:R-:W-:Y:S02]  /*16c0*/  ISETP.GE.U32.AND P0, PT, R3.reuse, 0x1e00, PT ;  /* 0x00001e000300780c */ /* 0x040fe40003f06070 */
[----:B------:R-:W-:-:S04]  /*16d0*/  LEA.HI R3, R3, 0x1, RZ, 0x17 ;  /* 0x0000000103037811 */ /* 0x000fc800078fb8ff */
[----:B------:R-:W-:-:S07]  /*16e0*/  LOP3.LUT R4, R3, 0xf, RZ, 0xc0, !PT ;  /* 0x0000000f03047812 */ /* 0x000fce00078ec0ff */
[----:B------:R-:W-:Y:S05]  /*16f0*/  @!P0 BRA `(.L_x_226) ;  /* 0x00000004002c8947 */ /* 0x000fea0003800000 */
[----:B------:R-:W-:Y:S01]  /*1700*/  LOP3.LUT R7, R3, 0xfffff0, RZ, 0xc0, !PT ;  /* 0x00fffff003077812 */ /* 0x000fe200078ec0ff */
[----:B------:R-:W-:Y:S01]  /*1710*/  BSSY.RECONVERGENT B3, `(.L_x_227) ;  /* 0x0000048000037945 */ /* 0x000fe20003800200 */
[C---:B------:R-:W-:Y:S02]  /*1720*/  LOP3.LUT R6, R0.reuse, 0x1000, RZ, 0xfc, !PT ;  /* 0x0000100000067812 */ /* 0x040fe400078efcff */
[----:B------:R-:W-:Y:S02]  /*1730*/  IADD3 R2, PT, PT, R0, UR4, RZ ;  /* 0x0000000400027c10 */ /* 0x000fe4000fffe0ff */
[----:B------:R-:W-:-:S07]  /*1740*/  IADD3 R7, PT, PT, -R7, RZ, RZ ;  /* 0x000000ff07077210 */ /* 0x000fce0007ffe1ff */
.L_x_228:
[C---:B------:R-:W-:Y:S01]  /*1750*/  IADD3 R19, PT, PT, R2.reuse, 0x200, RZ ;  /* 0x0000020002137810 */ /* 0x040fe20007ffe0ff */
[C---:B------:R-:W-:Y:S01]  /*1760*/  IMAD.WIDE.U32 R14, R2.reuse, 0x4, R12 ;  /* 0x00000004020e7825 */ /* 0x040fe200078e000c */
[----:B------:R-:W-:-:S03]  /*1770*/  IADD3 R11, PT, PT, R2, 0x400, RZ ;  /* 0x00000400020b7810 */ /* 0x000fc60007ffe0ff */
[--C-:B------:R-:W-:Y:S01]  /*1780*/  IMAD.WIDE.U32 R18, R19, 0x4, R12.reuse ;  /* 0x0000000413127825 */ /* 0x100fe200078e000c */
[----:B------:R0:W2:Y:S01]  /*1790*/  LDG.E R8, desc[UR6][R14.64] ;  /* 0x000000060e087981 */ /* 0x0000a2000c1e1900 */
[C---:B------:R-:W-:Y:S02]  /*17a0*/  IADD3 R21, PT, PT, R2.reuse, 0x600, RZ ;  /* 0x0000060002157810 */ /* 0x040fe40007ffe0ff */
[--C-:B------:R-:W-:Y:S01]  /*17b0*/  IMAD.WIDE.U32 R10, R11, 0x4, R12.reuse ;  /* 0x000000040b0a7825 */ /* 0x100fe200078e000c */
[----:B------:R1:W3:Y:S01]  /*17c0*/  LDG.E R9, desc[UR6][R18.64] ;  /* 0x0000000612097981 */ /* 0x0002e2000c1e1900 */
[C---:B------:R-:W-:Y:S02]  /*17d0*/  IADD3 R17, PT, PT, R2.reuse, 0x800, RZ ;  /* 0x0000080002117810 */ /* 0x040fe40007ffe0ff */
[--C-:B------:R-:W-:Y:S02]  /*17e0*/  IMAD.WIDE.U32 R20, R21, 0x4, R12.reuse ;  /* 0x0000000415147825 */ /* 0x100fe400078e000c */
[----:B------:R4:W5:Y:S01]  /*17f0*/  LDG.E R10, desc[UR6][R10.64] ;  /* 0x000000060a0a7981 */ /* 0x000962000c1e1900 */
[----:B------:R-:W-:Y:S01]  /*1800*/  IADD3 R29, PT, PT, R2, 0xa00, RZ ;  /* 0x00000a00021d7810 */ /* 0x000fe20007ffe0ff */
[----:B------:R-:W-:-:S02]  /*1810*/  IMAD.WIDE.U32 R16, R17, 0x4, R12 ;  /* 0x0000000411107825 */ /* 0x000fc400078e000c */
[----:B------:R4:W5:Y:S01]  /*1820*/  LDG.E R27, desc[UR6][R20.64] ;  /* 0x00000006141b7981 */ /* 0x000962000c1e1900 */
[C---:B------:R-:W-:Y:S01]  /*1830*/  IADD3 R23, PT, PT, R2.reuse, 0xc00, RZ ;  /* 0x00000c0002177810 */ /* 0x040fe20007ffe0ff */
[--C-:B------:R-:W-:Y:S02]  /*1840*/  IMAD.WIDE.U32 R28, R29, 0x4, R12.reuse ;  /* 0x000000041d1c7825 */ /* 0x100fe400078e000c */
[----:B------:R-:W5:Y:S01]  /*1850*/  LDG.E R26, desc[UR6][R16.64] ;  /* 0x00000006101a7981 */ /* 0x000f62000c1e1900 */
[C---:B------:R-:W-:Y:S01]  /*1860*/  IADD3 R22, PT, PT, R2.reuse, 0xe00, RZ ;  /* 0x00000e0002167810 */ /* 0x040fe20007ffe0ff */
[--C-:B0-----:R-:W-:Y:S02]  /*1870*/  IMAD.WIDE.U32 R14, R23, 0x4, R12.reuse ;  /* 0x00000004170e7825 */ /* 0x101fe400078e000c */
[----:B------:R0:W5:Y:S01]  /*1880*/  LDG.E R25, desc[UR6][R28.64] ;  /* 0x000000061c197981 */ /* 0x000162000c1e1900 */
[----:B------:R-:W-:Y:S01]  /*1890*/  IADD3 R23, PT, PT, R2, 0x1000, RZ ;  /* 0x0000100002177810 */ /* 0x000fe20007ffe0ff */
[----:B-1----:R-:W-:-:S02]  /*18a0*/  IMAD.WIDE.U32 R18, R22, 0x4, R12 ;  /* 0x0000000416127825 */ /* 0x002fc400078e000c */
[----:B------:R1:W5:Y:S01]  /*18b0*/  LDG.E R24, desc[UR6][R14.64] ;  /* 0x000000060e187981 */ /* 0x000362000c1e1900 */
[C---:B----4-:R-:W-:Y:S01]  /*18c0*/  IADD3 R11, PT, PT, R2.reuse, 0x1200, RZ ;  /* 0x00001200020b7810 */ /* 0x050fe20007ffe0ff */
[--C-:B------:R-:W-:Y:S02]  /*18d0*/  IMAD.WIDE.U32 R20, R23, 0x4, R12.reuse ;  /* 0x0000000417147825 */ /* 0x100fe400078e000c */
[----:B------:R4:W5:Y:S01]  /*18e0*/  LDG.E R23, desc[UR6][R18.64] ;  /* 0x0000000612177981 */ /* 0x000962000c1e1900 */
[C---:B0-----:R-:W-:Y:S01]  /*18f0*/  IADD3 R29, PT, PT, R2.reuse, 0x1400, RZ ;  /* 0x00001400021d7810 */ /* 0x041fe20007ffe0ff */
[--C-:B------:R-:W-:Y:S02]  /*1900*/  IMAD.WIDE.U32 R16, R11, 0x4, R12.reuse ;  /* 0x000000040b107825 */ /* 0x100fe400078e000c */
[----:B------:R-:W5:Y:S01]  /*1910*/  LDG.E R22, desc[UR6][R20.64] ;  /* 0x0000000614167981 */ /* 0x000f62000c1e1900 */
[----:B-1----:R-:W-:Y:S01]  /*1920*/  IADD3 R15, PT, PT, R2, 0x1600, RZ ;  /* 0x00001600020f7810 */ /* 0x002fe20007ffe0ff */
[----:B------:R-:W-:-:S02]  /*1930*/  IMAD.WIDE.U32 R28, R29, 0x4, R12 ;  /* 0x000000041d1c7825 */ /* 0x000fc400078e000c */
[----:B------:R0:W5:Y:S01]  /*1940*/  LDG.E R11, desc[UR6][R16.64] ;  /* 0x00000006100b7981 */ /* 0x000162000c1e1900 */
[C---:B----4-:R-:W-:Y:S01]  /*1950*/  IADD3 R19, PT, PT, R2.reuse, 0x1800, RZ ;  /* 0x0000180002137810 */ /* 0x050fe20007ffe0ff */
[--C-:B------:R-:W-:Y:S02]  /*1960*/  IMAD.WIDE.U32 R14, R15, 0x4, R12.reuse ;  /* 0x000000040f0e7825 */ /* 0x100fe400078e000c */
[----:B------:R-:W4:Y:S02]  /*1970*/  LDG.E R28, desc[UR6][R28.64] ;  /* 0x000000061c1c7981 */ /* 0x000f24000c1e1900 */
[----:B------:R-:W-:Y:S01]  /*1980*/  IMAD.WIDE.U32 R18, R19, 0x4, R12 ;  /* 0x0000000413127825 */ /* 0x000fe200078e000c */
[C---:B0-----:R-:W-:Y:S02]  /*1990*/  IADD3 R17, PT, PT, R2.reuse, 0x1a00, RZ ;  /* 0x00001a0002117810 */ /* 0x041fe40007ffe0ff */
[----:B------:R-:W-:-:S03]  /*19a0*/  IADD3 R21, PT, PT, R2, 0x1c00, RZ ;  /* 0x00001c0002157810 */ /* 0x000fc60007ffe0ff */
[----:B------:R-:W4:Y:S04]  /*19b0*/  LDG.E R18, desc[UR6][R18.64] ;  /* 0x0000000612127981 */ /* 0x000f28000c1e1900 */
[----:B------:R0:W4:Y:S01]  /*19c0*/  LDG.E R29, desc[UR6][R14.64] ;  /* 0x000000060e1d7981 */ /* 0x000122000c1e1900 */
[----:B------:R-:W-:Y:S01]  /*19d0*/  IADD3 R20, PT, PT, R2, 0x1e00, RZ ;  /* 0x00001e0002147810 */ /* 0x000fe20007ffe0ff */
[----:B0-----:R-:W-:-:S04]  /*19e0*/  IMAD.WIDE.U32 R14, R17, 0x4, R12 ;  /* 0x00000004110e7825 */ /* 0x001fc800078e000c */
[--C-:B------:R-:W-:Y:S02]  /*19f0*/  IMAD.WIDE.U32 R16, R21, 0x4, R12.reuse ;  /* 0x0000000415107825 */ /* 0x100fe400078e000c */
[----:B------:R-:W4:Y:S02]  /*1a00*/  LDG.E R14, desc[UR6][R14.64] ;  /* 0x000000060e0e7981 */ /* 0x000f24000c1e1900 */
[----:B------:R-:W-:Y:S02]  /*1a10*/  IMAD.WIDE.U32 R20, R20, 0x4, R12 ;  /* 0x0000000414147825 */ /* 0x000fe400078e000c */
[----:B------:R-:W4:Y:S04]  /*1a20*/  LDG.E R16, desc[UR6][R16.64] ;  /* 0x0000000610107981 */ /* 0x000f28000c1e1900 */
[----:B------:R-:W4:Y:S01]  /*1a30*/  LDG.E R20, desc[UR6][R20.64] ;  /* 0x0000000614147981 */ /* 0x000f22000c1e1900 */
[----:B------:R-:W-:-:S04]  /*1a40*/  IADD3 R7, PT, PT, R7, 0x10, RZ ;  /* 0x0000001007077810 */ /* 0x000fc80007ffe0ff */
[----:B------:R-:W-:Y:S02]  /*1a50*/  ISETP.NE.AND P0, PT, R7, RZ, PT ;  /* 0x000000ff0700720c */ /* 0x000fe40003f05270 */
[----:B------:R-:W-:Y:S02]  /*1a60*/  IADD3 R6, PT, PT, R6, 0x2000, RZ ;  /* 0x0000200006067810 */ /* 0x000fe40007ffe0ff */
[----:B------:R-:W-:Y:S01]  /*1a70*/  IADD3 R2, PT, PT, R2, 0x2000, RZ ;  /* 0x0000200002027810 */ /* 0x000fe20007ffe0ff */
[----:B--2---:R-:W-:-:S04]  /*1a80*/  FADD R8, R8, R5 ;  /* 0x0000000508087221 */ /* 0x004fc80000000000 */
[----:B---3--:R-:W-:-:S04]  /*1a90*/  FADD R9, R8, R9 ;  /* 0x0000000908097221 */ /* 0x008fc80000000000 */
        /* <DEDUP_REMOVED lines=8> */
[----:B----4-:R-:W-:-:S04]  /*1b20*/  FADD R28, R11, R28 ;  /* 0x0000001c0b1c7221 */ /* 0x010fc80000000000 */
[----:B------:R-:W-:-:S04]  /*1b30*/  FADD R29, R28, R29 ;  /* 0x0000001d1c1d7221 */ /* 0x000fc80000000000 */
[----:B------:R-:W-:-:S04]  /*1b40*/  FADD R29, R29, R18 ;  /* 0x000000121d1d7221 */ /* 0x000fc80000000000 */
[----:B------:R-:W-:-:S04]  /*1b50*/  FADD R29, R29, R14 ;  /* 0x0000000e1d1d7221 */ /* 0x000fc80000000000 */
[----:B------:R-:W-:-:S04]  /*1b60*/  FADD R29, R29, R16 ;  /* 0x000000101d1d7221 */ /* 0x000fc80000000000 */
[----:B------:R-:W-:Y:S01]  /*1b70*/  FADD R5, R29, R20 ;  /* 0x000000141d057221 */ /* 0x000fe20000000000 */
[----:B------:R-:W-:Y:S06]  /*1b80*/  @P0 BRA `(.L_x_228) ;  /* 0xfffffff800f00947 */ /* 0x000fec000383ffff */
[----:B------:R-:W-:Y:S05]  /*1b90*/  BSYNC.RECONVERGENT B3 ;  /* 0x0000000000037941 */ /* 0x000fea0003800200 */
.L_x_227:
[----:B------:R-:W-:-:S07]  /*1ba0*/  IADD3 R6, PT, PT, R6, -0x1000, RZ ;  /* 0xfffff00006067810 */ /* 0x000fce0007ffe0ff */
.L_x_226:
[----:B------:R-:W-:Y:S05]  /*1bb0*/  BSYNC.RECONVERGENT B2 ;  /* 0x0000000000027941 */ /* 0x000fea0003800200 */
.L_x_225:
[----:B------:R-:W-:-:S13]  /*1bc0*/  ISETP.NE.AND P0, PT, R4, RZ, PT ;  /* 0x000000ff0400720c */ /* 0x000fda0003f05270 */
[----:B------:R-:W-:Y:S05]  /*1bd0*/  @!P0 BRA `(.L_x_224) ;  /* 0x0000000400248947 */ /* 0x000fea0003800000 */
[----:B------:R-:W-:Y:S01]  /*1be0*/  ISETP.GE.U32.AND P0, PT, R4, 0x8, PT ;  /* 0x000000080400780c */ /* 0x000fe20003f06070 */
[----:B------:R-:W-:Y:S01]  /*1bf0*/  BSSY.RECONVERGENT B2, `(.L_x_229) ;  /* 0x0000025000027945 */ /* 0x000fe20003800200 */
[----:B------:R-:W-:-:S04]  /*1c00*/  LOP3.LUT R22, R3, 0x7, RZ, 0xc0, !PT ;  /* 0x0000000703167812 */ /* 0x000fc800078ec0ff */
[----:B------:R-:W-:-:S07]  /*1c10*/  ISETP.NE.AND P1, PT, R22, RZ, PT ;  /* 0x000000ff1600720c */ /* 0x000fce0003f25270 */
[----:B------:R-:W-:Y:S06]  /*1c20*/  @!P0 BRA `(.L_x_230) ;  /* 0x0000000000848947 */ /* 0x000fec0003800000 */
[----:B------:R-:W-:-:S04]  /*1c30*/  IADD3 R7, PT, PT, R6, UR4, RZ ;  /* 0x0000000406077c10 */ /* 0x000fc8000fffe0ff */
        /* <DEDUP_REMOVED lines=32> */
.L_x_230:
[----:B------:R-:W-:Y:S05]  /*1e40*/  BSYNC.RECONVERGENT B2 ;  /* 0x0000000000027941 */ /* 0x000fea0003800200 */
.L_x_229:
        /* <DEDUP_REMOVED lines=23> */
.L_x_232:
[----:B------:R-:W-:Y:S05]  /*1fc0*/  BSYNC.RECONVERGENT B2 ;  /* 0x0000000000027941 */ /* 0x000fea0003800200 */
.L_x_231:
[----:B------:R-:W-:Y:S05]  /*1fd0*/  @!P1 BRA `(.L_x_224) ;  /* 0x0000000000249947 */ /* 0x000fea0003800000 */
[----:B------:R-:W-:Y:S02]  /*1fe0*/  IADD3 R7, PT, PT, R6, UR4, RZ ;  /* 0x0000000406077c10 */ /* 0x000fe4000fffe0ff */
[----:B------:R-:W-:-:S07]  /*1ff0*/  IADD3 R4, PT, PT, -R4, RZ, RZ ;  /* 0x000000ff04047210 */ /* 0x000fce0007ffe1ff */
.L_x_233:
[----:B------:R-:W-:-:S06]  /*2000*/  IMAD.WIDE.U32 R2, R7, 0x4, R12 ;  /* 0x0000000407027825 */ /* 0x000fcc00078e000c */
[----:B------:R-:W2:Y:S01]  /*2010*/  LDG.E R2, desc[UR6][R2.64] ;  /* 0x0000000602027981 */ /* 0x000ea2000c1e1900 */
[----:B------:R-:W-:Y:S02]  /*2020*/  IADD3 R4, PT, PT, R4, 0x1, RZ ;  /* 0x0000000104047810 */ /* 0x000fe40007ffe0ff */
[----:B------:R-:W-:Y:S02]  /*2030*/  IADD3 R7, PT, PT, R7, 0x200, RZ ;  /* 0x0000020007077810 */ /* 0x000fe40007ffe0ff */
[----:B------:R-:W-:Y:S01]  /*2040*/  ISETP.NE.AND P0, PT, R4, RZ, PT ;  /* 0x000000ff0400720c */ /* 0x000fe20003f05270 */
[----:B--2---:R-:W-:-:S12]  /*2050*/  FADD R5, R2, R5 ;  /* 0x0000000502057221 */ /* 0x004fd80000000000 */
[----:B------:R-:W-:Y:S05]  /*2060*/  @P0 BRA `(.L_x_233) ;  /* 0xfffffffc00e40947 */ /* 0x000fea000383ffff */
.L_x_224:
[----:B------:R-:W-:Y:S05]  /*2070*/  BSYNC.RECONVERGENT B1 ;  /* 0x0000000000017941 */ /* 0x000fea0003800200 */
.L_x_222:
        /* <DEDUP_REMOVED lines=33> */
[----:B------:R-:W3:Y:S04]  /*2290*/  LDS.128 R8, [UR4+0x30] ;  /* 0x00003004ff087984 */ /* 0x000ee80008000c00 */
[----:B------:R-:W4:Y:S01]  /*22a0*/  LDS.128 R16, [UR4+0x40] ;  /* 0x00004004ff107984 */ /* 0x000f220008000c00 */
[----:B0-----:R-:W-:-:S04]  /*22b0*/  FADD R5, R0, R5 ;  /* 0x0000000500057221 */ /* 0x001fc80000000000 */
        /* <DEDUP_REMOVED lines=13> */
[----:B------:R-:W-:-:S07]  /*2390*/  FADD R0, R18, R19 ;  /* 0x0000001312007221 */ /* 0x000fce0000000000 */
.L_x_220:
[----:B------:R-:W-:Y:S05]  /*23a0*/  BSYNC.RECONVERGENT B0 ;  /* 0x0000000000007941 */ /* 0x000fea0003800200 */
.L_x_205:
[----:B------:R-:W-:Y:S05]  /*23b0*/  @P0 EXIT ;  /* 0x000000000000094d */ /* 0x000fea0003800000 */
[----:B012---:R-:W0:Y:S01]  /*23c0*/  LDC.64 R2, c[0x0][0x388] ;  /* 0x0000e200ff027b82 */ /* 0x007e220000000a00 */
[----:B------:R-:W1:Y:S02]  /*23d0*/  LDCU UR4, c[0x0][0x398] ;  /* 0x00007300ff0477ac */ /* 0x000e640008000800 */
[----:B-1----:R-:W-:-:S05]  /*23e0*/  FADD R5, R0, UR4 ;  /* 0x0000000400057e21 */ /* 0x002fca0008000000 */
[----:B0-----:R-:W-:Y:S01]  /*23f0*/  STG.E desc[UR6][R2.64], R5 ;  /* 0x0000000502007986 */ /* 0x001fe2000c101906 */
[----:B------:R-:W-:Y:S05]  /*2400*/  EXIT ;  /* 0x000000000000794d */ /* 0x000fea0003800000 */
.L_x_234:
        /* <DEDUP_REMOVED lines=15> */
.L_x_258:


//--------------------- .text._ZN3cub18CUB_300001_SM_10006detail11EmptyKernelIvEEvv --------------------------
	.section	.text._ZN3cub18CUB_300001_SM_10006detail11EmptyKernelIvEEvv,"ax",@progbits
	.align	128
        .global         _ZN3cub18CUB_300001_SM_10006detail11EmptyKernelIvEEvv
        .type           _ZN3cub18CUB_300001_SM_10006detail11EmptyKernelIvEEvv,@function
        .size           _ZN3cub18CUB_300001_SM_10006detail11EmptyKernelIvEEvv,(.L_x_259 - _ZN3cub18CUB_300001_SM_10006detail11EmptyKernelIvEEvv)
        .other          _ZN3cub18CUB_300001_SM_10006detail11EmptyKernelIvEEvv,@"STO_CUDA_ENTRY STV_DEFAULT"
_ZN3cub18CUB_300001_SM_10006detail11EmptyKernelIvEEvv:
.text._ZN3cub18CUB_300001_SM_10006detail11EmptyKernelIvEEvv:
[----:B------:R-:W-:Y:S01]  /*0000*/  LDC R1, c[0x0][0x37c] ;  /* 0x0000df00ff017b82 */ /* 0x000fe20000000800 */
[----:B------:R-:W-:Y:S05]  /*0010*/  EXIT ;  /* 0x000000000000794d */ /* 0x000fea0003800000 */
.L_x_235:
        /* <DEDUP_REMOVED lines=14> */
.L_x_259:


//--------------------- .text._Z7reduce1Pfi       --------------------------
	.section	.text._Z7reduce1Pfi,"ax",@progbits
	.align	128
        .global         _Z7reduce1Pfi
        .type           _Z7reduce1Pfi,@function
        .size           _Z7reduce1Pfi,(.L_x_260 - _Z7reduce1Pfi)
        .other          _Z7reduce1Pfi,@"STO_CUDA_ENTRY STV_DEFAULT"
_Z7reduce1Pfi:
.text._Z7reduce1Pfi:
[----:B------:R-:W-:Y:S01]  /*0000*/  LDC R1, c[0x0][0x37c] ;  /* 0x0000df00ff017b82 */ /* 0x000fe20000000800 */
[----:B------:R-:W0:Y:S01]  /*0010*/  S2R R5, SR_CTAID.X ;  /* 0x0000000000057919 */ /* 0x000e220000002500 */
[----:B------:R-:W0:Y:S01]  /*0020*/  LDCU UR4, c[0x0][0x360] ;  /* 0x00006c00ff0477ac */ /* 0x000e220008000800 */
[----:B------:R-:W0:Y:S01]  /*0030*/  S2R R0, SR_TID.X ;  /* 0x0000000000007919 */ /* 0x000e220000002100 */
[----:B------:R-:W1:Y:S01]  /*0040*/  LDCU UR6, c[0x0][0x388] ;  /* 0x00007100ff0677ac */ /* 0x000e620008000800 */
[----:B0-----:R-:W-:-:S05]  /*0050*/  IMAD R5, R5, UR4, R0 ;  /* 0x0000000405057c24 */ /* 0x001fca000f8e0200 */
[----:B-1----:R-:W-:-:S13]  /*0060*/  ISETP.GE.AND P0, PT, R5, UR6, PT ;  /* 0x0000000605007c0c */ /* 0x002fda000bf06270 */
[----:B------:R-:W-:Y:S05]  /*0070*/  @P0 EXIT ;  /* 0x000000000000094d */ /* 0x000fea0003800000 */
[----:B------:R-:W0:Y:S01]  /*0080*/  LDC R0, c[0x0][0x370] ;  /* 0x0000dc00ff007b82 */ /* 0x000e220000000800 */
[----:B------:R-:W-:Y:S01]  /*0090*/  BSSY.RECONVERGENT B0, `(.L_x_236) ;  /* 0x000002e000007945 */ /* 0x000fe20003800200 */
[----:B0-----:R-:W-:Y:S01]  /*00a0*/  IMAD R0, R0, UR4, RZ ;  /* 0x0000000400007c24 */ /* 0x001fe2000f8e02ff */
[----:B------:R-:W0:Y:S03]  /*00b0*/  LDCU.64 UR4, c[0x0][0x358] ;  /* 0x00006b00ff0477ac */ /* 0x000e260008000a00 */
[----:B------:R-:W1:Y:S01]  /*00c0*/  I2F.U32.RP R8, R0 ;  /* 0x0000000000087306 */ /* 0x000e620000209000 */
[----:B------:R-:W-:Y:S01]  /*00d0*/  IADD3 R4, PT, PT, R5, R0, RZ ;  /* 0x0000000005047210 */ /* 0x000fe20007ffe0ff */
[----:B------:R-:W-:Y:S01]  /*00e0*/  IMAD.MOV R9, RZ, RZ, -R0 ;  /* 0x000000ffff097224 */ /* 0x000fe200078e0a00 */
[----:B------:R-:W-:Y:S02]  /*00f0*/  ISETP.NE.U32.AND P2, PT, R0, RZ, PT ;  /* 0x000000ff0000720c */ /* 0x000fe40003f45070 */
[----:B------:R-:W-:-:S02]  /*0100*/  ISETP.GE.AND P0, PT, R4, UR6, PT ;  /* 0x0000000604007c0c */ /* 0x000fc4000bf06270 */
[----:B------:R-:W-:Y:S02]  /*0110*/  VIMNMX R7, PT, PT, R4, UR6, !PT ;  /* 0x0000000604077c48 */ /* 0x000fe4000ffe0100 */
[----:B------:R-:W-:-:S04]  /*0120*/  SEL R6, RZ, 0x1, P0 ;  /* 0x00000001ff067807 */ /* 0x000fc80000000000 */
[----:B------:R-:W-:Y:S01]  /*0130*/  IADD3 R7, PT, PT, R7, -R4, -R6 ;  /* 0x8000000407077210 */ /* 0x000fe20007ffe806 */
[----:B-1----:R-:W1:Y:S02]  /*0140*/  MUFU.RCP R8, R8 ;  /* 0x0000000800087308 */ /* 0x002e640000001000 */
[----:B-1----:R-:W-:-:S06]  /*0150*/  IADD3 R2, PT, PT, R8, 0xffffffe, RZ ;  /* 0x0ffffffe08027810 */ /* 0x002fcc0007ffe0ff */
[----:B------:R1:W2:Y:S02]  /*0160*/  F2I.FTZ.U32.TRUNC.NTZ R3, R2 ;  /* 0x0000000200037305 */ /* 0x0002a4000021f000 */
[----:B-1----:R-:W-:Y:S02]  /*0170*/  IMAD.MOV.U32 R2, RZ, RZ, RZ ;  /* 0x000000ffff027224 */ /* 0x002fe400078e00ff */
[----:B--2---:R-:W-:-:S04]  /*0180*/  IMAD R9, R9, R3, RZ ;  /* 0x0000000309097224 */ /* 0x004fc800078e02ff */
[----:B------:R-:W-:-:S06]  /*0190*/  IMAD.HI.U32 R8, R3, R9, R2 ;  /* 0x0000000903087227 */ /* 0x000fcc00078e0002 */
[----:B------:R-:W-:-:S05]  /*01a0*/  IMAD.HI.U32 R9, R8, R7, RZ ;  /* 0x0000000708097227 */ /* 0x000fca00078e00ff */
[----:B------:R-:W-:-:S05]  /*01b0*/  IADD3 R2, PT, PT, -R9, RZ, RZ ;  /* 0x000000ff09027210 */ /* 0x000fca0007ffe1ff */
[----:B------:R-:W-:Y:S02]  /*01c0*/  IMAD R7, R0, R2, R7 ;  /* 0x0000000200077224 */ /* 0x000fe400078e0207 */
[----:B------:R-:W1:Y:S03]  /*01d0*/  LDC.64 R2, c[0x0][0x380] ;  /* 0x0000e000ff027b82 */ /* 0x000e660000000a00 */
[----:B------:R-:W-:-:S13]  /*01e0*/  ISETP.GE.U32.AND P0, PT, R7, R0, PT ;  /* 0x000000000700720c */ /* 0x000fda0003f06070 */
[----:B------:R-:W-:Y:S01]  /*01f0*/  @P0 IMAD.IADD R7, R7, 0x1, -R0 ;  /* 0x0000000107070824 */ /* 0x000fe200078e0a00 */
[----:B------:R-:W-:-:S04]  /*0200*/  @P0 IADD3 R9, PT, PT, R9, 0x1, RZ ;  /* 0x0000000109090810 */ /* 0x000fc80007ffe0ff */
[----:B------:R-:W-:Y:S01]  /*0210*/  ISETP.GE.U32.AND P1, PT, R7, R0, PT ;  /* 0x000000000700720c */ /* 0x000fe20003f26070 */
[----:B------:R-:W-:Y:S02]  /*0220*/  IMAD.MOV.U32 R7, RZ, RZ, RZ ;  /* 0x000000ffff077224 */ /* 0x000fe400078e00ff */
[----:B-1----:R-:W-:-:S10]  /*0230*/  IMAD.WIDE R2, R5, 0x4, R2 ;  /* 0x0000000405027825 */ /* 0x002fd400078e0202 */
[----:B------:R-:W-:Y:S01]  /*0240*/  @P1 VIADD R9, R9, 0x1 ;  /* 0x0000000109091836 */ /* 0x000fe20000000000 */
[----:B------:R-:W-:-:S04]  /*0250*/  @!P2 LOP3.LUT R9, RZ, R0, RZ, 0x33, !PT ;  /* 0x00000000ff09a212 */ /* 0x000fc800078e33ff */
[----:B------:R-:W-:-:S04]  /*0260*/  IADD3 R6, PT, PT, R6, R9, RZ ;  /* 0x0000000906067210 */ /* 0x000fc80007ffe0ff */
[C---:B------:R-:W-:Y:S02]  /*0270*/  LOP3.LUT R4, R6.reuse, 0x3, RZ, 0xc0, !PT ;  /* 0x0000000306047812 */ /* 0x040fe400078ec0ff */
[----:B------:R-:W-:Y:S02]  /*0280*/  ISETP.GE.U32.AND P1, PT, R6, 0x3, PT ;  /* 0x000000030600780c */ /* 0x000fe40003f26070 */
[----:B------:R-:W-:-:S13]  /*0290*/  ISETP.NE.AND P0, PT, R4, 0x3, PT ;  /* 0x000000030400780c */ /* 0x000fda0003f05270 */
[----:B0-----:R-:W-:Y:S05]  /*02a0*/  @!P0 BRA `(.L_x_237) ;  /* 0x0000000000308947 */ /* 0x001fea0003800000 */
[----:B------:R-:W0:Y:S01]  /*02b0*/  LDC.64 R10, c[0x0][0x380] ;  /* 0x0000e000ff0a7b82 */ /* 0x000e220000000a00 */
[----:B------:R-:W-:Y:S01]  /*02c0*/  IADD3 R6, PT, PT, R6, 0x1, RZ ;  /* 0x0000000106067810 */ /* 0x000fe20007ffe0ff */
[----:B------:R-:W-:-:S03]  /*02d0*/  IMAD.MOV.U32 R7, RZ, RZ, RZ ;  /* 0x000000ffff077224 */ /* 0x000fc600078e00ff */
[----:B------:R-:W-:-:S04]  /*02e0*/  LOP3.LUT R6, R6, 0x3, RZ, 0xc0, !PT ;  /* 0x0000000306067812 */ /* 0x000fc800078ec0ff */
[----:B------:R-:W-:-:S07]  /*02f0*/  IADD3 R6, PT, PT, -R6, RZ, RZ ;  /* 0x000000ff06067210 */ /* 0x000fce0007ffe1ff */
.L_x_238:
[----:B0-----:R-:W-:-:S06]  /*0300*/  IMAD.WIDE R8, R5, 0x4, R10 ;  /* 0x0000000405087825 */ /* 0x001fcc00078e020a */
[----:B------:R-:W2:Y:S01]  /*0310*/  LDG.E R8, desc[UR4][R8.64] ;  /* 0x0000000408087981 */ /* 0x000ea2000c1e1900 */
[----:B------:R-:W-:Y:S01]  /*0320*/  VIADD R6, R6, 0x1 ;  /* 0x0000000106067836 */ /* 0x000fe20000000000 */
[----:B------:R-:W-:-:S04]  /*0330*/  IADD3 R5, PT, PT, R0, R5, RZ ;  /* 0x0000000500057210 */ /* 0x000fc80007ffe0ff */
[----:B------:R-:W-:Y:S01]  /*0340*/  ISETP.NE.AND P0, PT, R6, RZ, PT ;  /* 0x000000ff0600720c */ /* 0x000fe20003f05270 */
[----:B--2---:R-:W-:-:S12]  /*0350*/  FADD R7, R8, R7 ;  /* 0x0000000708077221 */ /* 0x004fd80000000000 */
[----:B------:R-:W-:Y:S05]  /*0360*/  @P0 BRA `(.L_x_238) ;  /* 0xfffffffc00e40947 */ /* 0x000fea000383ffff */
.L_x_237:
[----:B------:R-:W-:Y:S05]  /*0370*/  BSYNC.RECONVERGENT B0 ;  /* 0x0000000000007941 */ /* 0x000fea0003800200 */
.L_x_236:
[----:B------:R-:W-:Y:S04]  /*0380*/  BSSY.RECONVERGENT B0, `(.L_x_239) ;  /* 0x0000012000007945 */ /* 0x000fe80003800200 */
[----:B------:R-:W-:Y:S05]  /*0390*/  @!P1 BRA `(.L_x_240) ;  /* 0x0000000000409947 */ /* 0x000fea0003800000 */
.L_x_241:
[----:B------:R-:W0:Y:S02]  /*03a0*/  LDC.64 R8, c[0x0][0x380] ;  /* 0x0000e000ff087b82 */ /* 0x000e240000000a00 */
[----:B0-----:R-:W-:-:S04]  /*03b0*/  IMAD.WIDE R14, R5, 0x4, R8 ;  /* 0x00000004050e7825 */ /* 0x001fc800078e0208 */
[C---:B------:R-:W-:Y:S02]  /*03c0*/  IMAD.WIDE R8, R0.reuse, 0x4, R14 ;  /* 0x0000000400087825 */ /* 0x040fe400078e020e */
[----:B------:R-:W2:Y:S02]  /*03d0*/  LDG.E R14, desc[UR4][R14.64] ;  /* 0x000000040e0e7981 */ /* 0x000ea4000c1e1900 */
[C---:B------:R-:W-:Y:S02]  /*03e0*/  IMAD.WIDE R10, R0.reuse, 0x4, R8 ;  /* 0x00000004000a7825 */ /* 0x040fe400078e0208 */
[----:B------:R-:W3:Y:S02]  /*03f0*/  LDG.E R8, desc[UR4][R8.64] ;  /* 0x0000000408087981 */ /* 0x000ee4000c1e1900 */
[C---:B------:R-:W-:Y:S02]  /*0400*/  IMAD.WIDE R12, R0.reuse, 0x4, R10 ;  /* 0x00000004000c7825 */ /* 0x040fe400078e020a */
[----:B------:R-:W4:Y:S04]  /*0410*/  LDG.E R10, desc[UR4][R10.64] ;  /* 0x000000040a0a7981 */ /* 0x000f28000c1e1900 */
[----:B------:R-:W5:Y:S01]  /*0420*/  LDG.E R12, desc[UR4][R12.64] ;  /* 0x000000040c0c7981 */ /* 0x000f62000c1e1900 */
[----:B------:R-:W-:-:S04]  /*0430*/  LEA R5, R0, R5, 0x2 ;  /* 0x0000000500057211 */ /* 0x000fc800078e10ff */
[----:B------:R-:W-:Y:S01]  /*0440*/  ISETP.GE.AND P0, PT, R5, UR6, PT ;  /* 0x0000000605007c0c */ /* 0x000fe2000bf06270 */
[----:B--2---:R-:W-:-:S04]  /*0450*/  FADD R7, R14, R7 ;  /* 0x000000070e077221 */ /* 0x004fc80000000000 */
[----:B---3--:R-:W-:-:S04]  /*0460*/  FADD R7, R7, R8 ;  /* 0x0000000807077221 */ /* 0x008fc80000000000 */
[----:B----4-:R-:W-:-:S04]  /*0470*/  FADD R7, R7, R10 ;  /* 0x0000000a07077221 */ /* 0x010fc80000000000 */
[----:B-----5:R-:W-:Y:S01]  /*0480*/  FADD R7, R7, R12 ;  /* 0x0000000c07077221 */ /* 0x020fe20000000000 */
[----:B------:R-:W-:Y:S06]  /*0490*/  @!P0 BRA `(.L_x_241) ;  /* 0xfffffffc00c08947 */ /* 0x000fec000383ffff */
.L_x_240:
[----:B------:R-:W-:Y:S05]  /*04a0*/  BSYNC.RECONVERGENT B0 ;  /* 0x0000000000007941 */ /* 0x000fea0003800200 */
.L_x_239:
[----:B------:R-:W-:Y:S01]  /*04b0*/  STG.E desc[UR4][R2.64], R7 ;  /* 0x0000000702007986 */ /* 0x000fe2000c101904 */
[----:B------:R-:W-:Y:S05]  /*04c0*/  EXIT ;  /* 0x000000000000794d */ /* 0x000fea0003800000 */
.L_x_242:
        /* <DEDUP_REMOVED lines=11> */
.L_x_260:


//--------------------- .text._Z24do_MonteCarlo_simulationP17curandStateXORWOWPfi --------------------------
	.section	.text._Z24do_MonteCarlo_simulationP17curandStateXORWOWPfi,"ax",@progbits
	.align	128
        .global         _Z24do_MonteCarlo_simulationP17curandStateXORWOWPfi
        .type           _Z24do_MonteCarlo_simulationP17curandStateXORWOWPfi,@function
        .size           _Z24do_MonteCarlo_simulationP17curandStateXORWOWPfi,(.L_x_261 - _Z24do_MonteCarlo_simulationP17curandStateXORWOWPfi)
        .other          _Z24do_MonteCarlo_simulationP17curandStateXORWOWPfi,@"STO_CUDA_ENTRY STV_DEFAULT"
_Z24do_MonteCarlo_simulationP17curandStateXORWOWPfi:
.text._Z24do_MonteCarlo_simulationP17curandStateXORWOWPfi:
        /* <DEDUP_REMOVED lines=8> */
[----:B------:R-:W0:Y:S01]  /*0080*/  LDC.64 R2, c[0x0][0x388] ;  /* 0x0000e200ff027b82 */ /* 0x000e220000000a00 */
[----:B------:R-:W1:Y:S07]  /*0090*/  LDCU.64 UR4, c[0x0][0x358] ;  /* 0x00006b00ff0477ac */ /* 0x000e6e0008000a00 */
[----:B------:R-:W2:Y:S01]  /*00a0*/  LDC.64 R4, c[0x0][0x380] ;  /* 0x0000e000ff047b82 */ /* 0x000ea20000000a00 */
[----:B0-----:R-:W-:-:S05]  /*00b0*/  IMAD.WIDE R2, R7, 0x4, R2 ;  /* 0x0000000407027825 */ /* 0x001fca00078e0202 */
[----:B-1----:R-:W-:Y:S01]  /*00c0*/  STG.E desc[UR4][R2.64], RZ ;  /* 0x000000ff02007986 */ /* 0x002fe2000c101904 */
[----:B--2---:R-:W-:-:S05]  /*00d0*/  IMAD.WIDE R4, R7, 0x30, R4 ;  /* 0x0000003007047825 */ /* 0x004fca00078e0204 */
[----:B------:R-:W2:Y:S04]  /*00e0*/  LDG.E.64 R12, desc[UR4][R4.64] ;  /* 0x00000004040c7981 */ /* 0x000ea8000c1e1b00 */
[----:B------:R-:W3:Y:S04]  /*00f0*/  LDG.E.64 R10, desc[UR4][R4.64+0x10] ;  /* 0x00001004040a7981 */ /* 0x000ee8000c1e1b00 */
[----:B------:R-:W4:Y:S04]  /*0100*/  LDG.E.64 R16, desc[UR4][R4.64+0x8] ;  /* 0x0000080404107981 */ /* 0x000f28000c1e1b00 */
[----:B------:R-:W5:Y:S04]  /*0110*/  LDG.E.64 R8, desc[UR4][R4.64+0x18] ;  /* 0x0000180404087981 */ /* 0x000f68000c1e1b00 */
[----:B------:R-:W5:Y:S04]  /*0120*/  LDG.E.64 R6, desc[UR4][R4.64+0x28] ;  /* 0x0000280404067981 */ /* 0x000f68000c1e1b00 */
[----:B------:R-:W5:Y:S01]  /*0130*/  LDG.E R15, desc[UR4][R4.64+0x20] ;  /* 0x00002004040f7981 */ /* 0x000f62000c1e1900 */
[----:B--2---:R-:W-:Y:S01]  /*0140*/  SHF.R.U32.HI R0, RZ, 0x2, R13 ;  /* 0x00000002ff007819 */ /* 0x004fe2000001160d */
[----:B------:R-:W-:-:S03]  /*0150*/  VIADD R18, R12, 0x10974f ;  /* 0x0010974f0c127836 */ /* 0x000fc60000000000 */
[----:B------:R-:W-:Y:S01]  /*0160*/  LOP3.LUT R0, R0, R13, RZ, 0x3c, !PT ;  /* 0x0000000d00007212 */ /* 0x000fe200078e3cff */
[----:B---3--:R-:W-:Y:S01]  /*0170*/  IMAD.SHL.U32 R14, R11, 0x10, RZ ;  /* 0x000000100b0e7824 */ /* 0x008fe200078e00ff */
[----:B----4-:R-:W-:-:S03]  /*0180*/  SHF.R.U32.HI R19, RZ, 0x2, R16 ;  /* 0x00000002ff137819 */ /* 0x010fc60000011610 */
[----:B------:R-:W-:Y:S01]  /*0190*/  IMAD.SHL.U32 R13, R0, 0x2, RZ ;  /* 0x00000002000d7824 */ /* 0x000fe200078e00ff */
[----:B------:R-:W-:-:S04]  /*01a0*/  LOP3.LUT R19, R19, R16, RZ, 0x3c, !PT ;  /* 0x0000001013137212 */ /* 0x000fc800078e3cff */
[----:B------:R-:W-:Y:S02]  /*01b0*/  LOP3.LUT R13, R11, R14, R13, 0x96, !PT ;  /* 0x0000000e0b0d7212 */ /* 0x000fe400078e960d */
[----:B------:R-:W-:Y:S01]  /*01c0*/  SHF.R.U32.HI R16, RZ, 0x2, R17 ;  /* 0x00000002ff107819 */ /* 0x000fe20000011611 */
[----:B------:R-:W-:Y:S01]  /*01d0*/  IMAD.SHL.U32 R14, R19, 0x2, RZ ;  /* 0x00000002130e7824 */ /* 0x000fe200078e00ff */
[----:B------:R-:W-:-:S04]  /*01e0*/  LOP3.LUT R13, R13, R0, RZ, 0x3c, !PT ;  /* 0x000000000d0d7212 */ /* 0x000fc800078e3cff */
[----:B------:R-:W-:-:S04]  /*01f0*/  SHF.L.U32 R0, R13, 0x4, RZ ;  /* 0x000000040d007819 */ /* 0x000fc800000006ff */
[----:B------:R-:W-:Y:S02]  /*0200*/  LOP3.LUT R0, R19, R14, R0, 0x96, !PT ;  /* 0x0000000e13007212 */ /* 0x000fe400078e9600 */
[----:B------:R-:W-:Y:S02]  /*0210*/  LOP3.LUT R14, R16, R17, RZ, 0x3c, !PT ;  /* 0x00000011100e7212 */ /* 0x000fe400078e3cff */
[----:B------:R-:W-:-:S03]  /*0220*/  LOP3.LUT R16, R0, R13, RZ, 0x3c, !PT ;  /* 0x0000000d00107212 */ /* 0x000fc600078e3cff */
[----:B------:R-:W-:Y:S01]  /*0230*/  IMAD.SHL.U32 R0, R14, 0x2, RZ ;  /* 0x000000020e007824 */ /* 0x000fe200078e00ff */
[----:B------:R-:W-:Y:S01]  /*0240*/  IADD3 R17, PT, PT, R12, 0xb0f8a, R16 ;  /* 0x000b0f8a0c117810 */ /* 0x000fe20007ffe010 */
[----:B------:R-:W-:-:S03]  /*0250*/  IMAD.SHL.U32 R19, R16, 0x10, RZ ;  /* 0x0000001010137824 */ /* 0x000fc600078e00ff */
[----:B------:R-:W-:Y:S02]  /*0260*/  I2FP.F32.U32 R21, R17 ;  /* 0x0000001100157245 */ /* 0x000fe40000201000 */
[----:B------:R-:W-:Y:S01]  /*0270*/  LOP3.LUT R19, R14, R0, R19, 0x96, !PT ;  /* 0x000000000e137212 */ /* 0x000fe200078e9613 */
[----:B------:R-:W-:Y:S01]  /*0280*/  HFMA2 R0, -RZ, RZ, 0.1171875, 0 ;  /* 0x2f800000ff007431 */ /* 0x000fe200000001ff */
[----:B------:R-:W-:Y:S02]  /*0290*/  IADD3 R14, PT, PT, R12, 0x587c5, R13 ;  /* 0x000587c50c0e7810 */ /* 0x000fe40007ffe00d */
[----:B------:R-:W-:Y:S02]  /*02a0*/  LOP3.LUT R17, R19, R16, RZ, 0x3c, !PT ;  /* 0x0000001013117212 */ /* 0x000fe400078e3cff */
[----:B------:R-:W-:Y:S01]  /*02b0*/  I2FP.F32.U32 R19, R14 ;  /* 0x0000000e00137245 */ /* 0x000fe20000201000 */
[----:B------:R-:W-:Y:S01]  /*02c0*/  IMAD.MOV.U32 R14, RZ, RZ, 0x40000000 ;  /* 0x40000000ff0e7424 */ /* 0x000fe200078e00ff */
[----:B------:R-:W-:Y:S01]  /*02d0*/  IADD3 R12, PT, PT, R17, R18, RZ ;  /* 0x00000012110c7210 */ /* 0x000fe20007ffe0ff */
[----:B------:R-:W-:-:S03]  /*02e0*/  FFMA R21, R21, R0, 1.1641532182693481445e-10 ;  /* 0x2f00000015157423 */ /* 0x000fc60000000000 */
[----:B------:R-:W-:Y:S01]  /*02f0*/  I2FP.F32.U32 R23, R12 ;  /* 0x0000000c00177245 */ /* 0x000fe20000201000 */
[----:B------:R-:W-:Y:S01]  /*0300*/  FFMA R19, R19, R0, 1.1641532182693481445e-10 ;  /* 0x2f00000013137423 */ /* 0x000fe20000000000 */
[----:B------:R-:W-:-:S03]  /*0310*/  FFMA R21, R21, R14, -1 ;  /* 0xbf80000015157423 */ /* 0x000fc6000000000e */
[----:B------:R-:W-:Y:S01]  /*0320*/  FFMA R19, R19, R14, -1 ;  /* 0xbf80000013137423 */ /* 0x000fe2000000000e */
[----:B------:R-:W-:Y:S01]  /*0330*/  FFMA R23, R23, R0, 1.1641532182693481445e-10 ;  /* 0x2f00000017177423 */ /* 0x000fe20000000000 */
[----:B------:R-:W-:-:S03]  /*0340*/  FMUL R12, R21, R21 ;  /* 0x00000015150c7220 */ /* 0x000fc60000400000 */
[----:B------:R-:W-:Y:S01]  /*0350*/  FFMA R23, R23, R14, -1 ;  /* 0xbf80000017177423 */ /* 0x000fe2000000000e */
[----:B------:R-:W-:Y:S01]  /*0360*/  FFMA R12, R19, R19, R12 ;  /* 0x00000013130c7223 */ /* 0x000fe2000000000c */
[----:B------:R-:W-:-:S03]  /*0370*/  IMAD.MOV.U32 R19, RZ, RZ, R10 ;  /* 0x000000ffff137224 */ /* 0x000fc600078e000a */
[----:B------:R-:W-:-:S05]  /*0380*/  FFMA R12, R23, R23, R12 ;  /* 0x00000017170c7223 */ /* 0x000fca000000000c */
[----:B------:R-:W-:Y:S02]  /*0390*/  FSETP.GTU.AND P0, PT, R12, 1, PT ;  /* 0x3f8000000c00780b */ /* 0x000fe40003f0c000 */
[----:B------:R-:W-:-:S11]  /*03a0*/  MOV R12, R11 ;  /* 0x0000000b000c7202 */ /* 0x000fd60000000f00 */
[----:B------:R-:W-:-:S05]  /*03b0*/  @!P0 IMAD.MOV.U32 R21, RZ, RZ, 0x3f800000 ;  /* 0x3f800000ff158424 */ /* 0x000fca00078e00ff */
[----:B------:R-:W-:Y:S04]  /*03c0*/  @!P0 STG.E desc[UR4][R2.64], R21 ;  /* 0x0000001502008986 */ /* 0x000fe8000c101904 */
[----:B------:R-:W-:Y:S04]  /*03d0*/  STG.E.64 desc[UR4][R4.64], R18 ;  /* 0x0000001204007986 */ /* 0x000fe8000c101b04 */
[----:B------:R-:W-:Y:S04]  /*03e0*/  STG.E.64 desc[UR4][R4.64+0x8], R12 ;  /* 0x0000080c04007986 */ /* 0x000fe8000c101b04 */
[----:B------:R-:W-:Y:S04]  /*03f0*/  STG.E.64 desc[UR4][R4.64+0x10], R16 ;  /* 0x0000101004007986 */ /* 0x000fe8000c101b04 */
[----:B-----5:R-:W-:Y:S04]  /*0400*/  STG.E.64 desc[UR4][R4.64+0x18], R8 ;  /* 0x0000180804007986 */ /* 0x020fe8000c101b04 */
[----:B------:R-:W-:Y:S04]  /*0410*/  STG.E.64 desc[UR4][R4.64+0x28], R6 ;  /* 0x0000280604007986 */ /* 0x000fe8000c101b04 */
[----:B------:R-:W-:Y:S01]  /*0420*/  STG.E desc[UR4][R4.64+0x20], R15 ;  /* 0x0000200f04007986 */ /* 0x000fe2000c101904 */
[----:B------:R-:W-:Y:S05]  /*0430*/  EXIT ;  /* 0x000000000000794d */ /* 0x000fea0003800000 */
.L_x_243:
        /* <DEDUP_REMOVED lines=12> */
.L_x_261:


//--------------------- .text._Z18init_curand_statesP17curandStateXORWOWm --------------------------
	.section	.text._Z18init_curand_statesP17curandStateXORWOWm,"ax",@progbits
	.align	128
        .global         _Z18init_curand_statesP17curandStateXORWOWm
        .type           _Z18init_curand_statesP17curandStateXORWOWm,@function
        .size           _Z18init_curand_statesP17curandStateXORWOWm,(.L_x_262 - _Z18init_curand_statesP17curandStateXORWOWm)
        .other          _Z18init_curand_statesP17curandStateXORWOWm,@"STO_CUDA_ENTRY STV_DEFAULT"
_Z18init_curand_statesP17curandStateXORWOWm:
.text._Z18init_curand_statesP17curandStateXORWOWm:
[----:B------:R-:W-:Y:S01]  /*0000*/  LDC R1, c[0x0][0x37c] ;  /* 0x0000df00ff017b82 */ /* 0x000fe20000000800 */
[----:B------:R-:W0:Y:S07]  /*0010*/  S2R R13, SR_TID.X ;  /* 0x00000000000d7919 */ /* 0x000e2e0000002100 */
[----:B------:R-:W1:Y:S01]  /*0020*/  LDC.64 R2, c[0x0][0x388] ;  /* 0x0000e200ff027b82 */ /* 0x000e620000000a00 */
[----:B------:R-:W2:Y:S01]  /*0030*/  LDCU.64 UR4, c[0x0][0x358] ;  /* 0x00006b00ff0477ac */ /* 0x000ea20008000a00 */
[----:B------:R-:W-:Y:S06]  /*0040*/  BSSY.RECONVERGENT B0, `(.L_x_244) ;  /* 0x00000e5000007945 */ /* 0x000fec0003800200 */
[----:B------:R-:W0:Y:S08]  /*0050*/  S2UR UR6, SR_CTAID.X ;  /* 0x00000000000679c3 */ /* 0x000e300000002500 */
[----:B------:R-:W0:Y:S08]  /*0060*/  LDC R4, c[0x0][0x360] ;  /* 0x0000d800ff047b82 */ /* 0x000e300000000800 */
[----:B------:R-:W3:Y:S01]  /*0070*/  LDC.64 R6, c[0x0][0x380] ;  /* 0x0000e000ff067b82 */ /* 0x000ee20000000a00 */
[----:B-1----:R-:W-:-:S02]  /*0080*/  LOP3.LUT R0, R2, 0xaad26b49, RZ, 0x3c, !PT ;  /* 0xaad26b4902007812 */ /* 0x002fc400078e3cff */
[----:B------:R-:W-:-:S03]  /*0090*/  LOP3.LUT R2, R3, 0xf7dcefdd, RZ, 0x3c, !PT ;  /* 0xf7dcefdd03027812 */ /* 0x000fc600078e3cff */
[----:B------:R-:W-:Y:S02]  /*00a0*/  IMAD R0, R0, 0x4182bed5, RZ ;  /* 0x4182bed500007824 */ /* 0x000fe400078e02ff */
[----:B------:R-:W-:Y:S02]  /*00b0*/  IMAD R3, R2, -0x658354e5, RZ ;  /* 0x9a7cab1b02037824 */ /* 0x000fe400078e02ff */
[C---:B------:R-:W-:Y:S01]  /*00c0*/  VIADD R5, R0.reuse, 0x75bcd15 ;  /* 0x075bcd1500057836 */ /* 0x040fe20000000000 */
[C---:B------:R-:W-:Y:S01]  /*00d0*/  LOP3.LUT R8, R0.reuse, 0x159a55e5, RZ, 0x3c, !PT ;  /* 0x159a55e500087812 */ /* 0x040fe200078e3cff */
[----:B------:R-:W-:Y:S01]  /*00e0*/  VIADD R11, R0, 0x583f19 ;  /* 0x00583f19000b7836 */ /* 0x000fe20000000000 */
[C---:B------:R-:W-:Y:S01]  /*00f0*/  LOP3.LUT R10, R3.reuse, 0x5491333, RZ, 0x3c, !PT ;  /* 0x05491333030a7812 */ /* 0x040fe200078e3cff */
[----:B------:R-:W-:Y:S02]  /*0100*/  VIADD R9, R3, 0x1f123bb5 ;  /* 0x1f123bb503097836 */ /* 0x000fe40000000000 */
[----:B0-----:R-:W-:Y:S01]  /*0110*/  IMAD R13, R4, UR6, R13 ;  /* 0x00000006040d7c24 */ /* 0x001fe2000f8e020d */
[----:B------:R-:W-:-:S04]  /*0120*/  IADD3 R4, PT, PT, R0, 0x64f0c9, R3 ;  /* 0x0064f0c900047810 */ /* 0x000fc80007ffe003 */
[C---:B------:R-:W-:Y:S01]  /*0130*/  ISETP.NE.AND P0, PT, R13.reuse, RZ, PT ;  /* 0x000000ff0d00720c */ /* 0x040fe20003f05270 */
[----:B---3--:R-:W-:-:S05]  /*0140*/  IMAD.WIDE R6, R13, 0x30, R6 ;  /* 0x000000300d067825 */ /* 0x008fca00078e0206 */
[----:B--2---:R0:W-:Y:S04]  /*0150*/  STG.E.64 desc[UR4][R6.64], R4 ;  /* 0x0000000406007986 */ /* 0x0041e8000c101b04 */
[----:B------:R0:W-:Y:S04]  /*0160*/  STG.E.64 desc[UR4][R6.64+0x8], R8 ;  /* 0x0000080806007986 */ /* 0x0001e8000c101b04 */
[----:B------:R0:W-:Y:S01]  /*0170*/  STG.E.64 desc[UR4][R6.64+0x10], R10 ;  /* 0x0000100a06007986 */ /* 0x0001e2000c101b04 */
[----:B------:R-:W-:Y:S05]  /*0180*/  @!P0 BRA `(.L_x_245) ;  /* 0x0000000c00408947 */ /* 0x000fea0003800000 */
[----:B------:R-:W-:Y:S01]  /*0190*/  SHF.R.S32.HI R0, RZ, 0x1f, R13 ;  /* 0x0000001fff007819 */ /* 0x000fe2000001140d */
[----:B------:R-:W-:-:S07]  /*01a0*/  IMAD.MOV.U32 R12, RZ, RZ, RZ ;  /* 0x000000ffff0c7224 */ /* 0x000fce00078e00ff */
.L_x_251:
[----:B-1----:R-:W-:Y:S01]  /*01b0*/  LOP3.LUT R2, R13, 0x3, RZ, 0xc0, !PT ;  /* 0x000000030d027812 */ /* 0x002fe200078ec0ff */
[----:B------:R-:W-:Y:S03]  /*01c0*/  BSSY.RECONVERGENT B1, `(.L_x_246) ;  /* 0x00000c6000017945 */ /* 0x000fe60003800200 */
[----:B------:R-:W-:-:S04]  /*01d0*/  ISETP.NE.U32.AND P0, PT, R2, RZ, PT ;  /* 0x000000ff0200720c */ /* 0x000fc80003f05070 */
[----:B------:R-:W-:-:S13]  /*01e0*/  ISETP.NE.AND.EX P0, PT, RZ, RZ, PT, P0 ;  /* 0x000000ffff00720c */ /* 0x000fda0003f05300 */
[----:B------:R-:W-:Y:S05]  /*01f0*/  @!P0 BRA `(.L_x_247) ;  /* 0x0000000c00088947 */ /* 0x000fea0003800000 */
[----:B0-----:R-:W0:Y:S01]  /*0200*/  LDC.64 R8, c[0x4][RZ] ;  /* 0x01000000ff087b82 */ /* 0x001e220000000a00 */
[----:B------:R-:W-:Y:S02]  /*0210*/  IMAD.MOV.U32 R14, RZ, RZ, RZ ;  /* 0x000000ffff0e7224 */ /* 0x000fe400078e00ff */
[----:B0-----:R-:W-:-:S07]  /*0220*/  IMAD.WIDE.U32 R8, R12, 0xc80, R8 ;  /* 0x00000c800c087825 */ /* 0x001fce00078e0008 */
.L_x_250:
[----:B-1----:R-:W-:Y:S01]  /*0230*/  IMAD.MOV.U32 R15, RZ, RZ, RZ ;  /* 0x000000ffff0f7224 */ /* 0x002fe200078e00ff */
[----:B------:R-:W-:Y:S01]  /*0240*/  CS2R R2, SRZ ;  /* 0x0000000000027805 */ /* 0x000fe2000001ff00 */
[----:B------:R-:W-:Y:S01]  /*0250*/  IMAD.MOV.U32 R17, RZ, RZ, RZ ;  /* 0x000000ffff117224 */ /* 0x000fe200078e00ff */
[----:B------:R-:W-:-:S07]  /*0260*/  CS2R R4, SRZ ;  /* 0x0000000000047805 */ /* 0x000fce000001ff00 */
.L_x_249:
[----:B------:R-:W-:-:S05]  /*0270*/  IMAD.WIDE.U32 R10, R17, 0x4, R6 ;  /* 0x00000004110a7825 */ /* 0x000fca00078e0006 */
[----:B------:R0:W5:Y:S01]  /*0280*/  LDG.E R16, desc[UR4][R10.64+0x4] ;  /* 0x000004040a107981 */ /* 0x000162000c1e1900 */
[----:B------:R-:W-:-:S07]  /*0290*/  IMAD.MOV.U32 R19, RZ, RZ, RZ ;  /* 0x000000ffff137224 */ /* 0x000fce00078e00ff */
.L_x_248:
[----:B-----5:R-:W-:Y:S01]  /*02a0*/  SHF.R.U32.HI R24, RZ, R19, R16 ;  /* 0x00000013ff187219 */ /* 0x020fe20000011610 */
[----:B0-----:R-:W-:-:S03]  /*02b0*/  IMAD.SHL.U32 R10, R17, 0x20, RZ ;  /* 0x00000020110a7824 */ /* 0x001fc600078e00ff */
[----:B------:R-:W-:Y:S01]  /*02c0*/  LOP3.LUT R11, R24, 0x1, RZ, 0xc0, !PT ;  /* 0x00000001180b7812 */ /* 0x000fe200078ec0ff */
[----:B------:R-:W-:-:S03]  /*02d0*/  IMAD.IADD R10, R10, 0x1, R19 ;  /* 0x000000010a0a7824 */ /* 0x000fc600078e0213 */
[----:B------:R-:W-:Y:S01]  /*02e0*/  ISETP.NE.U32.AND P0, PT, R11, 0x1, PT ;  /* 0x000000010b00780c */ /* 0x000fe20003f05070 */
[----:B------:R-:W-:-:S03]  /*02f0*/  IMAD R11, R10, 0x5, RZ ;  /* 0x000000050a0b7824 */ /* 0x000fc600078e02ff */
[----:B------:R-:W-:Y:S01]  /*0300*/  R2P PR, R24, 0x7e ;  /* 0x0000007e18007804 */ /* 0x000fe20000000000 */
[----:B------:R-:W-:-:S08]  /*0310*/  IMAD.WIDE.U32 R10, R11, 0x4, R8 ;  /* 0x000000040b0a7825 */ /* 0x000fd000078e0008 */
[----:B------:R-:W2:Y:S04]  /*0320*/  @!P0 LDG.E R18, desc[UR4][R10.64] ;  /* 0x000000040a128981 */ /* 0x000ea8000c1e1900 */
[----:B------:R-:W3:Y:S04]  /*0330*/  @!P0 LDG.E R20, desc[UR4][R10.64+0x10] ;  /* 0x000010040a148981 */ /* 0x000ee8000c1e1900 */
[----:B------:R-:W4:Y:S04]  /*0340*/  @P1 LDG.E R22, desc[UR4][R10.64+0x14] ;  /* 0x000014040a161981 */ /* 0x000f28000c1e1900 */
[----:B------:R-:W4:Y:S04]  /*0350*/  @P2 LDG.E R26, desc[UR4][R10.64+0x28] ;  /* 0x000028040a1a2981 */ /* 0x000f28000c1e1900 */
[----:B------:R-:W4:Y:S04]  /*0360*/  @!P0 LDG.E R21, desc[UR4][R10.64+0x4] ;  /* 0x000004040a158981 */ /* 0x000f28000c1e1900 */
[----:B------:R-:W4:Y:S04]  /*0370*/  @!P0 LDG.E R23, desc[UR4][R10.64+0xc] ;  /* 0x00000c040a178981 */ /* 0x000f28000c1e1900 */
[----:B------:R-:W4:Y:S04]  /*0380*/  @P1 LDG.E R25, desc[UR4][R10.64+0x18] ;  /* 0x000018040a191981 */ /* 0x000f28000c1e1900 */
[----:B------:R-:W4:Y:S04]  /*0390*/  @P3 LDG.E R28, desc[UR4][R10.64+0x3c] ;  /* 0x00003c040a1c3981 */ /* 0x000f28000c1e1900 */
[----:B------:R-:W4:Y:S01]  /*03a0*/  @P6 LDG.E R27, desc[UR4][R10.64+0x7c] ;  /* 0x00007c040a1b6981 */ /* 0x000f22000c1e1900 */
[----:B--2---:R-:W-:-:S03]  /*03b0*/  @!P0 LOP3.LUT R15, R15, R18, RZ, 0x3c, !PT ;  /* 0x000000120f0f8212 */ /* 0x004fc600078e3cff */
[----:B------:R-:W2:Y:S01]  /*03c0*/  @!P0 LDG.E R18, desc[UR4][R10.64+0x8] ;  /* 0x000008040a128981 */ /* 0x000ea2000c1e1900 */
[----:B---3--:R-:W-:-:S03]  /*03d0*/  @!P0 LOP3.LUT R3, R3, R20, RZ, 0x3c, !PT ;  /* 0x0000001403038212 */ /* 0x008fc600078e3cff */
[----:B------:R-:W3:Y:S01]  /*03e0*/  @P1 LDG.E R20, desc[UR4][R10.64+0x24] ;  /* 0x000024040a141981 */ /* 0x000ee2000c1e1900 */
[----:B----4-:R-:W-:-:S03]  /*03f0*/  @P1 LOP3.LUT R15, R15, R22, RZ, 0x3c, !PT ;  /* 0x000000160f0f1212 */ /* 0x010fc600078e3cff */
[----:B------:R-:W4:Y:S01]  /*0400*/  @P2 LDG.E R22, desc[UR4][R10.64+0x38] ;  /* 0x000038040a162981 */ /* 0x000f22000c1e1900 */
[----:B------:R-:W-:-:S03]  /*0410*/  @P2 LOP3.LUT R15, R15, R26, RZ, 0x3c, !PT ;  /* 0x0000001a0f0f2212 */ /* 0x000fc600078e3cff */
[----:B------:R-:W4:Y:S01]  /*0420*/  @P4 LDG.E R26, desc[UR4][R10.64+0x50] ;  /* 0x000050040a1a4981 */ /* 0x000f22000c1e1900 */
[----:B------:R-:W-:-:S03]  /*0430*/  @!P0 LOP3.LUT R4, R4, R21, RZ, 0x3c, !PT ;  /* 0x0000001504048212 */ /* 0x000fc600078e3cff */
[----:B------:R-:W4:Y:S01]  /*0440*/  @P1 LDG.E R21, desc[UR4][R10.64+0x20] ;  /* 0x000020040a151981 */ /* 0x000f22000c1e1900 */
[----:B------:R-:W-:-:S03]  /*0450*/  @!P0 LOP3.LUT R2, R2, R23, RZ, 0x3c, !PT ;  /* 0x0000001702028212 */ /* 0x000fc600078e3cff */
[----:B------:R-:W4:Y:S01]  /*0460*/  @P2 LDG.E R23, desc[UR4][R10.64+0x2c] ;  /* 0x00002c040a172981 */ /* 0x000f22000c1e1900 */
[----:B------:R-:W-:-:S03]  /*0470*/  @P1 LOP3.LUT R4, R4, R25, RZ, 0x3c, !PT ;  /* 0x0000001904041212 */ /* 0x000fc600078e3cff */
[----:B------:R-:W4:Y:S01]  /*0480*/  @P2 LDG.E R25, desc[UR4][R10.64+0x34] ;  /* 0x000034040a192981 */ /* 0x000f22000c1e1900 */
[----:B--2---:R-:W-:-:S03]  /*0490*/  @!P0 LOP3.LUT R5, R5, R18, RZ, 0x3c, !PT ;  /* 0x0000001205058212 */ /* 0x004fc600078e3cff */
[----:B------:R-:W2:Y:S01]  /*04a0*/  @P1 LDG.E R18, desc[UR4][R10.64+0x1c] ;  /* 0x00001c040a121981 */ /* 0x000ea2000c1e1900 */
[----:B---3--:R-:W-:-:S03]  /*04b0*/  @P1 LOP3.LUT R3, R3, R20, RZ, 0x3c, !PT ;  /* 0x0000001403031212 */ /* 0x008fc600078e3cff */
[----:B------:R-:W3:Y:S01]  /*04c0*/  @P2 LDG.E R20, desc[UR4][R10.64+0x30] ;  /* 0x000030040a142981 */ /* 0x000ee2000c1e1900 */
[----:B----4-:R-:W-:-:S03]  /*04d0*/  @P2 LOP3.LUT R3, R3, R22, RZ, 0x3c, !PT ;  /* 0x0000001603032212 */ /* 0x010fc600078e3cff */
[----:B------:R-:W4:Y:S01]  /*04e0*/  @P3 LDG.E R22, desc[UR4][R10.64+0x4c] ;  /* 0x00004c040a163981 */ /* 0x000f22000c1e1900 */
[----:B------:R-:W-:-:S04]  /*04f0*/  @P3 LOP3.LUT R15, R15, R28, RZ, 0x3c, !PT ;  /* 0x0000001c0f0f3212 */ /* 0x000fc800078e3cff */
[----:B------:R-:W-:Y:S02]  /*0500*/  @P4 LOP3.LUT R15, R15, R26, RZ, 0x3c, !PT ;  /* 0x0000001a0f0f4212 */ /* 0x000fe400078e3cff */
[----:B------:R-:W-:Y:S01]  /*0510*/  @P1 LOP3.LUT R2, R2, R21, RZ, 0x3c, !PT ;  /* 0x0000001502021212 */ /* 0x000fe200078e3cff */
[----:B------:R-:W4:Y:S04]  /*0520*/  @P5 LDG.E R26, desc[UR4][R10.64+0x64] ;  /* 0x000064040a1a5981 */ /* 0x000f28000c1e1900 */
[----:B------:R-:W4:Y:S01]  /*0530*/  @P3 LDG.E R21, desc[UR4][R10.64+0x40] ;  /* 0x000040040a153981 */ /* 0x000f22000c1e1900 */
[----:B------:R-:W-:Y:S02]  /*0540*/  @P2 LOP3.LUT R4, R4, R23, RZ, 0x3c, !PT ;  /* 0x0000001704042212 */ /* 0x000fe400078e3cff */
[----:B------:R-:W-:Y:S01]  /*0550*/  @P2 LOP3.LUT R2, R2, R25, RZ, 0x3c, !PT ;  /* 0x0000001902022212 */ /* 0x000fe200078e3cff */
[----:B------:R-:W4:Y:S04]  /*0560*/  @P3 LDG.E R23, desc[UR4][R10.64+0x48] ;  /* 0x000048040a173981 */ /* 0x000f28000c1e1900 */
[----:B------:R-:W4:Y:S01]  /*0570*/  @P4 LDG.E R25, desc[UR4][R10.64+0x54] ;  /* 0x000054040a194981 */ /* 0x000f22000c1e1900 */
[----:B--2---:R-:W-:-:S03]  /*0580*/  @P1 LOP3.LUT R5, R5, R18, RZ, 0x3c, !PT ;  /* 0x0000001205051212 */ /* 0x004fc600078e3cff */
[----:B------:R-:W2:Y:S01]  /*0590*/  @P3 LDG.E R18, desc[UR4][R10.64+0x44] ;  /* 0x000044040a123981 */ /* 0x000ea2000c1e1900 */
[----:B---3--:R-:W-:-:S03]  /*05a0*/  @P2 LOP3.LUT R5, R5, R20, RZ, 0x3c, !PT ;  /* 0x0000001405052212 */ /* 0x008fc600078e3cff */
[----:B------:R-:W3:Y:S01]  /*05b0*/  @P4 LDG.E R20, desc[UR4][R10.64+0x58] ;  /* 0x000058040a144981 */ /* 0x000ee2000c1e1900 */
[----:B----4-:R-:W-:-:S03]  /*05c0*/  @P3 LOP3.LUT R3, R3, R22, RZ, 0x3c, !PT ;  /* 0x0000001603033212 */ /* 0x010fc600078e3cff */
[----:B------:R-:W4:Y:S01]  /*05d0*/  @P4 LDG.E R22, desc[UR4][R10.64+0x60] ;  /* 0x000060040a164981 */ /* 0x000f22000c1e1900 */
[----:B------:R-:W-:Y:S02]  /*05e0*/  LOP3.LUT P0, RZ, R24, 0x80, RZ, 0xc0, !PT ;  /* 0x0000008018ff7812 */ /* 0x000fe4000780c0ff */
[----:B------:R-:W-:Y:S02]  /*05f0*/  @P5 LOP3.LUT R15, R15, R26, RZ, 0x3c, !PT ;  /* 0x0000001a0f0f5212 */ /* 0x000fe400078e3cff */
[----:B------:R-:W4:Y:S01]  /*0600*/  @P6 LDG.E R26, desc[UR4][R10.64+0x78] ;  /* 0x000078040a1a6981 */ /* 0x000f22000c1e1900 */
[----:B------:R-:W-:-:S03]  /*0610*/  @P3 LOP3.LUT R4, R4, R21, RZ, 0x3c, !PT ;  /* 0x0000001504043212 */ /* 0x000fc600078e3cff */
[----:B------:R-:W4:Y:S01]  /*0620*/  @P4 LDG.E R21, desc[UR4][R10.64+0x5c] ;  /* 0x00005c040a154981 */ /* 0x000f22000c1e1900 */
[----:B------:R-:W-:-:S03]  /*0630*/  @P3 LOP3.LUT R2, R2, R23, RZ, 0x3c, !PT ;  /* 0x0000001702023212 */ /* 0x000fc600078e3cff */
[----:B------:R-:W4:Y:S01]  /*0640*/  @P5 LDG.E R23, desc[UR4][R10.64+0x68] ;  /* 0x000068040a175981 */ /* 0x000f22000c1e1900 */
[----:B------:R-:W-:-:S03]  /*0650*/  @P4 LOP3.LUT R4, R4, R25, RZ, 0x3c, !PT ;  /* 0x0000001904044212 */ /* 0x000fc600078e3cff */
[----:B------:R-:W4:Y:S01]  /*0660*/  @P5 LDG.E R25, desc[UR4][R10.64+0x70] ;  /* 0x000070040a195981 */ /* 0x000f22000c1e1900 */
[----:B--2---:R-:W-:-:S03]  /*0670*/  @P3 LOP3.LUT R5, R5, R18, RZ, 0x3c, !PT ;  /* 0x0000001205053212 */ /* 0x004fc600078e3cff */
[----:B------:R-:W2:Y:S01]  /*0680*/  @P5 LDG.E R18, desc[UR4][R10.64+0x6c] ;  /* 0x00006c040a125981 */ /* 0x000ea2000c1e1900 */
[----:B---3--:R-:W-:-:S03]  /*0690*/  @P4 LOP3.LUT R5, R5, R20, RZ, 0x3c, !PT ;  /* 0x0000001405054212 */ /* 0x008fc600078e3cff */
[----:B------:R-:W3:Y:S01]  /*06a0*/  @P5 LDG.E R20, desc[UR4][R10.64+0x74] ;  /* 0x000074040a145981 */ /* 0x000ee2000c1e1900 */
[----:B----4-:R-:W-:-:S03]  /*06b0*/  @P4 LOP3.LUT R3, R3, R22, RZ, 0x3c, !PT ;  /* 0x0000001603034212 */ /* 0x010fc600078e3cff */
[----:B------:R-:W4:Y:S01]  /*06c0*/  @P0 LDG.E R22, desc[UR4][R10.64+0x8c] ;  /* 0x00008c040a160981 */ /* 0x000f22000c1e1900 */
[----:B------:R-:W-:-:S03]  /*06d0*/  @P6 LOP3.LUT R15, R15, R26, RZ, 0x3c, !PT ;  /* 0x0000001a0f0f6212 */ /* 0x000fc600078e3cff */
        /* <DEDUP_REMOVED lines=13> */
[----:B------:R-:W-:Y:S02]  /*07b0*/  @P6 LOP3.LUT R4, R4, R27, RZ, 0x3c, !PT ;  /* 0x0000001b04046212 */ /* 0x000fe400078e3cff */
[----:B------:R-:W-:Y:S02]  /*07c0*/  @P6 LOP3.LUT R2, R2, R21, RZ, 0x3c, !PT ;  /* 0x0000001502026212 */ /* 0x000fe400078e3cff */
[----:B------:R-:W-:Y:S02]  /*07d0*/  @P0 LOP3.LUT R4, R4, R23, RZ, 0x3c, !PT ;  /* 0x0000001704040212 */ /* 0x000fe400078e3cff */
[----:B------:R-:W-:Y:S02]  /*07e0*/  @P0 LOP3.LUT R2, R2, R25, RZ, 0x3c, !PT ;  /* 0x0000001902020212 */ /* 0x000fe400078e3cff */
[----:B--2---:R-:W-:Y:S02]  /*07f0*/  @P6 LOP3.LUT R5, R5, R18, RZ, 0x3c, !PT ;  /* 0x0000001205056212 */ /* 0x004fe400078e3cff */
[----:B---3--:R-:W-:-:S02]  /*0800*/  @P6 LOP3.LUT R3, R3, R20, RZ, 0x3c, !PT ;  /* 0x0000001403036212 */ /* 0x008fc400078e3cff */
[----:B----4-:R-:W-:Y:S02]  /*0810*/  @P0 LOP3.LUT R5, R5, R22, RZ, 0x3c, !PT ;  /* 0x0000001605050212 */ /* 0x010fe400078e3cff */
[----:B------:R-:W-:Y:S02]  /*0820*/  @P0 LOP3.LUT R3, R3, R26, RZ, 0x3c, !PT ;  /* 0x0000001a03030212 */ /* 0x000fe400078e3cff */
[----:B------:R-:W-:-:S13]  /*0830*/  R2P PR, R24.B1, 0x7f ;  /* 0x0000007f18007804 */ /* 0x000fda0000001000 */
[----:B------:R-:W2:Y:S04]  /*0840*/  @P0 LDG.E R18, desc[UR4][R10.64+0xa0] ;  /* 0x0000a0040a120981 */ /* 0x000ea8000c1e1900 */
[----:B------:R-:W3:Y:S04]  /*0850*/  @P1 LDG.E R22, desc[UR4][R10.64+0xb4] ;  /* 0x0000b4040a161981 */ /* 0x000ee8000c1e1900 */
[----:B------:R-:W4:Y:S04]  /*0860*/  @P2 LDG.E R26, desc[UR4][R10.64+0xc8] ;  /* 0x0000c8040a1a2981 */ /* 0x000f28000c1e1900 */
[----:B------:R-:W4:Y:S04]  /*0870*/  @P3 LDG.E R28, desc[UR4][R10.64+0xdc] ;  /* 0x0000dc040a1c3981 */ /* 0x000f28000c1e1900 */
[----:B------:R-:W4:Y:S04]  /*0880*/  @P0 LDG.E R23, desc[UR4][R10.64+0xa4] ;  /* 0x0000a4040a170981 */ /* 0x000f28000c1e1900 */
[----:B------:R-:W4:Y:S04]  /*0890*/  @P0 LDG.E R20, desc[UR4][R10.64+0xa8] ;  /* 0x0000a8040a140981 */ /* 0x000f28000c1e1900 */
[----:B------:R-:W4:Y:S04]  /*08a0*/  @P4 LDG.E R25, desc[UR4][R10.64+0xf0] ;  /* 0x0000f0040a194981 */ /* 0x000f28000c1e1900 */
        /* <DEDUP_REMOVED lines=21> */
[----:B------:R-:W-:Y:S02]  /*0a00*/  LOP3.LUT P0, RZ, R24, 0x8000, RZ, 0xc0, !PT ;  /* 0x0000800018ff7812 */ /* 0x000fe4000780c0ff */
[----:B----4-:R-:W-:Y:S01]  /*0a10*/  @P5 LOP3.LUT R15, R15, R26, RZ, 0x3c, !PT ;  /* 0x0000001a0f0f5212 */ /* 0x010fe200078e3cff */
[----:B------:R-:W4:Y:S04]  /*0a20*/  @P3 LDG.E R24, desc[UR4][R10.64+0xe4] ;  /* 0x0000e4040a183981 */ /* 0x000f28000c1e1900 */
[----:B------:R-:W2:Y:S01]  /*0a30*/  @P6 LDG.E R26, desc[UR4][R10.64+0x118] ;  /* 0x000118040a1a6981 */ /* 0x000ea2000c1e1900 */
        /* <DEDUP_REMOVED lines=8> */
[----:B---3--:R-:W-:-:S03]  /*0ac0*/  @P2 LOP3.LUT R3, R3, R22, RZ, 0x3c, !PT ;  /* 0x0000001603032212 */ /* 0x008fc600078e3cff */
[----:B------:R-:W3:Y:S01]  /*0ad0*/  @P4 LDG.E R22, desc[UR4][R10.64+0x100] ;  /* 0x000100040a164981 */ /* 0x000ee2000c1e1900 */
[----:B--2---:R-:W-:-:S03]  /*0ae0*/  @P6 LOP3.LUT R15, R15, R26, RZ, 0x3c, !PT ;  /* 0x0000001a0f0f6212 */ /* 0x004fc600078e3cff */
[----:B------:R-:W2:Y:S01]  /*0af0*/  @P0 LDG.E R26, desc[UR4][R10.64+0x12c] ;  /* 0x00012c040a1a0981 */ /* 0x000ea2000c1e1900 */
[----:B----4-:R-:W-:-:S03]  /*0b00*/  @P2 LOP3.LUT R2, R2, R23, RZ, 0x3c, !PT ;  /* 0x0000001702022212 */ /* 0x010fc600078e3cff */
[----:B------:R-:W4:Y:S01]  /*0b10*/  @P4 LDG.E R23, desc[UR4][R10.64+0xfc] ;  /* 0x0000fc040a174981 */ /* 0x000f22000c1e1900 */
[----:B------:R-:W-:-:S03]  /*0b20*/  @P2 LOP3.LUT R5, R5, R20, RZ, 0x3c, !PT ;  /* 0x0000001405052212 */ /* 0x000fc600078e3cff */
[----:B------:R-:W4:Y:S01]  /*0b30*/  @P4 LDG.E R20, desc[UR4][R10.64+0xf8] ;  /* 0x0000f8040a144981 */ /* 0x000f22000c1e1900 */
[----:B------:R-:W-:Y:S02]  /*0b40*/  @P3 LOP3.LUT R2, R2, R27, RZ, 0x3c, !PT ;  /* 0x0000001b02023212 */ /* 0x000fe400078e3cff */
[----:B------:R-:W-:Y:S01]  /*0b50*/  @P3 LOP3.LUT R4, R4, R25, RZ, 0x3c, !PT ;  /* 0x0000001904043212 */ /* 0x000fe200078e3cff */
[----:B------:R-:W4:Y:S01]  /*0b60*/  @P5 LDG.E R27, desc[UR4][R10.64+0x110] ;  /* 0x000110040a1b5981 */ /* 0x000f22000c1e1900 */
[----:B------:R-:W-:-:S03]  /*0b70*/  @P3 LOP3.LUT R5, R5, R24, RZ, 0x3c, !PT ;  /* 0x0000001805053212 */ /* 0x000fc600078e3cff */
[----:B------:R-:W4:Y:S04]  /*0b80*/  @P5 LDG.E R25, desc[UR4][R10.64+0x108] ;  /* 0x000108040a195981 */ /* 0x000f28000c1e1900 */
        /* <DEDUP_REMOVED lines=19> */
[----:B------:R-:W-:-:S05]  /*0cc0*/  VIADD R19, R19, 0x10 ;  /* 0x0000001013137836 */ /* 0x000fca0000000000 */
[----:B------:R-:W-:Y:S02]  /*0cd0*/  ISETP.NE.AND P1, PT, R19, 0x20, PT ;  /* 0x000000201300780c */ /* 0x000fe40003f25270 */
[----:B------:R-:W-:Y:S02]  /*0ce0*/  @P5 LOP3.LUT R3, R3, R18, RZ, 0x3c, !PT ;  /* 0x0000001203035212 */ /* 0x000fe400078e3cff */
[----:B------:R-:W-:Y:S02]  /*0cf0*/  @P6 LOP3.LUT R4, R4, R21, RZ, 0x3c, !PT ;  /* 0x0000001504046212 */ /* 0x000fe400078e3cff */
[----:B---3--:R-:W-:-:S04]  /*0d00*/  @P6 LOP3.LUT R3, R3, R22, RZ, 0x3c, !PT ;  /* 0x0000001603036212 */ /* 0x008fc800078e3cff */
[----:B--2---:R-:W-:Y:S02]  /*0d10*/  @P0 LOP3.LUT R3, R3, R26, RZ, 0x3c, !PT ;  /* 0x0000001a03030212 */ /* 0x004fe400078e3cff */
[----:B----4-:R-:W-:Y:S02]  /*0d20*/  @P6 LOP3.LUT R2, R2, R23, RZ, 0x3c, !PT ;  /* 0x0000001702026212 */ /* 0x010fe400078e3cff */
[----:B------:R-:W-:Y:S02]  /*0d30*/  @P6 LOP3.LUT R5, R5, R20, RZ, 0x3c, !PT ;  /* 0x0000001405056212 */ /* 0x000fe400078e3cff */
[----:B------:R-:W-:Y:S02]  /*0d40*/  @P0 LOP3.LUT R2, R2, R27, RZ, 0x3c, !PT ;  /* 0x0000001b02020212 */ /* 0x000fe400078e3cff */
[----:B------:R-:W-:Y:S02]  /*0d50*/  @P0 LOP3.LUT R4, R4, R25, RZ, 0x3c, !PT ;  /* 0x0000001904040212 */ /* 0x000fe400078e3cff */
[----:B------:R-:W-:Y:S01]  /*0d60*/  @P0 LOP3.LUT R5, R5, R24, RZ, 0x3c, !PT ;  /* 0x0000001805050212 */ /* 0x000fe200078e3cff */
[----:B------:R-:W-:Y:S06]  /*0d70*/  @P1 BRA `(.L_x_248) ;  /* 0xfffffff400481947 */ /* 0x000fec000383ffff */
[----:B------:R-:W-:-:S05]  /*0d80*/  VIADD R17, R17, 0x1 ;  /* 0x0000000111117836 */ /* 0x000fca0000000000 */
[----:B------:R-:W-:-:S13]  /*0d90*/  ISETP.NE.AND P0, PT, R17, 0x5, PT ;  /* 0x000000051100780c */ /* 0x000fda0003f05270 */
[----:B------:R-:W-:Y:S05]  /*0da0*/  @P0 BRA `(.L_x_249) ;  /* 0xfffffff400300947 */ /* 0x000fea000383ffff */
[----:B------:R1:W-:Y:S01]  /*0db0*/  STG.E.64 desc[UR4][R6.64+0x8], R4 ;  /* 0x0000080406007986 */ /* 0x0003e2000c101b04 */
[----:B------:R-:W-:Y:S01]  /*0dc0*/  VIADD R14, R14, 0x1 ;  /* 0x000000010e0e7836 */ /* 0x000fe20000000000 */
[----:B------:R-:W-:Y:S02]  /*0dd0*/  LOP3.LUT R11, R13, 0x3, RZ, 0xc0, !PT ;  /* 0x000000030d0b7812 */ /* 0x000fe400078ec0ff */
[----:B------:R1:W-:Y:S02]  /*0de0*/  STG.E.64 desc[UR4][R6.64+0x10], R2 ;  /* 0x0000100206007986 */ /* 0x0003e4000c101b04 */
[----:B------:R-:W-:Y:S02]  /*0df0*/  ISETP.GE.U32.AND P0, PT, R14, R11, PT ;  /* 0x0000000b0e00720c */ /* 0x000fe40003f06070 */
[----:B------:R1:W-:Y:S11]  /*0e00*/  STG.E desc[UR4][R6.64+0x4], R15 ;  /* 0x0000040f06007986 */ /* 0x0003f6000c101904 */
[----:B------:R-:W-:Y:S05]  /*0e10*/  @!P0 BRA `(.L_x_250) ;  /* 0xfffffff400048947 */ /* 0x000fea000383ffff */
.L_x_247:
[----:B------:R-:W-:Y:S05]  /*0e20*/  BSYNC.RECONVERGENT B1 ;  /* 0x0000000000017941 */ /* 0x000fea0003800200 */
.L_x_246:
[C---:B------:R-:W-:Y:S01]  /*0e30*/  ISETP.GT.U32.AND P0, PT, R13.reuse, 0x3, PT ;  /* 0x000000030d00780c */ /* 0x040fe20003f04070 */
[----:B------:R-:W-:Y:S01]  /*0e40*/  VIADD R12, R12, 0x1 ;  /* 0x000000010c0c7836 */ /* 0x000fe20000000000 */
[--C-:B------:R-:W-:Y:S02]  /*0e50*/  SHF.R.U64 R13, R13, 0x2, R0.reuse ;  /* 0x000000020d0d7819 */ /* 0x100fe40000001200 */
[----:B------:R-:W-:Y:S02]  /*0e60*/  ISETP.GT.U32.AND.EX P0, PT, R0, RZ, PT, P0 ;  /* 0x000000ff0000720c */ /* 0x000fe40003f04100 */
[----:B------:R-:W-:-:S11]  /*0e70*/  SHF.R.U32.HI R0, RZ, 0x2, R0 ;  /* 0x00000002ff007819 */ /* 0x000fd60000011600 */
[----:B------:R-:W-:Y:S05]  /*0e80*/  @P0 BRA `(.L_x_251) ;  /* 0xfffffff000c80947 */ /* 0x000fea000383ffff */
.L_x_245:
[----:B------:R-:W-:Y:S05]  /*0e90*/  BSYNC.RECONVERGENT B0 ;  /* 0x0000000000007941 */ /* 0x000fea0003800200 */
.L_x_244:
[----:B------:R-:W-:Y:S04]  /*0ea0*/  STG.E.64 desc[UR4][R6.64+0x18], RZ ;  /* 0x000018ff06007986 */ /* 0x000fe8000c101b04 */
[----:B------:R-:W-:Y:S04]  /*0eb0*/  STG.E desc[UR4][R6.64+0x20], RZ ;  /* 0x000020ff06007986 */ /* 0x000fe8000c101904 */
[----:B------:R-:W-:Y:S01]  /*0ec0*/  STG.E.64 desc[UR4][R6.64+0x28], RZ ;  /* 0x000028ff06007986 */ /* 0x000fe2000c101b04 */
[----:B------:R-:W-:Y:S05]  /*0ed0*/  EXIT ;  /* 0x000000000000794d */ /* 0x000fea0003800000 */
.L_x_252:
        /* <DEDUP_REMOVED lines=10> */
.L_x_262:


//--------------------- .nv.global.init           --------------------------
	.section	.nv.global.init,"aw",@progbits
	.align	4
.nv.global.init:
	.type		mrg32k3aM1SubSeq,@object
	.size		mrg32k3aM1SubSeq,(mrg32k3aM2SubSeq - mrg32k3aM1SubSeq)
mrg32k3aM1SubSeq:
        /*0000*/ 	.byte	0x0b, 0xcc, 0xee, 0x04, 0x73, 0x29, 0x8b, 0x6f, 0xf6, 0x53, 0x03, 0xf6, 0x23, 0xf6, 0xea, 0xda
        /* <DEDUP_REMOVED lines=125> */
	.type		mrg32k3aM2SubSeq,@object
	.size		mrg32k3aM2SubSeq,(mrg32k3aM1 - mrg32k3aM2SubSeq)
mrg32k3aM2SubSeq:
        /* <DEDUP_REMOVED lines=126> */
	.type		mrg32k3aM1,@object
	.size		mrg32k3aM1,(mrg32k3aM1Seq - mrg32k3aM1)
mrg32k3aM1:
        /* <DEDUP_REMOVED lines=144> */
	.type		mrg32k3aM1Seq,@object
	.size		mrg32k3aM1Seq,(mrg32k3aM2 - mrg32k3aM1Seq)
mrg32k3aM1Seq:
        /* <DEDUP_REMOVED lines=144> */
	.type		mrg32k3aM2,@object
	.size		mrg32k3aM2,(mrg32k3aM2Seq - mrg32k3aM2)
mrg32k3aM2:
        /* <DEDUP_REMOVED lines=144> */
	.type		mrg32k3aM2Seq,@object
	.size		mrg32k3aM2Seq,(precalc_xorwow_matrix - mrg32k3aM2Seq)
mrg32k3aM2Seq:
        /* <DEDUP_REMOVED lines=144> */
	.type		precalc_xorwow_matrix,@object
	.size		precalc_xorwow_matrix,(precalc_xorwow_offset_matrix - precalc_xorwow_matrix)
precalc_xorwow_matrix:
        /* <DEDUP_REMOVED lines=6400> */
	.type		precalc_xorwow_offset_matrix,@object
	.size		precalc_xorwow_offset_matrix,(.L_1 - precalc_xorwow_offset_matrix)
precalc_xorwow_offset_matrix:
        /* <DEDUP_REMOVED lines=6400> */
.L_1:


//--------------------- .nv.shared._ZN3cub18CUB_300001_SM_10006detail6reduce28DeviceReduceSingleTileKernelINS2_10policy_hubIfyN4cuda3std3__44plusIfEEE10Policy1000EPfSC_iS9_ffNS7_10__identityEEEvT0_T1_T2_T3_T4_T6_ --------------------------
	.section	.nv.shared._ZN3cub18CUB_300001_SM_10006detail6reduce28DeviceReduceSingleTileKernelINS2_10policy_hubIfyN4cuda3std3__44plusIfEEE10Policy1000EPfSC_iS9_ffNS7_10__identityEEEvT0_T1_T2_T3_T4_T6_,"aw",@nobits
	.sectionflags	@""
	.align	4
.nv.shared._ZN3cub18CUB_300001_SM_10006detail6reduce28DeviceReduceSingleTileKernelINS2_10policy_hubIfyN4cuda3std3__44plusIfEEE10Policy1000EPfSC_iS9_ffNS7_10__identityEEEvT0_T1_T2_T3_T4_T6_:
	.zero		1068


//--------------------- .nv.shared.reserved.0     --------------------------
	.section	.nv.shared.reserved.0,"aw",@nobits
	.weak		__nv_reservedSMEM_offset_0_alias
	.size		__nv_reservedSMEM_offset_0_alias, 0, 64
	.other		__nv_reservedSMEM_offset_0_alias,@"STO_CUDA_RESERVED_SHARED STV_DEFAULT"
__nv_reservedSMEM_offset_0_alias:
	.zero		0
	.zero		64


//--------------------- .nv.global                --------------------------
	.section	.nv.global,"aw",@nobits
.nv.global:
	.type		_ZN30_INTERNAL_25c77809_4_k_cu_main6thrust24THRUST_300001_SM_1000_NS3seqE,@object
	.size		_ZN30_INTERNAL_25c77809_4_k_cu_main6thrust24THRUST_300001_SM_1000_NS3seqE,(_ZN30_INTERNAL_25c77809_4_k_cu_main4cuda3std3__48in_placeE - _ZN30_INTERNAL_25c77809_4_k_cu_main6thrust24THRUST_300001_SM_1000_NS3seqE)
_ZN30_INTERNAL_25c77809_4_k_cu_main6thrust24THRUST_300001_SM_1000_NS3seqE:
	.zero		1
	.type		_ZN30_INTERNAL_25c77809_4_k_cu_main4cuda3std3__48in_placeE,@object
	.size		_ZN30_INTERNAL_25c77809_4_k_cu_main4cuda3std3__48in_placeE,(_ZN30_INTERNAL_25c77809_4_k_cu_main4cuda3std6ranges3__45__cpo4sizeE - _ZN30_INTERNAL_25c77809_4_k_cu_main4cuda3std3__48in_placeE)
_ZN30_INTERNAL_25c77809_4_k_cu_main4cuda3std3__48in_placeE:
	.zero		1
	.type		_ZN30_INTERNAL_25c77809_4_k_cu_main4cuda3std6ranges3__45__cpo4sizeE,@object
	.size		_ZN30_INTERNAL_25c77809_4_k_cu_main4cuda3std6ranges3__45__cpo4sizeE,(_ZN30_INTERNAL_25c77809_4_k_cu_main6thrust24THRUST_300001_SM_1000_NS12placeholders2_3E - _ZN30_INTERNAL_25c77809_4_k_cu_main4cuda3std6ranges3__45__cpo4sizeE)
_ZN30_INTERNAL_25c77809_4_k_cu_main4cuda3std6ranges3__45__cpo4sizeE:
	.zero		1
	.type		_ZN30_INTERNAL_25c77809_4_k_cu_main6thrust24THRUST_300001_SM_1000_NS12placeholders2_3E,@object
	.size		_ZN30_INTERNAL_25c77809_4_k_cu_main6thrust24THRUST_300001_SM_1000_NS12placeholders2_3E,(_ZN30_INTERNAL_25c77809_4_k_cu_main4cuda3std3__45__cpo6cbeginE - _ZN30_INTERNAL_25c77809_4_k_cu_main6thrust24THRUST_300001_SM_1000_NS12placeholders2_3E)
_ZN30_INTERNAL_25c77809_4_k_cu_main6thrust24THRUST_300001_SM_1000_NS12placeholders2_3E:
	.zero		1
	.type		_ZN30_INTERNAL_25c77809_4_k_cu_main4cuda3std3__45__cpo6cbeginE,@object
	.size		_ZN30_INTERNAL_25c77809_4_k_cu_main4cuda3std3__45__cpo6cbeginE,(_ZN30_INTERNAL_25c77809_4_k_cu_main4cuda3std6ranges3__45__cpo6cbeginE - _ZN30_INTERNAL_25c77809_4_k_cu_main4cuda3std3__45__cpo6cbeginE)
_ZN30_INTERNAL_25c77809_4_k_cu_main4cuda3std3__45__cpo6cbeginE:
	.zero		1
	.type		_ZN30_INTERNAL_25c77809_4_k_cu_main4cuda3std6ranges3__45__cpo6cbeginE,@object
	.size		_ZN30_INTERNAL_25c77809_4_k_cu_main4cuda3std6ranges3__45__cpo6cbeginE,(_ZN30_INTERNAL_25c77809_4_k_cu_main6thrust24THRUST_300001_SM_1000_NS12placeholders2_7E - _ZN30_INTERNAL_25c77809_4_k_cu_main4cuda3std6ranges3__45__cpo6cbeginE)
_ZN30_INTERNAL_25c77809_4_k_cu_main4cuda3std6ranges3__45__cpo6cbeginE:
	.zero		1
	.type		_ZN30_INTERNAL_25c77809_4_k_cu_main6thrust24THRUST_300001_SM_1000_NS12placeholders2_7E,@object
	.size		_ZN30_INTERNAL_25c77809_4_k_cu_main6thrust24THRUST_300001_SM_1000_NS12placeholders2_7E,(_ZN30_INTERNAL_25c77809_4_k_cu_main4cuda3std3__45__cpo7crbeginE - _ZN30_INTERNAL_25c77809_4_k_cu_main6thrust24THRUST_300001_SM_1000_NS12placeholders2_7E)
_ZN30_INTERNAL_25c77809_4_k_cu_main6thrust24THRUST_300001_SM_1000_NS12placeholders2_7E:
	.zero		1
	.type		_ZN30_INTERNAL_25c77809_4_k_cu_main4cuda3std3__45__cpo7crbeginE,@object
	.size		_ZN30_INTERNAL_25c77809_4_k_cu_main4cuda3std3__45__cpo7crbeginE,(_ZN30_INTERNAL_25c77809_4_k_cu_main4cuda3std6ranges3__45__cpo4nextE - _ZN30_INTERNAL_25c77809_4_k_cu_main4cuda3std3__45__cpo7crbeginE)
_ZN30_INTERNAL_25c77809_4_k_cu_main4cuda3std3__45__cpo7crbeginE:
	.zero		1
	.type		_ZN30_INTERNAL_25c77809_4_k_cu_main4cuda3std6ranges3__45__cpo4nextE,@object
	.size		_ZN30_INTERNAL_25c77809_4_k_cu_main4cuda3std6ranges3__45__cpo4nextE,(_ZN30_INTERNAL_25c77809_4_k_cu_main4cuda3std6ranges3__45__cpo4swapE - _ZN30_INTERNAL_25c77809_4_k_cu_main4cuda3std6ranges3__45__cpo4nextE)
_ZN30_INTERNAL_25c77809_4_k_cu_main4cuda3std6ranges3__45__cpo4nextE:
	.zero		1
	.type		_ZN30_INTERNAL_25c77809_4_k_cu_main4cuda3std6ranges3__45__cpo4swapE,@object
	.size		_ZN30_INTERNAL_25c77809_4_k_cu_main4cuda3std6ranges3__45__cpo4swapE,(_ZN30_INTERNAL_25c77809_4_k_cu_main6thrust24THRUST_300001_SM_1000_NS8cuda_cub10par_nosyncE - _ZN30_INTERNAL_25c77809_4_k_cu_main4cuda3std6ranges3__45__cpo4swapE)
_ZN30_INTERNAL_25c77809_4_k_cu_main4cuda3std6ranges3__45__cpo4swapE:
	.zero		1
	.type		_ZN30_INTERNAL_25c77809_4_k_cu_main6thrust24THRUST_300001_SM_1000_NS8cuda_cub10par_nosyncE,@object
	.size		_ZN30_INTERNAL_25c77809_4_k_cu_main6thrust24THRUST_300001_SM_1000_NS8cuda_cub10par_nosyncE,(_ZN30_INTERNAL_25c77809_4_k_cu_main6thrust24THRUST_300001_SM_1000_NS12placeholders2_9E - _ZN30_INTERNAL_25c77809_4_k_cu_main6thrust24THRUST_300001_SM_1000_NS8cuda_cub10par_nosyncE)
_ZN30_INTERNAL_25c77809_4_k_cu_main6thrust24THRUST_300001_SM_1000_NS8cuda_cub10par_nosyncE:
	.zero		1
	.type		_ZN30_INTERNAL_25c77809_4_k_cu_main6thrust24THRUST_300001_SM_1000_NS12placeholders2_9E,@object
	.size		_ZN30_INTERNAL_25c77809_4_k_cu_main6thrust24THRUST_300001_SM_1000_NS12placeholders2_9E,(_ZN30_INTERNAL_25c77809_4_k_cu_main4cuda3std3__432_GLOBAL__N__25c77809_4_k_cu_main6ignoreE - _ZN30_INTERNAL_25c77809_4_k_cu_main6thrust24THRUST_300001_SM_1000_NS12placeholders2_9E)
_ZN30_INTERNAL_25c77809_4_k_cu_main6thrust24THRUST_300001_SM_1000_NS12placeholders2_9E:
	.zero		1
	.type		_ZN30_INTERNAL_25c77809_4_k_cu_main4cuda3std3__432_GLOBAL__N__25c77809_4_k_cu_main6ignoreE,@object
	.size		_ZN30_INTERNAL_25c77809_4_k_cu_main4cuda3std3__432_GLOBAL__N__25c77809_4_k_cu_main6ignoreE,(_ZN30_INTERNAL_25c77809_4_k_cu_main4cuda3std6ranges3__45__cpo4dataE - _ZN30_INTERNAL_25c77809_4_k_cu_main4cuda3std3__432_GLOBAL__N__25c77809_4_k_cu_main6ignoreE)
_ZN30_INTERNAL_25c77809_4_k_cu_main4cuda3std3__432_GLOBAL__N__25c77809_4_k_cu_main6ignoreE:
	.zero		1
	.type		_ZN30_INTERNAL_25c77809_4_k_cu_main4cuda3std6ranges3__45__cpo4dataE,@object
	.size		_ZN30_INTERNAL_25c77809_4_k_cu_main4cuda3std6ranges3__45__cpo4dataE,(_ZN30_INTERNAL_25c77809_4_k_cu_main6thrust24THRUST_300001_SM_1000_NS12placeholders2_1E - _ZN30_INTERNAL_25c77809_4_k_cu_main4cuda3std6ranges3__45__cpo4dataE)
_ZN30_INTERNAL_25c77809_4_k_cu_main4cuda3std6ranges3__45__cpo4dataE:
	.zero		1
	.type		_ZN30_INTERNAL_25c77809_4_k_cu_main6thrust24THRUST_300001_SM_1000_NS12placeholders2_1E,@object
	.size		_ZN30_INTERNAL_25c77809_4_k_cu_main6thrust24THRUST_300001_SM_1000_NS12placeholders2_1E,(_ZN30_INTERNAL_25c77809_4_k_cu_main4cuda3std3__45__cpo5beginE - _ZN30_INTERNAL_25c77809_4_k_cu_main6thrust24THRUST_300001_SM_1000_NS12placeholders2_1E)
_ZN30_INTERNAL_25c77809_4_k_cu_main6thrust24THRUST_300001_SM_1000_NS12placeholders2_1E:
	.zero		1
	.type		_ZN30_INTERNAL_25c77809_4_k_cu_main4cuda3std3__45__cpo5beginE,@object
	.size		_ZN30_INTERNAL_25c77809_4_k_cu_main4cuda3std3__45__cpo5beginE,(_ZN30_INTERNAL_25c77809_4_k_cu_main4cuda3std6ranges3__45__cpo5beginE - _ZN30_INTERNAL_25c77809_4_k_cu_main4cuda3std3__45__cpo5beginE)
_ZN30_INTERNAL_25c77809_4_k_cu_main4cuda3std3__45__cpo5beginE:
	.zero		1
	.type		_ZN30_INTERNAL_25c77809_4_k_cu_main4cuda3std6ranges3__45__cpo5beginE,@object
	.size		_ZN30_INTERNAL_25c77809_4_k_cu_main4cuda3std6ranges3__45__cpo5beginE,(_ZN30_INTERNAL_25c77809_4_k_cu_main6thrust24THRUST_300001_SM_1000_NS12placeholders2_5E - _ZN30_INTERNAL_25c77809_4_k_cu_main4cuda3std6ranges3__45__cpo5beginE)
_ZN30_INTERNAL_25c77809_4_k_cu_main4cuda3std6ranges3__45__cpo5beginE:
	.zero		1
	.type		_ZN30_INTERNAL_25c77809_4_k_cu_main6thrust24THRUST_300001_SM_1000_NS12placeholders2_5E,@object
	.size		_ZN30_INTERNAL_25c77809_4_k_cu_main6thrust24THRUST_300001_SM_1000_NS12placeholders2_5E,(_ZN30_INTERNAL_25c77809_4_k_cu_main4cuda3std3__45__cpo6rbeginE - _ZN30_INTERNAL_25c77809_4_k_cu_main6thrust24THRUST_300001_SM_1000_NS12placeholders2_5E)
_ZN30_INTERNAL_25c77809_4_k_cu_main6thrust24THRUST_300001_SM_1000_NS12placeholders2_5E:
	.zero		1
	.type		_ZN30_INTERNAL_25c77809_4_k_cu_main4cuda3std3__45__cpo6rbeginE,@object
	.size		_ZN30_INTERNAL_25c77809_4_k_cu_main4cuda3std3__45__cpo6rbeginE,(_ZN30_INTERNAL_25c77809_4_k_cu_main4cuda3std6ranges3__45__cpo7advanceE - _ZN30_INTERNAL_25c77809_4_k_cu_main4cuda3std3__45__cpo6rbeginE)
_ZN30_INTERNAL_25c77809_4_k_cu_main4cuda3std3__45__cpo6rbeginE:
	.zero		1
	.type		_ZN30_INTERNAL_25c77809_4_k_cu_main4cuda3std6ranges3__45__cpo7advanceE,@object
	.size		_ZN30_INTERNAL_25c77809_4_k_cu_main4cuda3std6ranges3__45__cpo7advanceE,(_ZN30_INTERNAL_25c77809_4_k_cu_main4cuda3std3__47nulloptE - _ZN30_INTERNAL_25c77809_4_k_cu_main4cuda3std6ranges3__45__cpo7advanceE)
_ZN30_INTERNAL_25c77809_4_k_cu_main4cuda3std6ranges3__45__cpo7advanceE:
	.zero		1
	.type		_ZN30_INTERNAL_25c77809_4_k_cu_main4cuda3std3__47nulloptE,@object
	.size		_ZN30_INTERNAL_25c77809_4_k_cu_main4cuda3std3__47nulloptE,(_ZN30_INTERNAL_25c77809_4_k_cu_main4cuda3std6ranges3__45__cpo8distanceE - _ZN30_INTERNAL_25c77809_4_k_cu_main4cuda3std3__47nulloptE)
_ZN30_INTERNAL_25c77809_4_k_cu_main4cuda3std3__47nulloptE:
	.zero		1
	.type		_ZN30_INTERNAL_25c77809_4_k_cu_main4cuda3std6ranges3__45__cpo8distanceE,@object
	.size		_ZN30_INTERNAL_25c77809_4_k_cu_main4cuda3std6ranges3__45__cpo8distanceE,(_ZN30_INTERNAL_25c77809_4_k_cu_main6thrust24THRUST_300001_SM_1000_NS12placeholders3_10E - _ZN30_INTERNAL_25c77809_4_k_cu_main4cuda3std6ranges3__45__cpo8distanceE)
_ZN30_INTERNAL_25c77809_4_k_cu_main4cuda3std6ranges3__45__cpo8distanceE:
	.zero		1
	.type		_ZN30_INTERNAL_25c77809_4_k_cu_main6thrust24THRUST_300001_SM_1000_NS12placeholders3_10E,@object
	.size		_ZN30_INTERNAL_25c77809_4_k_cu_main6thrust24THRUST_300001_SM_1000_NS12placeholders3_10E,(_ZN30_INTERNAL_25c77809_4_k_cu_main4cuda3std3__419piecewise_constructE - _ZN30_INTERNAL_25c77809_4_k_cu_main6thrust24THRUST_300001_SM_1000_NS12placeholders3_10E)
_ZN30_INTERNAL_25c77809_4_k_cu_main6thrust24THRUST_300001_SM_1000_NS12placeholders3_10E:
	.zero		1
	.type		_ZN30_INTERNAL_25c77809_4_k_cu_main4cuda3std3__419piecewise_constructE,@object
	.size		_ZN30_INTERNAL_25c77809_4_k_cu_main4cuda3std3__419piecewise_constructE,(_ZN30_INTERNAL_25c77809_4_k_cu_main4cuda3std6ranges3__45__cpo5cdataE - _ZN30_INTERNAL_25c77809_4_k_cu_main4cuda3std3__419piecewise_constructE)
_ZN30_INTERNAL_25c77809_4_k_cu_main4cuda3std3__419piecewise_constructE:
	.zero		1
	.type		_ZN30_INTERNAL_25c77809_4_k_cu_main4cuda3std6ranges3__45__cpo5cdataE,@object
	.size		_ZN30_INTERNAL_25c77809_4_k_cu_main4cuda3std6ranges3__45__cpo5cdataE,(_ZN30_INTERNAL_25c77809_4_k_cu_main6thrust24THRUST_300001_SM_1000_NS12placeholders2_2E - _ZN30_INTERNAL_25c77809_4_k_cu_main4cuda3std6ranges3__45__cpo5cdataE)
_ZN30_INTERNAL_25c77809_4_k_cu_main4cuda3std6ranges3__45__cpo5cdataE:
	.zero		1
	.type		_ZN30_INTERNAL_25c77809_4_k_cu_main6thrust24THRUST_300001_SM_1000_NS12placeholders2_2E,@object
	.size		_ZN30_INTERNAL_25c77809_4_k_cu_main6thrust24THRUST_300001_SM_1000_NS12placeholders2_2E,(_ZN30_INTERNAL_25c77809_4_k_cu_main4cuda3std3__45__cpo3endE - _ZN30_INTERNAL_25c77809_4_k_cu_main6thrust24THRUST_300001_SM_1000_NS12placeholders2_2E)
_ZN30_INTERNAL_25c77809_4_k_cu_main6thrust24THRUST_300001_SM_1000_NS12placeholders2_2E:
	.zero		1
	.type		_ZN30_INTERNAL_25c77809_4_k_cu_main4cuda3std3__45__cpo3endE,@object
	.size		_ZN30_INTERNAL_25c77809_4_k_cu_main4cuda3std3__45__cpo3endE,(_ZN30_INTERNAL_25c77809_4_k_cu_main4cuda3std6ranges3__45__cpo3endE - _ZN30_INTERNAL_25c77809_4_k_cu_main4cuda3std3__45__cpo3endE)
_ZN30_INTERNAL_25c77809_4_k_cu_main4cuda3std3__45__cpo3endE:
	.zero		1
	.type		_ZN30_INTERNAL_25c77809_4_k_cu_main4cuda3std6ranges3__45__cpo3endE,@object
	.size		_ZN30_INTERNAL_25c77809_4_k_cu_main4cuda3std6ranges3__45__cpo3endE,(_ZN30_INTERNAL_25c77809_4_k_cu_main6thrust24THRUST_300001_SM_1000_NS12placeholders2_6E - _ZN30_INTERNAL_25c77809_4_k_cu_main4cuda3std6ranges3__45__cpo3endE)
_ZN30_INTERNAL_25c77809_4_k_cu_main4cuda3std6ranges3__45__cpo3endE:
	.zero		1
	.type		_ZN30_INTERNAL_25c77809_4_k_cu_main6thrust24THRUST_300001_SM_1000_NS12placeholders2_6E,@object
	.size		_ZN30_INTERNAL_25c77809_4_k_cu_main6thrust24THRUST_300001_SM_1000_NS12placeholders2_6E,(_ZN30_INTERNAL_25c77809_4_k_cu_main4cuda3std3__45__cpo4rendE - _ZN30_INTERNAL_25c77809_4_k_cu_main6thrust24THRUST_300001_SM_1000_NS12placeholders2_6E)
_ZN30_INTERNAL_25c77809_4_k_cu_main6thrust24THRUST_300001_SM_1000_NS12placeholders2_6E:
	.zero		1
	.type		_ZN30_INTERNAL_25c77809_4_k_cu_main4cuda3std3__45__cpo4rendE,@object
	.size		_ZN30_INTERNAL_25c77809_4_k_cu_main4cuda3std3__45__cpo4rendE,(_ZN30_INTERNAL_25c77809_4_k_cu_main4cuda3std6ranges3__45__cpo9iter_swapE - _ZN30_INTERNAL_25c77809_4_k_cu_main4cuda3std3__45__cpo4rendE)
_ZN30_INTERNAL_25c77809_4_k_cu_main4cuda3std3__45__cpo4rendE:
	.zero		1
	.type		_ZN30_INTERNAL_25c77809_4_k_cu_main4cuda3std6ranges3__45__cpo9iter_swapE,@object
	.size		_ZN30_INTERNAL_25c77809_4_k_cu_main4cuda3std6ranges3__45__cpo9iter_swapE,(_ZN30_INTERNAL_25c77809_4_k_cu_main4cuda3std3__48unexpectE - _ZN30_INTERNAL_25c77809_4_k_cu_main4cuda3std6ranges3__45__cpo9iter_swapE)
_ZN30_INTERNAL_25c77809_4_k_cu_main4cuda3std6ranges3__45__cpo9iter_swapE:
	.zero		1
	.type		_ZN30_INTERNAL_25c77809_4_k_cu_main4cuda3std3__48unexpectE,@object
	.size		_ZN30_INTERNAL_25c77809_4_k_cu_main4cuda3std3__48unexpectE,(_ZN30_INTERNAL_25c77809_4_k_cu_main6thrust24THRUST_300001_SM_1000_NS8cuda_cub3parE - _ZN30_INTERNAL_25c77809_4_k_cu_main4cuda3std3__48unexpectE)
_ZN30_INTERNAL_25c77809_4_k_cu_main4cuda3std3__48unexpectE:
	.zero		1
	.type		_ZN30_INTERNAL_25c77809_4_k_cu_main6thrust24THRUST_300001_SM_1000_NS8cuda_cub3parE,@object
	.size		_ZN30_INTERNAL_25c77809_4_k_cu_main6thrust24THRUST_300001_SM_1000_NS8cuda_cub3parE,(_ZN30_INTERNAL_25c77809_4_k_cu_main6thrust24THRUST_300001_SM_1000_NS12placeholders2_4E - _ZN30_INTERNAL_25c77809_4_k_cu_main6thrust24THRUST_300001_SM_1000_NS8cuda_cub3parE)
_ZN30_INTERNAL_25c77809_4_k_cu_main6thrust24THRUST_300001_SM_1000_NS8cuda_cub3parE:
	.zero		1
	.type		_ZN30_INTERNAL_25c77809_4_k_cu_main6thrust24THRUST_300001_SM_1000_NS12placeholders2_4E,@object
	.size		_ZN30_INTERNAL_25c77809_4_k_cu_main6thrust24THRUST_300001_SM_1000_NS12placeholders2_4E,(_ZN30_INTERNAL_25c77809_4_k_cu_main4cuda3std3__45__cpo4cendE - _ZN30_INTERNAL_25c77809_4_k_cu_main6thrust24THRUST_300001_SM_1000_NS12placeholders2_4E)
_ZN30_INTERNAL_25c77809_4_k_cu_main6thrust24THRUST_300001_SM_1000_NS12placeholders2_4E:
	.zero		1
	.type		_ZN30_INTERNAL_25c77809_4_k_cu_main4cuda3std3__45__cpo4cendE,@object
	.size		_ZN30_INTERNAL_25c77809_4_k_cu_main4cuda3std3__45__cpo4cendE,(_ZN30_INTERNAL_25c77809_4_k_cu_main4cuda3std6ranges3__45__cpo4cendE - _ZN30_INTERNAL_25c77809_4_k_cu_main4cuda3std3__45__cpo4cendE)
_ZN30_INTERNAL_25c77809_4_k_cu_main4cuda3std3__45__cpo4cendE:
	.zero		1
	.type		_ZN30_INTERNAL_25c77809_4_k_cu_main4cuda3std6ranges3__45__cpo4cendE,@object
	.size		_ZN30_INTERNAL_25c77809_4_k_cu_main4cuda3std6ranges3__45__cpo4cendE,(_ZN30_INTERNAL_25c77809_4_k_cu_main4cuda3std3__420unreachable_sentinelE - _ZN30_INTERNAL_25c77809_4_k_cu_main4cuda3std6ranges3__45__cpo4cendE)
_ZN30_INTERNAL_25c77809_4_k_cu_main4cuda3std6ranges3__45__cpo4cendE:
	.zero		1
	.type		_ZN30_INTERNAL_25c77809_4_k_cu_main4cuda3std3__420unreachable_sentinelE,@object
	.size		_ZN30_INTERNAL_25c77809_4_k_cu_main4cuda3std3__420unreachable_sentinelE,(_ZN30_INTERNAL_25c77809_4_k_cu_main4cuda3std6ranges3__45__cpo5ssizeE - _ZN30_INTERNAL_25c77809_4_k_cu_main4cuda3std3__420unreachable_sentinelE)
_ZN30_INTERNAL_25c77809_4_k_cu_main4cuda3std3__420unreachable_sentinelE:
	.zero		1
	.type		_ZN30_INTERNAL_25c77809_4_k_cu_main4cuda3std6ranges3__45__cpo5ssizeE,@object
	.size		_ZN30_INTERNAL_25c77809_4_k_cu_main4cuda3std6ranges3__45__cpo5ssizeE,(_ZN30_INTERNAL_25c77809_4_k_cu_main6thrust24THRUST_300001_SM_1000_NS12placeholders2_8E - _ZN30_INTERNAL_25c77809_4_k_cu_main4cuda3std6ranges3__45__cpo5ssizeE)
_ZN30_INTERNAL_25c77809_4_k_cu_main4cuda3std6ranges3__45__cpo5ssizeE:
	.zero		1
	.type		_ZN30_INTERNAL_25c77809_4_k_cu_main6thrust24THRUST_300001_SM_1000_NS12placeholders2_8E,@object
	.size		_ZN30_INTERNAL_25c77809_4_k_cu_main6thrust24THRUST_300001_SM_1000_NS12placeholders2_8E,(_ZN30_INTERNAL_25c77809_4_k_cu_main4cuda3std3__45__cpo5crendE - _ZN30_INTERNAL_25c77809_4_k_cu_main6thrust24THRUST_300001_SM_1000_NS12placeholders2_8E)
_ZN30_INTERNAL_25c77809_4_k_cu_main6thrust24THRUST_300001_SM_1000_NS12placeholders2_8E:
	.zero		1
	.type		_ZN30_INTERNAL_25c77809_4_k_cu_main4cuda3std3__45__cpo5crendE,@object
	.size		_ZN30_INTERNAL_25c77809_4_k_cu_main4cuda3std3__45__cpo5crendE,(_ZN30_INTERNAL_25c77809_4_k_cu_main4cuda3std6ranges3__45__cpo4prevE - _ZN30_INTERNAL_25c77809_4_k_cu_main4cuda3std3__45__cpo5crendE)
_ZN30_INTERNAL_25c77809_4_k_cu_main4cuda3std3__45__cpo5crendE:
	.zero		1
	.type		_ZN30_INTERNAL_25c77809_4_k_cu_main4cuda3std6ranges3__45__cpo4prevE,@object
	.size		_ZN30_INTERNAL_25c77809_4_k_cu_main4cuda3std6ranges3__45__cpo4prevE,(_ZN30_INTERNAL_25c77809_4_k_cu_main4cuda3std6ranges3__45__cpo9iter_moveE - _ZN30_INTERNAL_25c77809_4_k_cu_main4cuda3std6ranges3__45__cpo4prevE)
_ZN30_INTERNAL_25c77809_4_k_cu_main4cuda3std6ranges3__45__cpo4prevE:
	.zero		1
	.type		_ZN30_INTERNAL_25c77809_4_k_cu_main4cuda3std6ranges3__45__cpo9iter_moveE,@object
	.size		_ZN30_INTERNAL_25c77809_4_k_cu_main4cuda3std6ranges3__45__cpo9iter_moveE,(_ZN30_INTERNAL_25c77809_4_k_cu_main6thrust24THRUST_300001_SM_1000_NS6system6detail10sequential3seqE - _ZN30_INTERNAL_25c77809_4_k_cu_main4cuda3std6ranges3__45__cpo9iter_moveE)
_ZN30_INTERNAL_25c77809_4_k_cu_main4cuda3std6ranges3__45__cpo9iter_moveE:
	.zero		1
	.type		_ZN30_INTERNAL_25c77809_4_k_cu_main6thrust24THRUST_300001_SM_1000_NS6system6detail10sequential3seqE,@object
	.size		_ZN30_INTERNAL_25c77809_4_k_cu_main6thrust24THRUST_300001_SM_1000_NS6system6detail10sequential3seqE,(.L_40 - _ZN30_INTERNAL_25c77809_4_k_cu_main6thrust24THRUST_300001_SM_1000_NS6system6detail10sequential3seqE)
_ZN30_INTERNAL_25c77809_4_k_cu_main6thrust24THRUST_300001_SM_1000_NS6system6detail10sequential3seqE:
	.zero		1
.L_40:


//--------------------- .nv.shared._ZN3cub18CUB_300001_SM_10006detail6reduce18DeviceReduceKernelINS2_10policy_hubIfyN4cuda3std3__44plusIfEEE10Policy1000EN6thrust24THRUST_300001_SM_1000_NS6detail15normal_iteratorINSD_10device_ptrIfEEEEyS9_fNS7_10__identityEEEvT0_PT3_T1_NS0_13GridEvenShareISN_EET2_T4_ --------------------------
	.section	.nv.shared._ZN3cub18CUB_300001_SM_10006detail6reduce18DeviceReduceKernelINS2_10policy_hubIfyN4cuda3std3__44plusIfEEE10Policy1000EN6thrust24THRUST_300001_SM_1000_NS6detail15normal_iteratorINSD_10device_ptrIfEEEEyS9_fNS7_10__identityEEEvT0_PT3_T1_NS0_13GridEvenShareISN_EET2_T4_,"aw",@nobits
	.sectionflags	@""
	.align	4
.nv.shared._ZN3cub18CUB_300001_SM_10006detail6reduce18DeviceReduceKernelINS2_10policy_hubIfyN4cuda3std3__44plusIfEEE10Policy1000EN6thrust24THRUST_300001_SM_1000_NS6detail15normal_iteratorINSD_10device_ptrIfEEEEyS9_fNS7_10__identityEEEvT0_PT3_T1_NS0_13GridEvenShareISN_EET2_T4_:
	.zero		1068


//--------------------- .nv.shared._ZN3cub18CUB_300001_SM_10006detail6reduce28DeviceReduceSingleTileKernelINS2_10policy_hubIfyN4cuda3std3__44plusIfEEE10Policy1000EN6thrust24THRUST_300001_SM_1000_NS6detail15normal_iteratorINSD_10device_ptrIfEEEEPfyS9_ffNS7_10__identityEEEvT0_T1_T2_T3_T4_T6_ --------------------------
	.section	.nv.shared._ZN3cub18CUB_300001_SM_10006detail6reduce28DeviceReduceSingleTileKernelINS2_10policy_hubIfyN4cuda3std3__44plusIfEEE10Policy1000EN6thrust24THRUST_300001_SM_1000_NS6detail15normal_iteratorINSD_10device_ptrIfEEEEPfyS9_ffNS7_10__identityEEEvT0_T1_T2_T3_T4_T6_,"aw",@nobits
	.sectionflags	@""
	.align	4
.nv.shared._ZN3cub18CUB_300001_SM_10006detail6reduce28DeviceReduceSingleTileKernelINS2_10policy_hubIfyN4cuda3std3__44plusIfEEE10Policy1000EN6thrust24THRUST_300001_SM_1000_NS6detail15normal_iteratorINSD_10device_ptrIfEEEEPfyS9_ffNS7_10__identityEEEvT0_T1_T2_T3_T4_T6_:
	.zero		1068


//--------------------- .nv.shared._ZN3cub18CUB_300001_SM_10006detail6reduce28DeviceReduceSingleTileKernelINS2_10policy_hubIfjN4cuda3std3__44plusIfEEE10Policy1000EPfSC_iS9_ffNS7_10__identityEEEvT0_T1_T2_T3_T4_T6_ --------------------------
	.section	.nv.shared._ZN3cub18CUB_300001_SM_10006detail6reduce28DeviceReduceSingleTileKernelINS2_10policy_hubIfjN4cuda3std3__44plusIfEEE10Policy1000EPfSC_iS9_ffNS7_10__identityEEEvT0_T1_T2_T3_T4_T6_,"aw",@nobits
	.sectionflags	@""
	.align	4
.nv.shared._ZN3cub18CUB_300001_SM_10006detail6reduce28DeviceReduceSingleTileKernelINS2_10policy_hubIfjN4cuda3std3__44plusIfEEE10Policy1000EPfSC_iS9_ffNS7_10__identityEEEvT0_T1_T2_T3_T4_T6_:
	.zero		1108


//--------------------- .nv.shared._ZN3cub18CUB_300001_SM_10006detail6reduce18DeviceReduceKernelINS2_10policy_hubIfjN4cuda3std3__44plusIfEEE10Policy1000EN6thrust24THRUST_300001_SM_1000_NS6detail15normal_iteratorINSD_10device_ptrIfEEEEjS9_fNS7_10__identityEEEvT0_PT3_T1_NS0_13GridEvenShareISN_EET2_T4_ --------------------------
	.section	.nv.shared._ZN3cub18CUB_300001_SM_10006detail6reduce18DeviceReduceKernelINS2_10policy_hubIfjN4cuda3std3__44plusIfEEE10Policy1000EN6thrust24THRUST_300001_SM_1000_NS6detail15normal_iteratorINSD_10device_ptrIfEEEEjS9_fNS7_10__identityEEEvT0_PT3_T1_NS0_13GridEvenShareISN_EET2_T4_,"aw",@nobits
	.sectionflags	@""
	.align	4
.nv.shared._ZN3cub18CUB_300001_SM_10006detail6reduce18DeviceReduceKernelINS2_10policy_hubIfjN4cuda3std3__44plusIfEEE10Policy1000EN6thrust24THRUST_300001_SM_1000_NS6detail15normal_iteratorINSD_10device_ptrIfEEEEjS9_fNS7_10__identityEEEvT0_PT3_T1_NS0_13GridEvenShareISN_EET2_T4_:
	.zero		1108


//--------------------- .nv.shared._ZN3cub18CUB_300001_SM_10006detail6reduce28DeviceReduceSingleTileKernelINS2_10policy_hubIfjN4cuda3std3__44plusIfEEE10Policy1000EN6thrust24THRUST_300001_SM_1000_NS6detail15normal_iteratorINSD_10device_ptrIfEEEEPfjS9_ffNS7_10__identityEEEvT0_T1_T2_T3_T4_T6_ --------------------------
	.section	.nv.shared._ZN3cub18CUB_300001_SM_10006detail6reduce28DeviceReduceSingleTileKernelINS2_10policy_hubIfjN4cuda3std3__44plusIfEEE10Policy1000EN6thrust24THRUST_300001_SM_1000_NS6detail15normal_iteratorINSD_10device_ptrIfEEEEPfjS9_ffNS7_10__identityEEEvT0_T1_T2_T3_T4_T6_,"aw",@nobits
	.sectionflags	@""
	.align	4
.nv.shared._ZN3cub18CUB_300001_SM_10006detail6reduce28DeviceReduceSingleTileKernelINS2_10policy_hubIfjN4cuda3std3__44plusIfEEE10Policy1000EN6thrust24THRUST_300001_SM_1000_NS6detail15normal_iteratorINSD_10device_ptrIfEEEEPfjS9_ffNS7_10__identityEEEvT0_T1_T2_T3_T4_T6_:
	.zero		1108


//--------------------- .nv.constant0._ZN3cub18CUB_300001_SM_10006detail6reduce28DeviceReduceSingleTileKernelINS2_10policy_hubIfyN4cuda3std3__44plusIfEEE10Policy1000EPfSC_iS9_ffNS7_10__identityEEEvT0_T1_T2_T3_T4_T6_ --------------------------
	.section	.nv.constant0._ZN3cub18CUB_300001_SM_10006detail6reduce28DeviceReduceSingleTileKernelINS2_10policy_hubIfyN4cuda3std3__44plusIfEEE10Policy1000EPfSC_iS9_ffNS7_10__identityEEEvT0_T1_T2_T3_T4_T6_,"a",@progbits
	.sectionflags	@""
	.align	4
.nv.constant0._ZN3cub18CUB_300001_SM_10006detail6reduce28DeviceReduceSingleTileKernelINS2_10policy_hubIfyN4cuda3std3__44plusIfEEE10Policy1000EPfSC_iS9_ffNS7_10__identityEEEvT0_T1_T2_T3_T4_T6_:
	.zero		925


//--------------------- .nv.constant0._ZN3cub18CUB_300001_SM_10006detail6reduce18DeviceReduceKernelINS2_10policy_hubIfyN4cuda3std3__44plusIfEEE10Policy1000EN6thrust24THRUST_300001_SM_1000_NS6detail15normal_iteratorINSD_10device_ptrIfEEEEyS9_fNS7_10__identityEEEvT0_PT3_T1_NS0_13GridEvenShareISN_EET2_T4_ --------------------------
	.section	.nv.constant0._ZN3cub18CUB_300001_SM_10006detail6reduce18DeviceReduceKernelINS2_10policy_hubIfyN4cuda3std3__44plusIfEEE10Policy1000EN6thrust24THRUST_300001_SM_1000_NS6detail15normal_iteratorINSD_10device_ptrIfEEEEyS9_fNS7_10__identityEEEvT0_PT3_T1_NS0_13GridEvenShareISN_EET2_T4_,"a",@progbits
	.sectionflags	@""
	.align	4
.nv.constant0._ZN3cub18CUB_300001_SM_10006detail6reduce18DeviceReduceKernelINS2_10policy_hubIfyN4cuda3std3__44plusIfEEE10Policy1000EN6thrust24THRUST_300001_SM_1000_NS6detail15normal_iteratorINSD_10device_ptrIfEEEEyS9_fNS7_10__identityEEEvT0_PT3_T1_NS0_13GridEvenShareISN_EET2_T4_:
	.zero		994


//--------------------- .nv.constant0._ZN3cub18CUB_300001_SM_10006detail6reduce28DeviceReduceSingleTileKernelINS2_10policy_hubIfyN4cuda3std3__44plusIfEEE10Policy1000EN6thrust24THRUST_300001_SM_1000_NS6detail15normal_iteratorINSD_10device_ptrIfEEEEPfyS9_ffNS7_10__identityEEEvT0_T1_T2_T3_T4_T6_ --------------------------
	.section	.nv.constant0._ZN3cub18CUB_300001_SM_10006detail6reduce28DeviceReduceSingleTileKernelINS2_10policy_hubIfyN4cuda3std3__44plusIfEEE10Policy1000EN6thrust24THRUST_300001_SM_1000_NS6detail15normal_iteratorINSD_10device_ptrIfEEEEPfyS9_ffNS7_10__identityEEEvT0_T1_T2_T3_T4_T6_,"a",@progbits
	.sectionflags	@""
	.align	4
.nv.constant0._ZN3cub18CUB_300001_SM_10006detail6reduce28DeviceReduceSingleTileKernelINS2_10policy_hubIfyN4cuda3std3__44plusIfEEE10Policy1000EN6thrust24THRUST_300001_SM_1000_NS6detail15normal_iteratorINSD_10device_ptrIfEEEEPfyS9_ffNS7_10__identityEEEvT0_T1_T2_T3_T4_T6_:
	.zero		929


//--------------------- .nv.constant0._ZN3cub18CUB_300001_SM_10006detail6reduce28DeviceReduceSingleTileKernelINS2_10policy_hubIfjN4cuda3std3__44plusIfEEE10Policy1000EPfSC_iS9_ffNS7_10__identityEEEvT0_T1_T2_T3_T4_T6_ --------------------------
	.section	.nv.constant0._ZN3cub18CUB_300001_SM_10006detail6reduce28DeviceReduceSingleTileKernelINS2_10policy_hubIfjN4cuda3std3__44plusIfEEE10Policy1000EPfSC_iS9_ffNS7_10__identityEEEvT0_T1_T2_T3_T4_T6_,"a",@progbits
	.sectionflags	@""
	.align	4
.nv.constant0._ZN3cub18CUB_300001_SM_10006detail6reduce28DeviceReduceSingleTileKernelINS2_10policy_hubIfjN4cuda3std3__44plusIfEEE10Policy1000EPfSC_iS9_ffNS7_10__identityEEEvT0_T1_T2_T3_T4_T6_:
	.zero		925


//--------------------- .nv.constant0._ZN3cub18CUB_300001_SM_10006detail6reduce18DeviceReduceKernelINS2_10policy_hubIfjN4cuda3std3__44plusIfEEE10Policy1000EN6thrust24THRUST_300001_SM_1000_NS6detail15normal_iteratorINSD_10device_ptrIfEEEEjS9_fNS7_10__identityEEEvT0_PT3_T1_NS0_13GridEvenShareISN_EET2_T4_ --------------------------
	.section	.nv.constant0._ZN3cub18CUB_300001_SM_10006detail6reduce18DeviceReduceKernelINS2_10policy_hubIfjN4cuda3std3__44plusIfEEE10Policy1000EN6thrust24THRUST_300001_SM_1000_NS6detail15normal_iteratorINSD_10device_ptrIfEEEEjS9_fNS7_10__identityEEEvT0_PT3_T1_NS0_13GridEvenShareISN_EET2_T4_,"a",@progbits
	.sectionflags	@""
	.align	4
.nv.constant0._ZN3cub18CUB_300001_SM_10006detail6reduce18DeviceReduceKernelINS2_10policy_hubIfjN4cuda3std3__44plusIfEEE10Policy1000EN6thrust24THRUST_300001_SM_1000_NS6detail15normal_iteratorINSD_10device_ptrIfEEEEjS9_fNS7_10__identityEEEvT0_PT3_T1_NS0_13GridEvenShareISN_EET2_T4_:
	.zero		958


//--------------------- .nv.constant0._ZN3cub18CUB_300001_SM_10006detail6reduce28DeviceReduceSingleTileKernelINS2_10policy_hubIfjN4cuda3std3__44plusIfEEE10Policy1000EN6thrust24THRUST_300001_SM_1000_NS6detail15normal_iteratorINSD_10device_ptrIfEEEEPfjS9_ffNS7_10__identityEEEvT0_T1_T2_T3_T4_T6_ --------------------------
	.section	.nv.constant0._ZN3cub18CUB_300001_SM_10006detail6reduce28DeviceReduceSingleTileKernelINS2_10policy_hubIfjN4cuda3std3__44plusIfEEE10Policy1000EN6thrust24THRUST_300001_SM_1000_NS6detail15normal_iteratorINSD_10device_ptrIfEEEEPfjS9_ffNS7_10__identityEEEvT0_T1_T2_T3_T4_T6_,"a",@progbits
	.sectionflags	@""
	.align	4
.nv.constant0._ZN3cub18CUB_300001_SM_10006detail6reduce28DeviceReduceSingleTileKernelINS2_10policy_hubIfjN4cuda3std3__44plusIfEEE10Policy1000EN6thrust24THRUST_300001_SM_1000_NS6detail15normal_iteratorINSD_10device_ptrIfEEEEPfjS9_ffNS7_10__identityEEEvT0_T1_T2_T3_T4_T6_:
	.zero		925


//--------------------- .nv.constant0._ZN3cub18CUB_300001_SM_10006detail11EmptyKernelIvEEvv --------------------------
	.section	.nv.constant0._ZN3cub18CUB_300001_SM_10006detail11EmptyKernelIvEEvv,"a",@progbits
	.sectionflags	@""
	.align	4
.nv.constant0._ZN3cub18CUB_300001_SM_10006detail11EmptyKernelIvEEvv:
	.zero		896


//--------------------- .nv.constant0._Z7reduce1Pfi --------------------------
	.section	.nv.constant0._Z7reduce1Pfi,"a",@progbits
	.sectionflags	@""
	.align	4
.nv.constant0._Z7reduce1Pfi:
	.zero		908


//--------------------- .nv.constant0._Z24do_MonteCarlo_simulationP17curandStateXORWOWPfi --------------------------
	.section	.nv.constant0._Z24do_MonteCarlo_simulationP17curandStateXORWOWPfi,"a",@progbits
	.sectionflags	@""
	.align	4
.nv.constant0._Z24do_MonteCarlo_simulationP17curandStateXORWOWPfi:
	.zero		916


//--------------------- .nv.constant0._Z18init_curand_statesP17curandStateXORWOWm --------------------------
	.section	.nv.constant0._Z18init_curand_statesP17curandStateXORWOWm,"a",@progbits
	.sectionflags	@""
	.align	4
.nv.constant0._Z18init_curand_statesP17curandStateXORWOWm:
	.zero		912


//--------------------- SYMBOLS --------------------------

	.type		.nv.reservedSmem.offset0,@object
	.size		.nv.reservedSmem.offset0,0x4
	.type		.nv.reservedSmem.cap,@object
	.size		.nv.reservedSmem.cap,0x4
